//
// Generated by NVIDIA NVVM Compiler
//
// Compiler Build ID: CL-36424714
// Cuda compilation tools, release 13.0, V13.0.88
// Based on NVVM 20.0.0
//

.version 9.0
.target sm_100
.address_size 64

	// .globl	lux_sdpa_basic_f32_kernel
// _ZZ25lux_sdpa_basic_f32_kernelE9block_max has been demoted
// _ZZ25lux_sdpa_basic_f32_kernelE9warp_vals has been demoted
// _ZZ25lux_sdpa_basic_f32_kernelE9block_sum has been demoted
// _ZZ25lux_sdpa_fused_f32_kernelE10s_tile_max has been demoted
// _ZZ25lux_sdpa_fused_f32_kernelE5s_dot has been demoted
// _ZZ25lux_sdpa_fused_f32_kernelE7s_score has been demoted
// _ZZ23lux_sdpa_gqa_f32_kernelE5s_max has been demoted
// _ZZ23lux_sdpa_gqa_f32_kernelE5s_sum has been demoted
// _ZZ23lux_sdpa_gqa_f32_kernelE9warp_vals has been demoted
// _ZZ19lux_sdpa_f16_kernelE5s_max has been demoted
// _ZZ19lux_sdpa_f16_kernelE5s_sum has been demoted
// _ZZ19lux_sdpa_f16_kernelE9warp_vals has been demoted
// _ZZ27lux_sdpa_dropout_f32_kernelE5s_max has been demoted
// _ZZ27lux_sdpa_dropout_f32_kernelE5s_sum has been demoted
// _ZZ27lux_sdpa_dropout_f32_kernelE9warp_vals has been demoted
.extern .shared .align 16 .b8 smem[];

.visible .entry lux_sdpa_basic_f32_kernel(
	.param .u64 .ptr .align 1 lux_sdpa_basic_f32_kernel_param_0,
	.param .u64 .ptr .align 1 lux_sdpa_basic_f32_kernel_param_1,
	.param .u64 .ptr .align 1 lux_sdpa_basic_f32_kernel_param_2,
	.param .u64 .ptr .align 1 lux_sdpa_basic_f32_kernel_param_3,
	.param .u64 .ptr .align 1 lux_sdpa_basic_f32_kernel_param_4,
	.param .f32 lux_sdpa_basic_f32_kernel_param_5,
	.param .u32 lux_sdpa_basic_f32_kernel_param_6,
	.param .u32 lux_sdpa_basic_f32_kernel_param_7,
	.param .u32 lux_sdpa_basic_f32_kernel_param_8,
	.param .u32 lux_sdpa_basic_f32_kernel_param_9,
	.param .u8 lux_sdpa_basic_f32_kernel_param_10
)
{
	.reg .pred 	%p<78>;
	.reg .b16 	%rs<2>;
	.reg .b32 	%r<220>;
	.reg .b32 	%f<233>;
	.reg .b64 	%rd<115>;
	// demoted variable
	.shared .align 4 .f32 _ZZ25lux_sdpa_basic_f32_kernelE9block_max;
	// demoted variable
	.shared .align 4 .b8 _ZZ25lux_sdpa_basic_f32_kernelE9warp_vals[128];
	// demoted variable
	.shared .align 4 .f32 _ZZ25lux_sdpa_basic_f32_kernelE9block_sum;
	ld.param.u64 	%rd15, [lux_sdpa_basic_f32_kernel_param_1];
	ld.param.u64 	%rd16, [lux_sdpa_basic_f32_kernel_param_2];
	ld.param.u64 	%rd17, [lux_sdpa_basic_f32_kernel_param_3];
	ld.param.u64 	%rd14, [lux_sdpa_basic_f32_kernel_param_4];
	ld.param.f32 	%f53, [lux_sdpa_basic_f32_kernel_param_5];
	ld.param.u32 	%r88, [lux_sdpa_basic_f32_kernel_param_6];
	ld.param.u32 	%r85, [lux_sdpa_basic_f32_kernel_param_7];
	ld.param.u32 	%r86, [lux_sdpa_basic_f32_kernel_param_8];
	ld.param.u32 	%r87, [lux_sdpa_basic_f32_kernel_param_9];
	ld.param.s8 	%rs1, [lux_sdpa_basic_f32_kernel_param_10];
	cvta.to.global.u64 	%rd1, %rd16;
	cvta.to.global.u64 	%rd2, %rd15;
	cvta.to.global.u64 	%rd3, %rd14;
	cvta.to.global.u64 	%rd4, %rd17;
	mov.u32 	%r1, %ctaid.z;
	div.u32 	%r2, %r1, %r85;
	mov.u32 	%r3, %ctaid.y;
	mov.u32 	%r206, %tid.x;
	setp.ge.u32 	%p1, %r2, %r88;
	setp.ge.u32 	%p2, %r3, %r86;
	or.pred  	%p3, %p2, %p1;
	@%p3 bra 	$L__BB0_70;
	rem.u32 	%r89, %r1, %r85;
	mad.lo.s32 	%r90, %r2, %r85, %r89;
	mul.lo.s32 	%r91, %r87, %r86;
	mul.lo.s32 	%r92, %r91, %r90;
	cvt.u64.u32 	%rd5, %r92;
	mul.lo.s32 	%r93, %r87, %r3;
	cvt.u64.u32 	%rd18, %r93;
	add.s64 	%rd6, %rd5, %rd18;
	setp.ge.u32 	%p4, %r206, %r86;
	@%p4 bra 	$L__BB0_33;
	setp.ne.s32 	%p5, %r87, 0;
	mul.lo.s32 	%r5, %r86, %r3;
	mov.u32 	%r6, %ntid.x;
	@%p5 bra 	$L__BB0_10;
	setp.eq.s64 	%p26, %rd14, 0;
	@%p26 bra 	$L__BB0_8;
	mul.f32 	%f1, %f53, 0f00000000;
	mov.u32 	%r109, smem;
	mov.u32 	%r196, %r206;
$L__BB0_5:
	setp.ne.s16 	%p27, %rs1, 0;
	setp.gt.u32 	%p28, %r196, %r3;
	and.pred  	%p29, %p27, %p28;
	mov.f32 	%f208, 0fFF800000;
	@%p29 bra 	$L__BB0_7;
	add.s32 	%r107, %r196, %r5;
	mul.wide.u32 	%rd47, %r107, 4;
	add.s64 	%rd48, %rd3, %rd47;
	ld.global.nc.f32 	%f99, [%rd48];
	setp.eq.f32 	%p30, %f99, 0f00000000;
	selp.f32 	%f208, 0fFF800000, %f1, %p30;
$L__BB0_7:
	shl.b32 	%r108, %r196, 2;
	add.s32 	%r110, %r109, %r108;
	st.shared.f32 	[%r110], %f208;
	add.s32 	%r196, %r196, %r6;
	setp.lt.u32 	%p31, %r196, %r86;
	@%p31 bra 	$L__BB0_5;
	bra.uni 	$L__BB0_33;
$L__BB0_8:
	mul.f32 	%f2, %f53, 0f00000000;
	mov.u32 	%r112, smem;
	mov.u32 	%r195, %r206;
$L__BB0_9:
	setp.ne.s16 	%p32, %rs1, 0;
	setp.gt.u32 	%p33, %r195, %r3;
	selp.f32 	%f100, 0fFF800000, %f2, %p33;
	selp.f32 	%f101, %f100, %f2, %p32;
	shl.b32 	%r111, %r195, 2;
	add.s32 	%r113, %r112, %r111;
	st.shared.f32 	[%r113], %f101;
	add.s32 	%r195, %r195, %r6;
	setp.lt.u32 	%p34, %r195, %r86;
	@%p34 bra 	$L__BB0_9;
	bra.uni 	$L__BB0_33;
$L__BB0_10:
	setp.ne.s64 	%p6, %rd14, 0;
	@%p6 bra 	$L__BB0_22;
	add.s32 	%r11, %r87, -1;
	and.b32  	%r12, %r87, 3;
	and.b32  	%r13, %r87, -4;
	mov.u32 	%r105, smem;
	mov.u32 	%r197, %r206;
$L__BB0_12:
	setp.ne.s16 	%p17, %rs1, 0;
	setp.gt.u32 	%p18, %r197, %r3;
	and.pred  	%p19, %p17, %p18;
	mov.f32 	%f210, 0fFF800000;
	@%p19 bra 	$L__BB0_21;
	setp.lt.u32 	%p20, %r11, 3;
	mul.lo.s32 	%r102, %r197, %r87;
	cvt.u64.u32 	%rd34, %r102;
	add.s64 	%rd7, %rd34, %rd5;
	mov.f32 	%f213, 0f00000000;
	mov.b32 	%r199, 0;
	@%p20 bra 	$L__BB0_16;
	mov.f32 	%f213, 0f00000000;
	mov.b32 	%r198, 0;
$L__BB0_15:
	.pragma "nounroll";
	cvt.u64.u32 	%rd35, %r198;
	add.s64 	%rd36, %rd6, %rd35;
	shl.b64 	%rd37, %rd36, 2;
	add.s64 	%rd38, %rd2, %rd37;
	ld.global.nc.f32 	%f81, [%rd38];
	add.s64 	%rd39, %rd7, %rd35;
	shl.b64 	%rd40, %rd39, 2;
	add.s64 	%rd41, %rd1, %rd40;
	ld.global.nc.f32 	%f82, [%rd41];
	fma.rn.f32 	%f83, %f81, %f82, %f213;
	ld.global.nc.f32 	%f84, [%rd38+4];
	ld.global.nc.f32 	%f85, [%rd41+4];
	fma.rn.f32 	%f86, %f84, %f85, %f83;
	ld.global.nc.f32 	%f87, [%rd38+8];
	ld.global.nc.f32 	%f88, [%rd41+8];
	fma.rn.f32 	%f89, %f87, %f88, %f86;
	ld.global.nc.f32 	%f90, [%rd38+12];
	ld.global.nc.f32 	%f91, [%rd41+12];
	fma.rn.f32 	%f213, %f90, %f91, %f89;
	add.s32 	%r198, %r198, 4;
	setp.eq.s32 	%p21, %r198, %r13;
	mov.u32 	%r199, %r13;
	@%p21 bra 	$L__BB0_16;
	bra.uni 	$L__BB0_15;
$L__BB0_16:
	setp.eq.s32 	%p22, %r12, 0;
	@%p22 bra 	$L__BB0_20;
	setp.eq.s32 	%p23, %r12, 1;
	cvt.u64.u32 	%rd42, %r199;
	add.s64 	%rd43, %rd6, %rd42;
	shl.b64 	%rd44, %rd43, 2;
	add.s64 	%rd8, %rd2, %rd44;
	ld.global.nc.f32 	%f92, [%rd8];
	add.s64 	%rd45, %rd7, %rd42;
	shl.b64 	%rd46, %rd45, 2;
	add.s64 	%rd9, %rd1, %rd46;
	ld.global.nc.f32 	%f93, [%rd9];
	fma.rn.f32 	%f213, %f92, %f93, %f213;
	@%p23 bra 	$L__BB0_20;
	setp.eq.s32 	%p24, %r12, 2;
	ld.global.nc.f32 	%f94, [%rd8+4];
	ld.global.nc.f32 	%f95, [%rd9+4];
	fma.rn.f32 	%f213, %f94, %f95, %f213;
	@%p24 bra 	$L__BB0_20;
	ld.global.nc.f32 	%f96, [%rd8+8];
	ld.global.nc.f32 	%f97, [%rd9+8];
	fma.rn.f32 	%f213, %f96, %f97, %f213;
$L__BB0_20:
	mul.f32 	%f210, %f53, %f213;
$L__BB0_21:
	shl.b32 	%r104, %r197, 2;
	add.s32 	%r106, %r105, %r104;
	st.shared.f32 	[%r106], %f210;
	add.s32 	%r197, %r197, %r6;
	setp.lt.u32 	%p25, %r197, %r86;
	@%p25 bra 	$L__BB0_12;
	bra.uni 	$L__BB0_33;
$L__BB0_22:
	add.s32 	%r19, %r87, -1;
	and.b32  	%r20, %r87, 3;
	and.b32  	%r21, %r87, -4;
	mov.u32 	%r99, smem;
	mov.u32 	%r200, %r206;
$L__BB0_23:
	setp.ne.s16 	%p7, %rs1, 0;
	setp.gt.u32 	%p8, %r200, %r3;
	and.pred  	%p9, %p7, %p8;
	mov.f32 	%f218, 0fFF800000;
	@%p9 bra 	$L__BB0_32;
	setp.lt.u32 	%p10, %r19, 3;
	mul.lo.s32 	%r95, %r200, %r87;
	cvt.u64.u32 	%rd19, %r95;
	add.s64 	%rd10, %rd19, %rd5;
	mov.f32 	%f217, 0f00000000;
	mov.b32 	%r202, 0;
	@%p10 bra 	$L__BB0_27;
	mov.f32 	%f217, 0f00000000;
	mov.b32 	%r201, 0;
$L__BB0_26:
	.pragma "nounroll";
	cvt.u64.u32 	%rd20, %r201;
	add.s64 	%rd21, %rd6, %rd20;
	shl.b64 	%rd22, %rd21, 2;
	add.s64 	%rd23, %rd2, %rd22;
	ld.global.nc.f32 	%f58, [%rd23];
	add.s64 	%rd24, %rd10, %rd20;
	shl.b64 	%rd25, %rd24, 2;
	add.s64 	%rd26, %rd1, %rd25;
	ld.global.nc.f32 	%f59, [%rd26];
	fma.rn.f32 	%f60, %f58, %f59, %f217;
	ld.global.nc.f32 	%f61, [%rd23+4];
	ld.global.nc.f32 	%f62, [%rd26+4];
	fma.rn.f32 	%f63, %f61, %f62, %f60;
	ld.global.nc.f32 	%f64, [%rd23+8];
	ld.global.nc.f32 	%f65, [%rd26+8];
	fma.rn.f32 	%f66, %f64, %f65, %f63;
	ld.global.nc.f32 	%f67, [%rd23+12];
	ld.global.nc.f32 	%f68, [%rd26+12];
	fma.rn.f32 	%f217, %f67, %f68, %f66;
	add.s32 	%r201, %r201, 4;
	setp.ne.s32 	%p11, %r201, %r21;
	mov.u32 	%r202, %r21;
	@%p11 bra 	$L__BB0_26;
$L__BB0_27:
	setp.eq.s32 	%p12, %r20, 0;
	@%p12 bra 	$L__BB0_31;
	setp.eq.s32 	%p13, %r20, 1;
	cvt.u64.u32 	%rd27, %r202;
	add.s64 	%rd28, %rd6, %rd27;
	shl.b64 	%rd29, %rd28, 2;
	add.s64 	%rd11, %rd2, %rd29;
	ld.global.nc.f32 	%f69, [%rd11];
	add.s64 	%rd30, %rd10, %rd27;
	shl.b64 	%rd31, %rd30, 2;
	add.s64 	%rd12, %rd1, %rd31;
	ld.global.nc.f32 	%f70, [%rd12];
	fma.rn.f32 	%f217, %f69, %f70, %f217;
	@%p13 bra 	$L__BB0_31;
	setp.eq.s32 	%p14, %r20, 2;
	ld.global.nc.f32 	%f71, [%rd11+4];
	ld.global.nc.f32 	%f72, [%rd12+4];
	fma.rn.f32 	%f217, %f71, %f72, %f217;
	@%p14 bra 	$L__BB0_31;
	ld.global.nc.f32 	%f73, [%rd11+8];
	ld.global.nc.f32 	%f74, [%rd12+8];
	fma.rn.f32 	%f217, %f73, %f74, %f217;
$L__BB0_31:
	mul.f32 	%f75, %f53, %f217;
	add.s32 	%r97, %r200, %r5;
	mul.wide.u32 	%rd32, %r97, 4;
	add.s64 	%rd33, %rd3, %rd32;
	ld.global.nc.f32 	%f76, [%rd33];
	setp.eq.f32 	%p15, %f76, 0f00000000;
	selp.f32 	%f218, 0fFF800000, %f75, %p15;
$L__BB0_32:
	shl.b32 	%r98, %r200, 2;
	add.s32 	%r100, %r99, %r98;
	st.shared.f32 	[%r100], %f218;
	add.s32 	%r200, %r200, %r6;
	setp.lt.u32 	%p16, %r200, %r86;
	@%p16 bra 	$L__BB0_23;
$L__BB0_33:
	setp.ge.u32 	%p35, %r206, %r86;
	bar.sync 	0;
	mov.f32 	%f220, 0fFF800000;
	@%p35 bra 	$L__BB0_36;
	mov.f32 	%f220, 0fFF800000;
	mov.u32 	%r27, %ntid.x;
	mov.u32 	%r115, smem;
	mov.u32 	%r203, %r206;
$L__BB0_35:
	shl.b32 	%r114, %r203, 2;
	add.s32 	%r116, %r115, %r114;
	ld.shared.f32 	%f104, [%r116];
	max.f32 	%f220, %f220, %f104;
	add.s32 	%r203, %r203, %r27;
	setp.lt.u32 	%p36, %r203, %r86;
	@%p36 bra 	$L__BB0_35;
$L__BB0_36:
	mov.b32 	%r117, %f220;
	shfl.sync.down.b32	%r118|%p37, %r117, 16, 31, -1;
	mov.b32 	%f105, %r118;
	max.f32 	%f106, %f220, %f105;
	mov.b32 	%r119, %f106;
	shfl.sync.down.b32	%r120|%p38, %r119, 8, 31, -1;
	mov.b32 	%f107, %r120;
	max.f32 	%f108, %f106, %f107;
	mov.b32 	%r121, %f108;
	shfl.sync.down.b32	%r122|%p39, %r121, 4, 31, -1;
	mov.b32 	%f109, %r122;
	max.f32 	%f110, %f108, %f109;
	mov.b32 	%r123, %f110;
	shfl.sync.down.b32	%r124|%p40, %r123, 2, 31, -1;
	mov.b32 	%f111, %r124;
	max.f32 	%f112, %f110, %f111;
	mov.b32 	%r125, %f112;
	shfl.sync.down.b32	%r126|%p41, %r125, 1, 31, -1;
	mov.b32 	%f113, %r126;
	max.f32 	%f28, %f112, %f113;
	and.b32  	%r30, %r206, 31;
	setp.ne.s32 	%p42, %r30, 0;
	shr.u32 	%r127, %r206, 3;
	and.b32  	%r128, %r127, 124;
	mov.u32 	%r129, _ZZ25lux_sdpa_basic_f32_kernelE9warp_vals;
	add.s32 	%r31, %r129, %r128;
	@%p42 bra 	$L__BB0_38;
	st.shared.f32 	[%r31], %f28;
$L__BB0_38:
	bar.sync 	0;
	setp.gt.u32 	%p43, %r206, 31;
	shl.b32 	%r130, %r30, 2;
	add.s32 	%r32, %r129, %r130;
	@%p43 bra 	$L__BB0_43;
	mov.u32 	%r132, %ntid.x;
	shr.u32 	%r133, %r132, 5;
	setp.ge.u32 	%p44, %r30, %r133;
	mov.f32 	%f221, 0fFF800000;
	@%p44 bra 	$L__BB0_41;
	ld.shared.f32 	%f221, [%r32];
$L__BB0_41:
	setp.ne.s32 	%p45, %r30, 0;
	mov.b32 	%r134, %f221;
	shfl.sync.down.b32	%r135|%p46, %r134, 16, 31, -1;
	mov.b32 	%f115, %r135;
	max.f32 	%f116, %f221, %f115;
	mov.b32 	%r136, %f116;
	shfl.sync.down.b32	%r137|%p47, %r136, 8, 31, -1;
	mov.b32 	%f117, %r137;
	max.f32 	%f118, %f116, %f117;
	mov.b32 	%r138, %f118;
	shfl.sync.down.b32	%r139|%p48, %r138, 4, 31, -1;
	mov.b32 	%f119, %r139;
	max.f32 	%f120, %f118, %f119;
	mov.b32 	%r140, %f120;
	shfl.sync.down.b32	%r141|%p49, %r140, 2, 31, -1;
	mov.b32 	%f121, %r141;
	max.f32 	%f122, %f120, %f121;
	mov.b32 	%r142, %f122;
	shfl.sync.down.b32	%r143|%p50, %r142, 1, 31, -1;
	mov.b32 	%f123, %r143;
	max.f32 	%f31, %f122, %f123;
	@%p45 bra 	$L__BB0_43;
	st.shared.f32 	[_ZZ25lux_sdpa_basic_f32_kernelE9block_max], %f31;
$L__BB0_43:
	setp.ge.u32 	%p51, %r206, %r86;
	bar.sync 	0;
	mov.f32 	%f223, 0f00000000;
	@%p51 bra 	$L__BB0_46;
	ld.shared.f32 	%f32, [_ZZ25lux_sdpa_basic_f32_kernelE9block_max];
	mov.f32 	%f223, 0f00000000;
	mov.u32 	%r33, %ntid.x;
	mov.u32 	%r145, smem;
	mov.u32 	%r204, %r206;
$L__BB0_45:
	shl.b32 	%r144, %r204, 2;
	add.s32 	%r146, %r145, %r144;
	ld.shared.f32 	%f126, [%r146];
	sub.f32 	%f127, %f126, %f32;
	fma.rn.f32 	%f128, %f127, 0f3BBB989D, 0f3F000000;
	cvt.sat.f32.f32 	%f129, %f128;
	mov.f32 	%f130, 0f4B400001;
	mov.f32 	%f131, 0f437C0000;
	fma.rm.f32 	%f132, %f129, %f131, %f130;
	add.f32 	%f133, %f132, 0fCB40007F;
	neg.f32 	%f134, %f133;
	fma.rn.f32 	%f135, %f127, 0f3FB8AA3B, %f134;
	fma.rn.f32 	%f136, %f127, 0f32A57060, %f135;
	mov.b32 	%r147, %f132;
	shl.b32 	%r148, %r147, 23;
	mov.b32 	%f137, %r148;
	ex2.approx.ftz.f32 	%f138, %f136;
	mul.f32 	%f139, %f138, %f137;
	st.shared.f32 	[%r146], %f139;
	add.f32 	%f223, %f223, %f139;
	add.s32 	%r204, %r204, %r33;
	setp.lt.u32 	%p52, %r204, %r86;
	@%p52 bra 	$L__BB0_45;
$L__BB0_46:
	setp.ne.s32 	%p53, %r30, 0;
	mov.b32 	%r149, %f223;
	shfl.sync.down.b32	%r150|%p54, %r149, 16, 31, -1;
	mov.b32 	%f140, %r150;
	add.f32 	%f141, %f223, %f140;
	mov.b32 	%r151, %f141;
	shfl.sync.down.b32	%r152|%p55, %r151, 8, 31, -1;
	mov.b32 	%f142, %r152;
	add.f32 	%f143, %f141, %f142;
	mov.b32 	%r153, %f143;
	shfl.sync.down.b32	%r154|%p56, %r153, 4, 31, -1;
	mov.b32 	%f144, %r154;
	add.f32 	%f145, %f143, %f144;
	mov.b32 	%r155, %f145;
	shfl.sync.down.b32	%r156|%p57, %r155, 2, 31, -1;
	mov.b32 	%f146, %r156;
	add.f32 	%f147, %f145, %f146;
	mov.b32 	%r157, %f147;
	shfl.sync.down.b32	%r158|%p58, %r157, 1, 31, -1;
	mov.b32 	%f148, %r158;
	add.f32 	%f36, %f147, %f148;
	@%p53 bra 	$L__BB0_48;
	st.shared.f32 	[%r31], %f36;
$L__BB0_48:
	setp.gt.u32 	%p59, %r206, 31;
	bar.sync 	0;
	@%p59 bra 	$L__BB0_53;
	mov.u32 	%r159, %ntid.x;
	shr.u32 	%r160, %r159, 5;
	setp.ge.u32 	%p60, %r30, %r160;
	mov.f32 	%f224, 0f00000000;
	@%p60 bra 	$L__BB0_51;
	ld.shared.f32 	%f224, [%r32];
$L__BB0_51:
	setp.ne.s32 	%p61, %r30, 0;
	mov.b32 	%r161, %f224;
	shfl.sync.down.b32	%r162|%p62, %r161, 16, 31, -1;
	mov.b32 	%f150, %r162;
	add.f32 	%f151, %f224, %f150;
	mov.b32 	%r163, %f151;
	shfl.sync.down.b32	%r164|%p63, %r163, 8, 31, -1;
	mov.b32 	%f152, %r164;
	add.f32 	%f153, %f151, %f152;
	mov.b32 	%r165, %f153;
	shfl.sync.down.b32	%r166|%p64, %r165, 4, 31, -1;
	mov.b32 	%f154, %r166;
	add.f32 	%f155, %f153, %f154;
	mov.b32 	%r167, %f155;
	shfl.sync.down.b32	%r168|%p65, %r167, 2, 31, -1;
	mov.b32 	%f156, %r168;
	add.f32 	%f157, %f155, %f156;
	mov.b32 	%r169, %f157;
	shfl.sync.down.b32	%r170|%p66, %r169, 1, 31, -1;
	mov.b32 	%f158, %r170;
	add.f32 	%f39, %f157, %f158;
	@%p61 bra 	$L__BB0_53;
	st.shared.f32 	[_ZZ25lux_sdpa_basic_f32_kernelE9block_sum], %f39;
$L__BB0_53:
	setp.ge.u32 	%p67, %r206, %r86;
	bar.sync 	0;
	@%p67 bra 	$L__BB0_56;
	ld.shared.f32 	%f159, [_ZZ25lux_sdpa_basic_f32_kernelE9block_sum];
	mov.u32 	%r36, %ntid.x;
	rcp.rn.f32 	%f40, %f159;
	mov.u32 	%r172, smem;
	mov.u32 	%r205, %r206;
$L__BB0_55:
	shl.b32 	%r171, %r205, 2;
	add.s32 	%r173, %r172, %r171;
	ld.shared.f32 	%f160, [%r173];
	mul.f32 	%f161, %f40, %f160;
	st.shared.f32 	[%r173], %f161;
	add.s32 	%r205, %r205, %r36;
	setp.lt.u32 	%p68, %r205, %r86;
	@%p68 bra 	$L__BB0_55;
$L__BB0_56:
	bar.sync 	0;
	setp.ge.u32 	%p69, %r206, %r87;
	@%p69 bra 	$L__BB0_70;
	and.b32  	%r39, %r86, 7;
	and.b32  	%r40, %r86, 3;
	and.b32  	%r41, %r86, -8;
	and.b32  	%r42, %r86, 1;
	neg.s32 	%r43, %r41;
	shl.b32 	%r44, %r87, 3;
	shl.b32 	%r45, %r87, 1;
	mul.lo.s32 	%r46, %r87, 3;
	shl.b32 	%r47, %r87, 2;
	mul.lo.s32 	%r48, %r87, 5;
	mul.lo.s32 	%r49, %r87, 6;
	mul.lo.s32 	%r50, %r87, 7;
$L__BB0_58:
	setp.lt.u32 	%p70, %r86, 8;
	mov.f32 	%f232, 0f00000000;
	mov.b32 	%r218, 0;
	@%p70 bra 	$L__BB0_61;
	add.s32 	%r215, %r87, %r206;
	add.s32 	%r214, %r45, %r206;
	add.s32 	%r213, %r46, %r206;
	add.s32 	%r212, %r47, %r206;
	add.s32 	%r211, %r48, %r206;
	add.s32 	%r210, %r49, %r206;
	add.s32 	%r209, %r50, %r206;
	mov.u32 	%r176, smem;
	add.s32 	%r207, %r176, 16;
	mov.f32 	%f232, 0f00000000;
	mov.u32 	%r208, %r206;
	mov.u32 	%r216, %r43;
$L__BB0_60:
	.pragma "nounroll";
	ld.shared.v4.f32 	{%f165, %f166, %f167, %f168}, [%r207+-16];
	cvt.u64.u32 	%rd49, %r208;
	add.s64 	%rd50, %rd49, %rd5;
	shl.b64 	%rd51, %rd50, 2;
	add.s64 	%rd52, %rd4, %rd51;
	ld.global.nc.f32 	%f169, [%rd52];
	fma.rn.f32 	%f170, %f165, %f169, %f232;
	cvt.u64.u32 	%rd53, %r215;
	add.s64 	%rd54, %rd53, %rd5;
	shl.b64 	%rd55, %rd54, 2;
	add.s64 	%rd56, %rd4, %rd55;
	ld.global.nc.f32 	%f171, [%rd56];
	fma.rn.f32 	%f172, %f166, %f171, %f170;
	cvt.u64.u32 	%rd57, %r214;
	add.s64 	%rd58, %rd57, %rd5;
	shl.b64 	%rd59, %rd58, 2;
	add.s64 	%rd60, %rd4, %rd59;
	ld.global.nc.f32 	%f173, [%rd60];
	fma.rn.f32 	%f174, %f167, %f173, %f172;
	cvt.u64.u32 	%rd61, %r213;
	add.s64 	%rd62, %rd61, %rd5;
	shl.b64 	%rd63, %rd62, 2;
	add.s64 	%rd64, %rd4, %rd63;
	ld.global.nc.f32 	%f175, [%rd64];
	fma.rn.f32 	%f176, %f168, %f175, %f174;
	ld.shared.v4.f32 	{%f177, %f178, %f179, %f180}, [%r207];
	cvt.u64.u32 	%rd65, %r212;
	add.s64 	%rd66, %rd65, %rd5;
	shl.b64 	%rd67, %rd66, 2;
	add.s64 	%rd68, %rd4, %rd67;
	ld.global.nc.f32 	%f181, [%rd68];
	fma.rn.f32 	%f182, %f177, %f181, %f176;
	cvt.u64.u32 	%rd69, %r211;
	add.s64 	%rd70, %rd69, %rd5;
	shl.b64 	%rd71, %rd70, 2;
	add.s64 	%rd72, %rd4, %rd71;
	ld.global.nc.f32 	%f183, [%rd72];
	fma.rn.f32 	%f184, %f178, %f183, %f182;
	cvt.u64.u32 	%rd73, %r210;
	add.s64 	%rd74, %rd73, %rd5;
	shl.b64 	%rd75, %rd74, 2;
	add.s64 	%rd76, %rd4, %rd75;
	ld.global.nc.f32 	%f185, [%rd76];
	fma.rn.f32 	%f186, %f179, %f185, %f184;
	cvt.u64.u32 	%rd77, %r209;
	add.s64 	%rd78, %rd77, %rd5;
	shl.b64 	%rd79, %rd78, 2;
	add.s64 	%rd80, %rd4, %rd79;
	ld.global.nc.f32 	%f187, [%rd80];
	fma.rn.f32 	%f232, %f180, %f187, %f186;
	add.s32 	%r216, %r216, 8;
	add.s32 	%r215, %r215, %r44;
	add.s32 	%r214, %r214, %r44;
	add.s32 	%r213, %r213, %r44;
	add.s32 	%r212, %r212, %r44;
	add.s32 	%r211, %r211, %r44;
	add.s32 	%r210, %r210, %r44;
	add.s32 	%r209, %r209, %r44;
	add.s32 	%r208, %r208, %r44;
	add.s32 	%r207, %r207, 32;
	setp.ne.s32 	%p71, %r216, 0;
	mov.u32 	%r218, %r41;
	@%p71 bra 	$L__BB0_60;
$L__BB0_61:
	setp.eq.s32 	%p72, %r39, 0;
	@%p72 bra 	$L__BB0_69;
	add.s32 	%r177, %r39, -1;
	setp.lt.u32 	%p73, %r177, 3;
	@%p73 bra 	$L__BB0_64;
	shl.b32 	%r178, %r218, 2;
	mov.u32 	%r179, smem;
	add.s32 	%r180, %r179, %r178;
	ld.shared.f32 	%f189, [%r180];
	mad.lo.s32 	%r181, %r218, %r87, %r206;
	cvt.u64.u32 	%rd81, %r181;
	add.s64 	%rd82, %rd81, %rd5;
	shl.b64 	%rd83, %rd82, 2;
	add.s64 	%rd84, %rd4, %rd83;
	ld.global.nc.f32 	%f190, [%rd84];
	fma.rn.f32 	%f191, %f189, %f190, %f232;
	ld.shared.f32 	%f192, [%r180+4];
	add.s32 	%r182, %r181, %r87;
	cvt.u64.u32 	%rd85, %r182;
	add.s64 	%rd86, %rd85, %rd5;
	shl.b64 	%rd87, %rd86, 2;
	add.s64 	%rd88, %rd4, %rd87;
	ld.global.nc.f32 	%f193, [%rd88];
	fma.rn.f32 	%f194, %f192, %f193, %f191;
	ld.shared.f32 	%f195, [%r180+8];
	add.s32 	%r183, %r182, %r87;
	cvt.u64.u32 	%rd89, %r183;
	add.s64 	%rd90, %rd89, %rd5;
	shl.b64 	%rd91, %rd90, 2;
	add.s64 	%rd92, %rd4, %rd91;
	ld.global.nc.f32 	%f196, [%rd92];
	fma.rn.f32 	%f197, %f195, %f196, %f194;
	ld.shared.f32 	%f198, [%r180+12];
	add.s32 	%r184, %r183, %r87;
	cvt.u64.u32 	%rd93, %r184;
	add.s64 	%rd94, %rd93, %rd5;
	shl.b64 	%rd95, %rd94, 2;
	add.s64 	%rd96, %rd4, %rd95;
	ld.global.nc.f32 	%f199, [%rd96];
	fma.rn.f32 	%f232, %f198, %f199, %f197;
	add.s32 	%r218, %r218, 4;
$L__BB0_64:
	setp.eq.s32 	%p74, %r40, 0;
	@%p74 bra 	$L__BB0_69;
	setp.eq.s32 	%p75, %r40, 1;
	@%p75 bra 	$L__BB0_67;
	shl.b32 	%r185, %r218, 2;
	mov.u32 	%r186, smem;
	add.s32 	%r187, %r186, %r185;
	ld.shared.f32 	%f201, [%r187];
	mad.lo.s32 	%r188, %r218, %r87, %r206;
	cvt.u64.u32 	%rd97, %r188;
	add.s64 	%rd98, %rd97, %rd5;
	shl.b64 	%rd99, %rd98, 2;
	add.s64 	%rd100, %rd4, %rd99;
	ld.global.nc.f32 	%f202, [%rd100];
	fma.rn.f32 	%f203, %f201, %f202, %f232;
	ld.shared.f32 	%f204, [%r187+4];
	add.s32 	%r189, %r188, %r87;
	cvt.u64.u32 	%rd101, %r189;
	add.s64 	%rd102, %rd101, %rd5;
	shl.b64 	%rd103, %rd102, 2;
	add.s64 	%rd104, %rd4, %rd103;
	ld.global.nc.f32 	%f205, [%rd104];
	fma.rn.f32 	%f232, %f204, %f205, %f203;
	add.s32 	%r218, %r218, 2;
$L__BB0_67:
	setp.eq.s32 	%p76, %r42, 0;
	@%p76 bra 	$L__BB0_69;
	shl.b32 	%r190, %r218, 2;
	mov.u32 	%r191, smem;
	add.s32 	%r192, %r191, %r190;
	ld.shared.f32 	%f206, [%r192];
	mad.lo.s32 	%r193, %r218, %r87, %r206;
	cvt.u64.u32 	%rd105, %r193;
	add.s64 	%rd106, %rd105, %rd5;
	shl.b64 	%rd107, %rd106, 2;
	add.s64 	%rd108, %rd4, %rd107;
	ld.global.nc.f32 	%f207, [%rd108];
	fma.rn.f32 	%f232, %f206, %f207, %f232;
$L__BB0_69:
	ld.param.u64 	%rd114, [lux_sdpa_basic_f32_kernel_param_0];
	cvt.u64.u32 	%rd109, %r206;
	add.s64 	%rd110, %rd6, %rd109;
	cvta.to.global.u64 	%rd111, %rd114;
	shl.b64 	%rd112, %rd110, 2;
	add.s64 	%rd113, %rd111, %rd112;
	st.global.f32 	[%rd113], %f232;
	mov.u32 	%r194, %ntid.x;
	add.s32 	%r206, %r206, %r194;
	setp.lt.u32 	%p77, %r206, %r87;
	@%p77 bra 	$L__BB0_58;
$L__BB0_70:
	ret;

}
	// .globl	lux_sdpa_fused_f32_kernel
.visible .entry lux_sdpa_fused_f32_kernel(
	.param .u64 .ptr .align 1 lux_sdpa_fused_f32_kernel_param_0,
	.param .u64 .ptr .align 1 lux_sdpa_fused_f32_kernel_param_1,
	.param .u64 .ptr .align 1 lux_sdpa_fused_f32_kernel_param_2,
	.param .u64 .ptr .align 1 lux_sdpa_fused_f32_kernel_param_3,
	.param .u64 .ptr .align 1 lux_sdpa_fused_f32_kernel_param_4,
	.param .f32 lux_sdpa_fused_f32_kernel_param_5,
	.param .u32 lux_sdpa_fused_f32_kernel_param_6,
	.param .u32 lux_sdpa_fused_f32_kernel_param_7,
	.param .u32 lux_sdpa_fused_f32_kernel_param_8,
	.param .u32 lux_sdpa_fused_f32_kernel_param_9,
	.param .u8 lux_sdpa_fused_f32_kernel_param_10
)
{
	.local .align 16 .b8 	__local_depot1[64];
	.reg .b64 	%SP;
	.reg .b64 	%SPL;
	.reg .pred 	%p<50>;
	.reg .b16 	%rs<2>;
	.reg .b32 	%r<94>;
	.reg .b32 	%f<135>;
	.reg .b64 	%rd<56>;
	// demoted variable
	.shared .align 4 .f32 _ZZ25lux_sdpa_fused_f32_kernelE10s_tile_max;
	// demoted variable
	.shared .align 4 .f32 _ZZ25lux_sdpa_fused_f32_kernelE5s_dot;
	// demoted variable
	.shared .align 4 .f32 _ZZ25lux_sdpa_fused_f32_kernelE7s_score;
	mov.u64 	%SPL, __local_depot1;
	ld.param.u64 	%rd14, [lux_sdpa_fused_f32_kernel_param_2];
	ld.param.u64 	%rd15, [lux_sdpa_fused_f32_kernel_param_3];
	ld.param.u64 	%rd16, [lux_sdpa_fused_f32_kernel_param_4];
	ld.param.f32 	%f22, [lux_sdpa_fused_f32_kernel_param_5];
	ld.param.u32 	%r37, [lux_sdpa_fused_f32_kernel_param_6];
	ld.param.u32 	%r34, [lux_sdpa_fused_f32_kernel_param_7];
	ld.param.u32 	%r35, [lux_sdpa_fused_f32_kernel_param_8];
	ld.param.u32 	%r36, [lux_sdpa_fused_f32_kernel_param_9];
	ld.param.s8 	%rs1, [lux_sdpa_fused_f32_kernel_param_10];
	add.u64 	%rd1, %SPL, 0;
	mov.u32 	%r1, %ctaid.z;
	div.u32 	%r2, %r1, %r34;
	mov.u32 	%r3, %ctaid.y;
	mov.u32 	%r4, %tid.x;
	setp.ge.u32 	%p2, %r2, %r37;
	setp.ge.u32 	%p3, %r3, %r35;
	or.pred  	%p4, %p3, %p2;
	@%p4 bra 	$L__BB1_37;
	cvta.to.global.u64 	%rd18, %rd14;
	cvta.to.global.u64 	%rd19, %rd15;
	rem.u32 	%r39, %r1, %r34;
	mad.lo.s32 	%r40, %r2, %r34, %r39;
	mul.lo.s32 	%r5, %r40, %r35;
	mul.lo.s32 	%r41, %r5, %r36;
	cvt.u64.u32 	%rd2, %r41;
	mul.lo.s32 	%r42, %r36, %r3;
	cvt.u64.u32 	%rd20, %r42;
	add.s64 	%rd3, %rd2, %rd20;
	shl.b64 	%rd21, %rd3, 2;
	add.s64 	%rd4, %rd18, %rd21;
	mul.wide.u32 	%rd22, %r41, 4;
	add.s64 	%rd5, %rd19, %rd22;
	mov.u32 	%r6, %ntid.x;
	add.s32 	%r43, %r6, %r36;
	add.s32 	%r7, %r43, -1;
	div.u32 	%r8, %r7, %r6;
	mov.f32 	%f125, 0f00000000;
	st.local.v4.f32 	[%rd1], {%f125, %f125, %f125, %f125};
	st.local.v4.f32 	[%rd1+16], {%f125, %f125, %f125, %f125};
	st.local.v4.f32 	[%rd1+32], {%f125, %f125, %f125, %f125};
	st.local.v4.f32 	[%rd1+48], {%f125, %f125, %f125, %f125};
	setp.eq.s16 	%p5, %rs1, 0;
	add.s32 	%r44, %r3, 1;
	selp.b32 	%r9, %r35, %r44, %p5;
	setp.lt.u32 	%p6, %r4, %r36;
	setp.le.u32 	%p7, %r6, %r7;
	and.pred  	%p1, %p7, %p6;
	max.u32 	%r45, %r8, 1;
	and.b32  	%r10, %r45, 3;
	and.b32  	%r11, %r45, -4;
	cvta.to.global.u64 	%rd6, %rd16;
	mov.f32 	%f126, 0fFF800000;
	mov.b32 	%r83, 0;
$L__BB1_2:
	mov.f32 	%f2, %f126;
	mov.u32 	%r86, %r83;
	add.s32 	%r83, %r86, 64;
	min.u32 	%r14, %r9, %r83;
	setp.le.u32 	%p8, %r9, %r86;
	mov.f32 	%f130, 0fFF800000;
	@%p8 bra 	$L__BB1_10;
	mov.f32 	%f130, 0fFF800000;
	mov.u32 	%r84, %r86;
$L__BB1_4:
	setp.ge.u32 	%p9, %r4, %r36;
	mov.f32 	%f129, 0f00000000;
	@%p9 bra 	$L__BB1_7;
	mul.lo.s32 	%r46, %r84, %r36;
	cvt.u64.u32 	%rd7, %r46;
	mov.f32 	%f129, 0f00000000;
	mov.u32 	%r85, %r4;
$L__BB1_6:
	cvt.u64.u32 	%rd23, %r85;
	mul.wide.u32 	%rd24, %r85, 4;
	add.s64 	%rd25, %rd4, %rd24;
	ld.global.nc.f32 	%f29, [%rd25];
	add.s64 	%rd26, %rd23, %rd7;
	shl.b64 	%rd27, %rd26, 2;
	add.s64 	%rd28, %rd5, %rd27;
	ld.global.nc.f32 	%f30, [%rd28];
	fma.rn.f32 	%f129, %f29, %f30, %f129;
	add.s32 	%r85, %r85, %r6;
	setp.lt.u32 	%p10, %r85, %r36;
	@%p10 bra 	$L__BB1_6;
$L__BB1_7:
	setp.ne.s32 	%p11, %r4, 0;
	mov.b32 	%r47, %f129;
	shfl.sync.down.b32	%r48|%p12, %r47, 16, 31, -1;
	mov.b32 	%f31, %r48;
	add.f32 	%f32, %f129, %f31;
	mov.b32 	%r49, %f32;
	shfl.sync.down.b32	%r50|%p13, %r49, 8, 31, -1;
	mov.b32 	%f33, %r50;
	add.f32 	%f34, %f32, %f33;
	mov.b32 	%r51, %f34;
	shfl.sync.down.b32	%r52|%p14, %r51, 4, 31, -1;
	mov.b32 	%f35, %r52;
	add.f32 	%f36, %f34, %f35;
	mov.b32 	%r53, %f36;
	shfl.sync.down.b32	%r54|%p15, %r53, 2, 31, -1;
	mov.b32 	%f37, %r54;
	add.f32 	%f38, %f36, %f37;
	mov.b32 	%r55, %f38;
	shfl.sync.down.b32	%r56|%p16, %r55, 1, 31, -1;
	mov.b32 	%f39, %r56;
	add.f32 	%f7, %f38, %f39;
	@%p11 bra 	$L__BB1_9;
	mul.f32 	%f40, %f22, %f7;
	st.shared.f32 	[_ZZ25lux_sdpa_fused_f32_kernelE5s_dot], %f40;
$L__BB1_9:
	bar.sync 	0;
	ld.shared.f32 	%f41, [_ZZ25lux_sdpa_fused_f32_kernelE5s_dot];
	max.f32 	%f130, %f130, %f41;
	add.s32 	%r84, %r84, 1;
	setp.ne.s32 	%p17, %r84, %r14;
	@%p17 bra 	$L__BB1_4;
$L__BB1_10:
	setp.ne.s32 	%p18, %r4, 0;
	@%p18 bra 	$L__BB1_12;
	st.shared.f32 	[_ZZ25lux_sdpa_fused_f32_kernelE10s_tile_max], %f130;
$L__BB1_12:
	setp.le.u32 	%p19, %r9, %r86;
	bar.sync 	0;
	ld.shared.f32 	%f43, [_ZZ25lux_sdpa_fused_f32_kernelE10s_tile_max];
	max.f32 	%f126, %f2, %f43;
	mov.f32 	%f134, 0f00000000;
	@%p19 bra 	$L__BB1_23;
	mov.f32 	%f134, 0f00000000;
$L__BB1_14:
	setp.ge.u32 	%p20, %r4, %r36;
	mul.lo.s32 	%r57, %r86, %r36;
	cvt.u64.u32 	%rd8, %r57;
	mov.f32 	%f133, 0f00000000;
	@%p20 bra 	$L__BB1_17;
	mov.f32 	%f133, 0f00000000;
	mov.u32 	%r87, %r4;
$L__BB1_16:
	cvt.u64.u32 	%rd29, %r87;
	mul.wide.u32 	%rd30, %r87, 4;
	add.s64 	%rd31, %rd4, %rd30;
	ld.global.nc.f32 	%f47, [%rd31];
	add.s64 	%rd32, %rd29, %rd8;
	shl.b64 	%rd33, %rd32, 2;
	add.s64 	%rd34, %rd5, %rd33;
	ld.global.nc.f32 	%f48, [%rd34];
	fma.rn.f32 	%f133, %f47, %f48, %f133;
	add.s32 	%r87, %r87, %r6;
	setp.lt.u32 	%p21, %r87, %r36;
	@%p21 bra 	$L__BB1_16;
$L__BB1_17:
	setp.ne.s32 	%p22, %r4, 0;
	mov.b32 	%r58, %f133;
	shfl.sync.down.b32	%r59|%p23, %r58, 16, 31, -1;
	mov.b32 	%f49, %r59;
	add.f32 	%f50, %f133, %f49;
	mov.b32 	%r60, %f50;
	shfl.sync.down.b32	%r61|%p24, %r60, 8, 31, -1;
	mov.b32 	%f51, %r61;
	add.f32 	%f52, %f50, %f51;
	mov.b32 	%r62, %f52;
	shfl.sync.down.b32	%r63|%p25, %r62, 4, 31, -1;
	mov.b32 	%f53, %r63;
	add.f32 	%f54, %f52, %f53;
	mov.b32 	%r64, %f54;
	shfl.sync.down.b32	%r65|%p26, %r64, 2, 31, -1;
	mov.b32 	%f55, %r65;
	add.f32 	%f56, %f54, %f55;
	mov.b32 	%r66, %f56;
	shfl.sync.down.b32	%r67|%p27, %r66, 1, 31, -1;
	mov.b32 	%f57, %r67;
	add.f32 	%f15, %f56, %f57;
	@%p22 bra 	$L__BB1_19;
	mul.f32 	%f58, %f22, %f15;
	st.shared.f32 	[_ZZ25lux_sdpa_fused_f32_kernelE7s_score], %f58;
$L__BB1_19:
	bar.sync 	0;
	ld.shared.f32 	%f59, [_ZZ25lux_sdpa_fused_f32_kernelE7s_score];
	sub.f32 	%f60, %f59, %f126;
	fma.rn.f32 	%f61, %f60, 0f3BBB989D, 0f3F000000;
	cvt.sat.f32.f32 	%f62, %f61;
	mov.f32 	%f63, 0f4B400001;
	mov.f32 	%f64, 0f437C0000;
	fma.rm.f32 	%f65, %f62, %f64, %f63;
	add.f32 	%f66, %f65, 0fCB40007F;
	neg.f32 	%f67, %f66;
	fma.rn.f32 	%f68, %f60, 0f3FB8AA3B, %f67;
	fma.rn.f32 	%f69, %f60, 0f32A57060, %f68;
	mov.b32 	%r68, %f65;
	shl.b32 	%r69, %r68, 23;
	mov.b32 	%f70, %r69;
	ex2.approx.ftz.f32 	%f71, %f69;
	mul.f32 	%f16, %f71, %f70;
	add.f32 	%f134, %f134, %f16;
	not.pred 	%p28, %p1;
	@%p28 bra 	$L__BB1_22;
	add.s64 	%rd9, %rd8, %rd2;
	mov.b32 	%r89, 0;
	mov.u32 	%r88, %r4;
$L__BB1_21:
	cvt.u64.u32 	%rd35, %r88;
	add.s64 	%rd36, %rd9, %rd35;
	shl.b64 	%rd37, %rd36, 2;
	add.s64 	%rd38, %rd6, %rd37;
	ld.global.nc.f32 	%f72, [%rd38];
	mul.wide.u32 	%rd39, %r89, 4;
	add.s64 	%rd40, %rd1, %rd39;
	ld.local.f32 	%f73, [%rd40];
	fma.rn.f32 	%f74, %f16, %f72, %f73;
	st.local.f32 	[%rd40], %f74;
	add.s32 	%r24, %r89, 1;
	setp.lt.u32 	%p29, %r24, %r8;
	mad.lo.s32 	%r71, %r6, %r89, %r6;
	add.s32 	%r88, %r71, %r4;
	setp.lt.u32 	%p30, %r88, %r36;
	and.pred  	%p31, %p29, %p30;
	mov.u32 	%r89, %r24;
	@%p31 bra 	$L__BB1_21;
$L__BB1_22:
	add.s32 	%r86, %r86, 1;
	setp.ne.s32 	%p32, %r86, %r14;
	@%p32 bra 	$L__BB1_14;
$L__BB1_23:
	setp.gt.u32 	%p33, %r6, %r7;
	sub.f32 	%f75, %f2, %f126;
	fma.rn.f32 	%f76, %f75, 0f3BBB989D, 0f3F000000;
	cvt.sat.f32.f32 	%f77, %f76;
	mov.f32 	%f78, 0f4B400001;
	mov.f32 	%f79, 0f437C0000;
	fma.rm.f32 	%f80, %f77, %f79, %f78;
	add.f32 	%f81, %f80, 0fCB40007F;
	neg.f32 	%f82, %f81;
	fma.rn.f32 	%f83, %f75, 0f3FB8AA3B, %f82;
	fma.rn.f32 	%f84, %f75, 0f32A57060, %f83;
	mov.b32 	%r72, %f80;
	shl.b32 	%r73, %r72, 23;
	mov.b32 	%f85, %r73;
	ex2.approx.ftz.f32 	%f86, %f84;
	mul.f32 	%f19, %f86, %f85;
	@%p33 bra 	$L__BB1_31;
	setp.lt.u32 	%p34, %r8, 4;
	mov.b32 	%r91, 0;
	@%p34 bra 	$L__BB1_27;
	mov.b32 	%r90, 0;
$L__BB1_26:
	mul.wide.u32 	%rd41, %r90, 4;
	add.s64 	%rd42, %rd1, %rd41;
	ld.local.v4.f32 	{%f87, %f88, %f89, %f90}, [%rd42];
	mul.f32 	%f91, %f19, %f87;
	mul.f32 	%f92, %f19, %f88;
	mul.f32 	%f93, %f19, %f89;
	mul.f32 	%f94, %f19, %f90;
	st.local.v4.f32 	[%rd42], {%f91, %f92, %f93, %f94};
	add.s32 	%r90, %r90, 4;
	setp.ne.s32 	%p35, %r90, %r11;
	mov.u32 	%r91, %r11;
	@%p35 bra 	$L__BB1_26;
$L__BB1_27:
	setp.eq.s32 	%p36, %r10, 0;
	@%p36 bra 	$L__BB1_31;
	setp.eq.s32 	%p37, %r10, 1;
	mul.wide.u32 	%rd43, %r91, 4;
	add.s64 	%rd10, %rd1, %rd43;
	ld.local.f32 	%f95, [%rd10];
	mul.f32 	%f96, %f19, %f95;
	st.local.f32 	[%rd10], %f96;
	@%p37 bra 	$L__BB1_31;
	setp.eq.s32 	%p38, %r10, 2;
	ld.local.f32 	%f97, [%rd10+4];
	mul.f32 	%f98, %f19, %f97;
	st.local.f32 	[%rd10+4], %f98;
	@%p38 bra 	$L__BB1_31;
	ld.local.f32 	%f99, [%rd10+8];
	mul.f32 	%f100, %f19, %f99;
	st.local.f32 	[%rd10+8], %f100;
$L__BB1_31:
	fma.rn.f32 	%f125, %f125, %f19, %f134;
	setp.lt.u32 	%p39, %r83, %r9;
	@%p39 bra 	$L__BB1_2;
	not.pred 	%p40, %p1;
	@%p40 bra 	$L__BB1_35;
	ld.param.u64 	%rd53, [lux_sdpa_fused_f32_kernel_param_0];
	cvta.to.global.u64 	%rd11, %rd53;
	rcp.rn.f32 	%f21, %f125;
	mov.b32 	%r93, 0;
	mov.u32 	%r92, %r4;
$L__BB1_34:
	mul.wide.u32 	%rd44, %r93, 4;
	add.s64 	%rd45, %rd1, %rd44;
	ld.local.f32 	%f101, [%rd45];
	mul.f32 	%f102, %f21, %f101;
	cvt.u64.u32 	%rd46, %r92;
	add.s64 	%rd47, %rd3, %rd46;
	shl.b64 	%rd48, %rd47, 2;
	add.s64 	%rd49, %rd11, %rd48;
	st.global.f32 	[%rd49], %f102;
	add.s32 	%r32, %r93, 1;
	setp.lt.u32 	%p41, %r32, %r8;
	mad.lo.s32 	%r77, %r6, %r93, %r6;
	add.s32 	%r92, %r77, %r4;
	setp.lt.u32 	%p42, %r92, %r36;
	and.pred  	%p43, %p41, %p42;
	mov.u32 	%r93, %r32;
	@%p43 bra 	$L__BB1_34;
$L__BB1_35:
	ld.param.u64 	%rd54, [lux_sdpa_fused_f32_kernel_param_1];
	setp.ne.s32 	%p44, %r4, 0;
	setp.eq.s64 	%p45, %rd54, 0;
	or.pred  	%p46, %p44, %p45;
	@%p46 bra 	$L__BB1_37;
	ld.param.u64 	%rd55, [lux_sdpa_fused_f32_kernel_param_1];
	setp.lt.f32 	%p47, %f125, 0f00800000;
	mul.f32 	%f103, %f125, 0f4B000000;
	selp.f32 	%f104, %f103, %f125, %p47;
	selp.f32 	%f105, 0fC1B80000, 0f00000000, %p47;
	mov.b32 	%r78, %f104;
	add.s32 	%r79, %r78, -1059760811;
	and.b32  	%r80, %r79, -8388608;
	sub.s32 	%r81, %r78, %r80;
	mov.b32 	%f106, %r81;
	cvt.rn.f32.s32 	%f107, %r80;
	fma.rn.f32 	%f108, %f107, 0f34000000, %f105;
	add.f32 	%f109, %f106, 0fBF800000;
	fma.rn.f32 	%f110, %f109, 0fBE055027, 0f3E1039F6;
	fma.rn.f32 	%f111, %f110, %f109, 0fBDF8CDCC;
	fma.rn.f32 	%f112, %f111, %f109, 0f3E0F2955;
	fma.rn.f32 	%f113, %f112, %f109, 0fBE2AD8B9;
	fma.rn.f32 	%f114, %f113, %f109, 0f3E4CED0B;
	fma.rn.f32 	%f115, %f114, %f109, 0fBE7FFF22;
	fma.rn.f32 	%f116, %f115, %f109, 0f3EAAAA78;
	fma.rn.f32 	%f117, %f116, %f109, 0fBF000000;
	mul.f32 	%f118, %f109, %f117;
	fma.rn.f32 	%f119, %f118, %f109, %f109;
	fma.rn.f32 	%f120, %f108, 0f3F317218, %f119;
	setp.gt.u32 	%p48, %r78, 2139095039;
	fma.rn.f32 	%f121, %f104, 0f7F800000, 0f7F800000;
	selp.f32 	%f122, %f121, %f120, %p48;
	setp.eq.f32 	%p49, %f104, 0f00000000;
	selp.f32 	%f123, 0fFF800000, %f122, %p49;
	add.f32 	%f124, %f126, %f123;
	add.s32 	%r82, %r5, %r3;
	cvta.to.global.u64 	%rd50, %rd55;
	mul.wide.u32 	%rd51, %r82, 4;
	add.s64 	%rd52, %rd50, %rd51;
	st.global.f32 	[%rd52], %f124;
$L__BB1_37:
	ret;

}
	// .globl	lux_sdpa_gqa_f32_kernel
.visible .entry lux_sdpa_gqa_f32_kernel(
	.param .u64 .ptr .align 1 lux_sdpa_gqa_f32_kernel_param_0,
	.param .u64 .ptr .align 1 lux_sdpa_gqa_f32_kernel_param_1,
	.param .u64 .ptr .align 1 lux_sdpa_gqa_f32_kernel_param_2,
	.param .u64 .ptr .align 1 lux_sdpa_gqa_f32_kernel_param_3,
	.param .f32 lux_sdpa_gqa_f32_kernel_param_4,
	.param .u32 lux_sdpa_gqa_f32_kernel_param_5,
	.param .u32 lux_sdpa_gqa_f32_kernel_param_6,
	.param .u32 lux_sdpa_gqa_f32_kernel_param_7,
	.param .u32 lux_sdpa_gqa_f32_kernel_param_8,
	.param .u32 lux_sdpa_gqa_f32_kernel_param_9,
	.param .u8 lux_sdpa_gqa_f32_kernel_param_10
)
{
	.reg .pred 	%p<63>;
	.reg .b16 	%rs<2>;
	.reg .b32 	%r<210>;
	.reg .b32 	%f<223>;
	.reg .b64 	%rd<107>;
	// demoted variable
	.shared .align 4 .f32 _ZZ23lux_sdpa_gqa_f32_kernelE5s_max;
	// demoted variable
	.shared .align 4 .f32 _ZZ23lux_sdpa_gqa_f32_kernelE5s_sum;
	// demoted variable
	.shared .align 4 .b8 _ZZ23lux_sdpa_gqa_f32_kernelE9warp_vals[128];
	ld.param.u64 	%rd8, [lux_sdpa_gqa_f32_kernel_param_0];
	ld.param.u64 	%rd9, [lux_sdpa_gqa_f32_kernel_param_1];
	ld.param.u64 	%rd10, [lux_sdpa_gqa_f32_kernel_param_2];
	ld.param.u64 	%rd11, [lux_sdpa_gqa_f32_kernel_param_3];
	ld.param.f32 	%f44, [lux_sdpa_gqa_f32_kernel_param_4];
	ld.param.u32 	%r84, [lux_sdpa_gqa_f32_kernel_param_5];
	ld.param.u32 	%r80, [lux_sdpa_gqa_f32_kernel_param_6];
	ld.param.u32 	%r81, [lux_sdpa_gqa_f32_kernel_param_7];
	ld.param.u32 	%r82, [lux_sdpa_gqa_f32_kernel_param_8];
	ld.param.u32 	%r83, [lux_sdpa_gqa_f32_kernel_param_9];
	ld.param.s8 	%rs1, [lux_sdpa_gqa_f32_kernel_param_10];
	cvta.to.global.u64 	%rd1, %rd10;
	cvta.to.global.u64 	%rd2, %rd9;
	cvta.to.global.u64 	%rd3, %rd11;
	mov.u32 	%r1, %ctaid.z;
	div.u32 	%r2, %r1, %r80;
	mov.u32 	%r3, %ctaid.y;
	mov.u32 	%r196, %tid.x;
	setp.ge.u32 	%p1, %r2, %r84;
	setp.ge.u32 	%p2, %r3, %r82;
	or.pred  	%p3, %p2, %p1;
	@%p3 bra 	$L__BB2_58;
	rem.u32 	%r85, %r1, %r80;
	div.u32 	%r86, %r80, %r81;
	div.u32 	%r87, %r85, %r86;
	mad.lo.s32 	%r88, %r2, %r80, %r85;
	mul.lo.s32 	%r89, %r83, %r82;
	mul.lo.s32 	%r90, %r89, %r88;
	cvt.u64.u32 	%rd12, %r90;
	mul.lo.s32 	%r91, %r83, %r3;
	cvt.u64.u32 	%rd13, %r91;
	add.s64 	%rd4, %rd12, %rd13;
	mad.lo.s32 	%r92, %r2, %r81, %r87;
	mul.lo.s32 	%r93, %r89, %r92;
	cvt.u64.u32 	%rd5, %r93;
	setp.eq.s16 	%p4, %rs1, 0;
	add.s32 	%r94, %r3, 1;
	selp.b32 	%r5, %r82, %r94, %p4;
	setp.ge.u32 	%p5, %r196, %r82;
	@%p5 bra 	$L__BB2_20;
	setp.ne.s32 	%p6, %r83, 0;
	mov.u32 	%r6, %ntid.x;
	@%p6 bra 	$L__BB2_5;
	mul.f32 	%f1, %f44, 0f00000000;
	mov.u32 	%r102, smem;
	mov.u32 	%r187, %r196;
$L__BB2_4:
	setp.lt.u32 	%p16, %r187, %r5;
	selp.f32 	%f92, %f1, 0fFF800000, %p16;
	shl.b32 	%r101, %r187, 2;
	add.s32 	%r103, %r102, %r101;
	st.shared.f32 	[%r103], %f92;
	add.s32 	%r187, %r187, %r6;
	setp.lt.u32 	%p17, %r187, %r82;
	@%p17 bra 	$L__BB2_4;
	bra.uni 	$L__BB2_20;
$L__BB2_5:
	and.b32  	%r9, %r83, 7;
	add.s32 	%r10, %r9, -1;
	and.b32  	%r11, %r83, 3;
	and.b32  	%r12, %r83, -8;
	and.b32  	%r13, %r83, 1;
	mov.u32 	%r188, %r196;
$L__BB2_6:
	setp.ge.u32 	%p7, %r188, %r5;
	mov.f32 	%f208, 0fFF800000;
	@%p7 bra 	$L__BB2_19;
	setp.lt.u32 	%p8, %r83, 8;
	mul.lo.s32 	%r96, %r188, %r83;
	cvt.u64.u32 	%rd14, %r96;
	add.s64 	%rd6, %rd14, %rd5;
	mov.f32 	%f207, 0f00000000;
	mov.b32 	%r191, 0;
	@%p8 bra 	$L__BB2_10;
	mov.f32 	%f207, 0f00000000;
	mov.b32 	%r189, 0;
$L__BB2_9:
	.pragma "nounroll";
	cvt.u64.u32 	%rd15, %r189;
	add.s64 	%rd16, %rd4, %rd15;
	shl.b64 	%rd17, %rd16, 2;
	add.s64 	%rd18, %rd2, %rd17;
	ld.global.nc.f32 	%f49, [%rd18];
	add.s64 	%rd19, %rd6, %rd15;
	shl.b64 	%rd20, %rd19, 2;
	add.s64 	%rd21, %rd1, %rd20;
	ld.global.nc.f32 	%f50, [%rd21];
	fma.rn.f32 	%f51, %f49, %f50, %f207;
	ld.global.nc.f32 	%f52, [%rd18+4];
	ld.global.nc.f32 	%f53, [%rd21+4];
	fma.rn.f32 	%f54, %f52, %f53, %f51;
	ld.global.nc.f32 	%f55, [%rd18+8];
	ld.global.nc.f32 	%f56, [%rd21+8];
	fma.rn.f32 	%f57, %f55, %f56, %f54;
	ld.global.nc.f32 	%f58, [%rd18+12];
	ld.global.nc.f32 	%f59, [%rd21+12];
	fma.rn.f32 	%f60, %f58, %f59, %f57;
	ld.global.nc.f32 	%f61, [%rd18+16];
	ld.global.nc.f32 	%f62, [%rd21+16];
	fma.rn.f32 	%f63, %f61, %f62, %f60;
	ld.global.nc.f32 	%f64, [%rd18+20];
	ld.global.nc.f32 	%f65, [%rd21+20];
	fma.rn.f32 	%f66, %f64, %f65, %f63;
	ld.global.nc.f32 	%f67, [%rd18+24];
	ld.global.nc.f32 	%f68, [%rd21+24];
	fma.rn.f32 	%f69, %f67, %f68, %f66;
	ld.global.nc.f32 	%f70, [%rd18+28];
	ld.global.nc.f32 	%f71, [%rd21+28];
	fma.rn.f32 	%f207, %f70, %f71, %f69;
	add.s32 	%r189, %r189, 8;
	setp.ne.s32 	%p9, %r189, %r12;
	mov.u32 	%r191, %r12;
	@%p9 bra 	$L__BB2_9;
$L__BB2_10:
	setp.eq.s32 	%p10, %r9, 0;
	@%p10 bra 	$L__BB2_18;
	setp.lt.u32 	%p11, %r10, 3;
	@%p11 bra 	$L__BB2_13;
	cvt.u64.u32 	%rd22, %r191;
	add.s64 	%rd23, %rd4, %rd22;
	shl.b64 	%rd24, %rd23, 2;
	add.s64 	%rd25, %rd2, %rd24;
	ld.global.nc.f32 	%f73, [%rd25];
	add.s64 	%rd26, %rd6, %rd22;
	shl.b64 	%rd27, %rd26, 2;
	add.s64 	%rd28, %rd1, %rd27;
	ld.global.nc.f32 	%f74, [%rd28];
	fma.rn.f32 	%f75, %f73, %f74, %f207;
	ld.global.nc.f32 	%f76, [%rd25+4];
	ld.global.nc.f32 	%f77, [%rd28+4];
	fma.rn.f32 	%f78, %f76, %f77, %f75;
	ld.global.nc.f32 	%f79, [%rd25+8];
	ld.global.nc.f32 	%f80, [%rd28+8];
	fma.rn.f32 	%f81, %f79, %f80, %f78;
	ld.global.nc.f32 	%f82, [%rd25+12];
	ld.global.nc.f32 	%f83, [%rd28+12];
	fma.rn.f32 	%f207, %f82, %f83, %f81;
	add.s32 	%r191, %r191, 4;
$L__BB2_13:
	setp.eq.s32 	%p12, %r11, 0;
	@%p12 bra 	$L__BB2_18;
	setp.eq.s32 	%p13, %r11, 1;
	@%p13 bra 	$L__BB2_16;
	cvt.u64.u32 	%rd29, %r191;
	add.s64 	%rd30, %rd4, %rd29;
	shl.b64 	%rd31, %rd30, 2;
	add.s64 	%rd32, %rd2, %rd31;
	ld.global.nc.f32 	%f85, [%rd32];
	add.s64 	%rd33, %rd6, %rd29;
	shl.b64 	%rd34, %rd33, 2;
	add.s64 	%rd35, %rd1, %rd34;
	ld.global.nc.f32 	%f86, [%rd35];
	fma.rn.f32 	%f87, %f85, %f86, %f207;
	ld.global.nc.f32 	%f88, [%rd32+4];
	ld.global.nc.f32 	%f89, [%rd35+4];
	fma.rn.f32 	%f207, %f88, %f89, %f87;
	add.s32 	%r191, %r191, 2;
$L__BB2_16:
	setp.eq.s32 	%p14, %r13, 0;
	@%p14 bra 	$L__BB2_18;
	cvt.u64.u32 	%rd36, %r191;
	add.s64 	%rd37, %rd4, %rd36;
	shl.b64 	%rd38, %rd37, 2;
	add.s64 	%rd39, %rd2, %rd38;
	ld.global.nc.f32 	%f90, [%rd39];
	add.s64 	%rd40, %rd6, %rd36;
	shl.b64 	%rd41, %rd40, 2;
	add.s64 	%rd42, %rd1, %rd41;
	ld.global.nc.f32 	%f91, [%rd42];
	fma.rn.f32 	%f207, %f90, %f91, %f207;
$L__BB2_18:
	mul.f32 	%f208, %f44, %f207;
$L__BB2_19:
	shl.b32 	%r98, %r188, 2;
	mov.u32 	%r99, smem;
	add.s32 	%r100, %r99, %r98;
	st.shared.f32 	[%r100], %f208;
	add.s32 	%r188, %r188, %r6;
	setp.lt.u32 	%p15, %r188, %r82;
	@%p15 bra 	$L__BB2_6;
$L__BB2_20:
	setp.ge.u32 	%p18, %r196, %r82;
	bar.sync 	0;
	mov.f32 	%f210, 0fFF800000;
	@%p18 bra 	$L__BB2_23;
	mov.f32 	%f210, 0fFF800000;
	mov.u32 	%r23, %ntid.x;
	mov.u32 	%r105, smem;
	mov.u32 	%r193, %r196;
$L__BB2_22:
	shl.b32 	%r104, %r193, 2;
	add.s32 	%r106, %r105, %r104;
	ld.shared.f32 	%f95, [%r106];
	max.f32 	%f210, %f210, %f95;
	add.s32 	%r193, %r193, %r23;
	setp.lt.u32 	%p19, %r193, %r82;
	@%p19 bra 	$L__BB2_22;
$L__BB2_23:
	mov.b32 	%r107, %f210;
	shfl.sync.down.b32	%r108|%p20, %r107, 16, 31, -1;
	mov.b32 	%f96, %r108;
	max.f32 	%f97, %f210, %f96;
	mov.b32 	%r109, %f97;
	shfl.sync.down.b32	%r110|%p21, %r109, 8, 31, -1;
	mov.b32 	%f98, %r110;
	max.f32 	%f99, %f97, %f98;
	mov.b32 	%r111, %f99;
	shfl.sync.down.b32	%r112|%p22, %r111, 4, 31, -1;
	mov.b32 	%f100, %r112;
	max.f32 	%f101, %f99, %f100;
	mov.b32 	%r113, %f101;
	shfl.sync.down.b32	%r114|%p23, %r113, 2, 31, -1;
	mov.b32 	%f102, %r114;
	max.f32 	%f103, %f101, %f102;
	mov.b32 	%r115, %f103;
	shfl.sync.down.b32	%r116|%p24, %r115, 1, 31, -1;
	mov.b32 	%f104, %r116;
	max.f32 	%f19, %f103, %f104;
	and.b32  	%r26, %r196, 31;
	setp.ne.s32 	%p25, %r26, 0;
	shr.u32 	%r117, %r196, 3;
	and.b32  	%r118, %r117, 124;
	mov.u32 	%r119, _ZZ23lux_sdpa_gqa_f32_kernelE9warp_vals;
	add.s32 	%r27, %r119, %r118;
	@%p25 bra 	$L__BB2_25;
	st.shared.f32 	[%r27], %f19;
$L__BB2_25:
	bar.sync 	0;
	setp.gt.u32 	%p26, %r196, 31;
	shl.b32 	%r120, %r26, 2;
	add.s32 	%r28, %r119, %r120;
	@%p26 bra 	$L__BB2_30;
	mov.u32 	%r122, %ntid.x;
	shr.u32 	%r123, %r122, 5;
	setp.ge.u32 	%p27, %r26, %r123;
	mov.f32 	%f211, 0fFF800000;
	@%p27 bra 	$L__BB2_28;
	ld.shared.f32 	%f211, [%r28];
$L__BB2_28:
	setp.ne.s32 	%p28, %r26, 0;
	mov.b32 	%r124, %f211;
	shfl.sync.down.b32	%r125|%p29, %r124, 16, 31, -1;
	mov.b32 	%f106, %r125;
	max.f32 	%f107, %f211, %f106;
	mov.b32 	%r126, %f107;
	shfl.sync.down.b32	%r127|%p30, %r126, 8, 31, -1;
	mov.b32 	%f108, %r127;
	max.f32 	%f109, %f107, %f108;
	mov.b32 	%r128, %f109;
	shfl.sync.down.b32	%r129|%p31, %r128, 4, 31, -1;
	mov.b32 	%f110, %r129;
	max.f32 	%f111, %f109, %f110;
	mov.b32 	%r130, %f111;
	shfl.sync.down.b32	%r131|%p32, %r130, 2, 31, -1;
	mov.b32 	%f112, %r131;
	max.f32 	%f113, %f111, %f112;
	mov.b32 	%r132, %f113;
	shfl.sync.down.b32	%r133|%p33, %r132, 1, 31, -1;
	mov.b32 	%f114, %r133;
	max.f32 	%f22, %f113, %f114;
	@%p28 bra 	$L__BB2_30;
	st.shared.f32 	[_ZZ23lux_sdpa_gqa_f32_kernelE5s_max], %f22;
$L__BB2_30:
	setp.ge.u32 	%p34, %r196, %r82;
	bar.sync 	0;
	mov.f32 	%f213, 0f00000000;
	@%p34 bra 	$L__BB2_33;
	ld.shared.f32 	%f23, [_ZZ23lux_sdpa_gqa_f32_kernelE5s_max];
	mov.f32 	%f213, 0f00000000;
	mov.u32 	%r29, %ntid.x;
	mov.u32 	%r135, smem;
	mov.u32 	%r194, %r196;
$L__BB2_32:
	shl.b32 	%r134, %r194, 2;
	add.s32 	%r136, %r135, %r134;
	ld.shared.f32 	%f117, [%r136];
	sub.f32 	%f118, %f117, %f23;
	fma.rn.f32 	%f119, %f118, 0f3BBB989D, 0f3F000000;
	cvt.sat.f32.f32 	%f120, %f119;
	mov.f32 	%f121, 0f4B400001;
	mov.f32 	%f122, 0f437C0000;
	fma.rm.f32 	%f123, %f120, %f122, %f121;
	add.f32 	%f124, %f123, 0fCB40007F;
	neg.f32 	%f125, %f124;
	fma.rn.f32 	%f126, %f118, 0f3FB8AA3B, %f125;
	fma.rn.f32 	%f127, %f118, 0f32A57060, %f126;
	mov.b32 	%r137, %f123;
	shl.b32 	%r138, %r137, 23;
	mov.b32 	%f128, %r138;
	ex2.approx.ftz.f32 	%f129, %f127;
	mul.f32 	%f130, %f129, %f128;
	st.shared.f32 	[%r136], %f130;
	add.f32 	%f213, %f213, %f130;
	add.s32 	%r194, %r194, %r29;
	setp.lt.u32 	%p35, %r194, %r82;
	@%p35 bra 	$L__BB2_32;
$L__BB2_33:
	setp.ne.s32 	%p36, %r26, 0;
	mov.b32 	%r139, %f213;
	shfl.sync.down.b32	%r140|%p37, %r139, 16, 31, -1;
	mov.b32 	%f131, %r140;
	add.f32 	%f132, %f213, %f131;
	mov.b32 	%r141, %f132;
	shfl.sync.down.b32	%r142|%p38, %r141, 8, 31, -1;
	mov.b32 	%f133, %r142;
	add.f32 	%f134, %f132, %f133;
	mov.b32 	%r143, %f134;
	shfl.sync.down.b32	%r144|%p39, %r143, 4, 31, -1;
	mov.b32 	%f135, %r144;
	add.f32 	%f136, %f134, %f135;
	mov.b32 	%r145, %f136;
	shfl.sync.down.b32	%r146|%p40, %r145, 2, 31, -1;
	mov.b32 	%f137, %r146;
	add.f32 	%f138, %f136, %f137;
	mov.b32 	%r147, %f138;
	shfl.sync.down.b32	%r148|%p41, %r147, 1, 31, -1;
	mov.b32 	%f139, %r148;
	add.f32 	%f27, %f138, %f139;
	@%p36 bra 	$L__BB2_35;
	st.shared.f32 	[%r27], %f27;
$L__BB2_35:
	setp.gt.u32 	%p42, %r196, 31;
	bar.sync 	0;
	@%p42 bra 	$L__BB2_40;
	mov.u32 	%r149, %ntid.x;
	shr.u32 	%r150, %r149, 5;
	setp.ge.u32 	%p43, %r26, %r150;
	mov.f32 	%f214, 0f00000000;
	@%p43 bra 	$L__BB2_38;
	ld.shared.f32 	%f214, [%r28];
$L__BB2_38:
	setp.ne.s32 	%p44, %r26, 0;
	mov.b32 	%r151, %f214;
	shfl.sync.down.b32	%r152|%p45, %r151, 16, 31, -1;
	mov.b32 	%f141, %r152;
	add.f32 	%f142, %f214, %f141;
	mov.b32 	%r153, %f142;
	shfl.sync.down.b32	%r154|%p46, %r153, 8, 31, -1;
	mov.b32 	%f143, %r154;
	add.f32 	%f144, %f142, %f143;
	mov.b32 	%r155, %f144;
	shfl.sync.down.b32	%r156|%p47, %r155, 4, 31, -1;
	mov.b32 	%f145, %r156;
	add.f32 	%f146, %f144, %f145;
	mov.b32 	%r157, %f146;
	shfl.sync.down.b32	%r158|%p48, %r157, 2, 31, -1;
	mov.b32 	%f147, %r158;
	add.f32 	%f148, %f146, %f147;
	mov.b32 	%r159, %f148;
	shfl.sync.down.b32	%r160|%p49, %r159, 1, 31, -1;
	mov.b32 	%f149, %r160;
	add.f32 	%f30, %f148, %f149;
	@%p44 bra 	$L__BB2_40;
	st.shared.f32 	[_ZZ23lux_sdpa_gqa_f32_kernelE5s_sum], %f30;
$L__BB2_40:
	setp.ge.u32 	%p50, %r196, %r82;
	bar.sync 	0;
	@%p50 bra 	$L__BB2_43;
	ld.shared.f32 	%f150, [_ZZ23lux_sdpa_gqa_f32_kernelE5s_sum];
	mov.u32 	%r32, %ntid.x;
	rcp.rn.f32 	%f31, %f150;
	mov.u32 	%r162, smem;
	mov.u32 	%r195, %r196;
$L__BB2_42:
	shl.b32 	%r161, %r195, 2;
	add.s32 	%r163, %r162, %r161;
	ld.shared.f32 	%f151, [%r163];
	mul.f32 	%f152, %f31, %f151;
	st.shared.f32 	[%r163], %f152;
	add.s32 	%r195, %r195, %r32;
	setp.lt.u32 	%p51, %r195, %r82;
	@%p51 bra 	$L__BB2_42;
$L__BB2_43:
	bar.sync 	0;
	setp.ge.u32 	%p52, %r196, %r83;
	@%p52 bra 	$L__BB2_58;
	mov.u32 	%r35, %ntid.x;
	and.b32  	%r36, %r5, 7;
	and.b32  	%r164, %r5, -8;
	neg.s32 	%r37, %r164;
	shl.b32 	%r38, %r83, 3;
	shl.b32 	%r39, %r83, 1;
	mul.lo.s32 	%r40, %r83, 3;
	shl.b32 	%r41, %r83, 2;
	mul.lo.s32 	%r42, %r83, 5;
	mul.lo.s32 	%r43, %r83, 6;
	mul.lo.s32 	%r44, %r83, 7;
	cvta.to.global.u64 	%rd7, %rd8;
$L__BB2_45:
	setp.eq.s32 	%p53, %r5, 0;
	mov.f32 	%f222, 0f00000000;
	@%p53 bra 	$L__BB2_57;
	setp.lt.u32 	%p54, %r5, 8;
	mov.f32 	%f222, 0f00000000;
	mov.b32 	%r208, 0;
	@%p54 bra 	$L__BB2_49;
	add.s32 	%r205, %r83, %r196;
	add.s32 	%r204, %r39, %r196;
	add.s32 	%r203, %r40, %r196;
	add.s32 	%r202, %r41, %r196;
	add.s32 	%r201, %r42, %r196;
	add.s32 	%r200, %r43, %r196;
	add.s32 	%r199, %r44, %r196;
	mov.u32 	%r167, smem;
	add.s32 	%r197, %r167, 16;
	mov.f32 	%f222, 0f00000000;
	mov.u32 	%r198, %r196;
	mov.u32 	%r206, %r37;
$L__BB2_48:
	.pragma "nounroll";
	and.b32  	%r208, %r5, -8;
	ld.shared.v4.f32 	{%f157, %f158, %f159, %f160}, [%r197+-16];
	cvt.u64.u32 	%rd43, %r198;
	add.s64 	%rd44, %rd43, %rd5;
	shl.b64 	%rd45, %rd44, 2;
	add.s64 	%rd46, %rd3, %rd45;
	ld.global.nc.f32 	%f161, [%rd46];
	fma.rn.f32 	%f162, %f157, %f161, %f222;
	cvt.u64.u32 	%rd47, %r205;
	add.s64 	%rd48, %rd47, %rd5;
	shl.b64 	%rd49, %rd48, 2;
	add.s64 	%rd50, %rd3, %rd49;
	ld.global.nc.f32 	%f163, [%rd50];
	fma.rn.f32 	%f164, %f158, %f163, %f162;
	cvt.u64.u32 	%rd51, %r204;
	add.s64 	%rd52, %rd51, %rd5;
	shl.b64 	%rd53, %rd52, 2;
	add.s64 	%rd54, %rd3, %rd53;
	ld.global.nc.f32 	%f165, [%rd54];
	fma.rn.f32 	%f166, %f159, %f165, %f164;
	cvt.u64.u32 	%rd55, %r203;
	add.s64 	%rd56, %rd55, %rd5;
	shl.b64 	%rd57, %rd56, 2;
	add.s64 	%rd58, %rd3, %rd57;
	ld.global.nc.f32 	%f167, [%rd58];
	fma.rn.f32 	%f168, %f160, %f167, %f166;
	ld.shared.v4.f32 	{%f169, %f170, %f171, %f172}, [%r197];
	cvt.u64.u32 	%rd59, %r202;
	add.s64 	%rd60, %rd59, %rd5;
	shl.b64 	%rd61, %rd60, 2;
	add.s64 	%rd62, %rd3, %rd61;
	ld.global.nc.f32 	%f173, [%rd62];
	fma.rn.f32 	%f174, %f169, %f173, %f168;
	cvt.u64.u32 	%rd63, %r201;
	add.s64 	%rd64, %rd63, %rd5;
	shl.b64 	%rd65, %rd64, 2;
	add.s64 	%rd66, %rd3, %rd65;
	ld.global.nc.f32 	%f175, [%rd66];
	fma.rn.f32 	%f176, %f170, %f175, %f174;
	cvt.u64.u32 	%rd67, %r200;
	add.s64 	%rd68, %rd67, %rd5;
	shl.b64 	%rd69, %rd68, 2;
	add.s64 	%rd70, %rd3, %rd69;
	ld.global.nc.f32 	%f177, [%rd70];
	fma.rn.f32 	%f178, %f171, %f177, %f176;
	cvt.u64.u32 	%rd71, %r199;
	add.s64 	%rd72, %rd71, %rd5;
	shl.b64 	%rd73, %rd72, 2;
	add.s64 	%rd74, %rd3, %rd73;
	ld.global.nc.f32 	%f179, [%rd74];
	fma.rn.f32 	%f222, %f172, %f179, %f178;
	add.s32 	%r206, %r206, 8;
	add.s32 	%r205, %r205, %r38;
	add.s32 	%r204, %r204, %r38;
	add.s32 	%r203, %r203, %r38;
	add.s32 	%r202, %r202, %r38;
	add.s32 	%r201, %r201, %r38;
	add.s32 	%r200, %r200, %r38;
	add.s32 	%r199, %r199, %r38;
	add.s32 	%r198, %r198, %r38;
	add.s32 	%r197, %r197, 32;
	setp.ne.s32 	%p55, %r206, 0;
	@%p55 bra 	$L__BB2_48;
$L__BB2_49:
	setp.eq.s32 	%p56, %r36, 0;
	@%p56 bra 	$L__BB2_57;
	add.s32 	%r168, %r36, -1;
	setp.lt.u32 	%p57, %r168, 3;
	@%p57 bra 	$L__BB2_52;
	shl.b32 	%r169, %r208, 2;
	mov.u32 	%r170, smem;
	add.s32 	%r171, %r170, %r169;
	ld.shared.f32 	%f181, [%r171];
	mad.lo.s32 	%r172, %r208, %r83, %r196;
	cvt.u64.u32 	%rd75, %r172;
	add.s64 	%rd76, %rd75, %rd5;
	shl.b64 	%rd77, %rd76, 2;
	add.s64 	%rd78, %rd3, %rd77;
	ld.global.nc.f32 	%f182, [%rd78];
	fma.rn.f32 	%f183, %f181, %f182, %f222;
	ld.shared.f32 	%f184, [%r171+4];
	add.s32 	%r173, %r172, %r83;
	cvt.u64.u32 	%rd79, %r173;
	add.s64 	%rd80, %rd79, %rd5;
	shl.b64 	%rd81, %rd80, 2;
	add.s64 	%rd82, %rd3, %rd81;
	ld.global.nc.f32 	%f185, [%rd82];
	fma.rn.f32 	%f186, %f184, %f185, %f183;
	ld.shared.f32 	%f187, [%r171+8];
	add.s32 	%r174, %r173, %r83;
	cvt.u64.u32 	%rd83, %r174;
	add.s64 	%rd84, %rd83, %rd5;
	shl.b64 	%rd85, %rd84, 2;
	add.s64 	%rd86, %rd3, %rd85;
	ld.global.nc.f32 	%f188, [%rd86];
	fma.rn.f32 	%f189, %f187, %f188, %f186;
	ld.shared.f32 	%f190, [%r171+12];
	add.s32 	%r175, %r174, %r83;
	cvt.u64.u32 	%rd87, %r175;
	add.s64 	%rd88, %rd87, %rd5;
	shl.b64 	%rd89, %rd88, 2;
	add.s64 	%rd90, %rd3, %rd89;
	ld.global.nc.f32 	%f191, [%rd90];
	fma.rn.f32 	%f222, %f190, %f191, %f189;
	add.s32 	%r208, %r208, 4;
$L__BB2_52:
	and.b32  	%r176, %r5, 3;
	setp.eq.s32 	%p58, %r176, 0;
	@%p58 bra 	$L__BB2_57;
	setp.eq.s32 	%p59, %r176, 1;
	@%p59 bra 	$L__BB2_55;
	shl.b32 	%r177, %r208, 2;
	mov.u32 	%r178, smem;
	add.s32 	%r179, %r178, %r177;
	ld.shared.f32 	%f193, [%r179];
	mad.lo.s32 	%r180, %r208, %r83, %r196;
	cvt.u64.u32 	%rd91, %r180;
	add.s64 	%rd92, %rd91, %rd5;
	shl.b64 	%rd93, %rd92, 2;
	add.s64 	%rd94, %rd3, %rd93;
	ld.global.nc.f32 	%f194, [%rd94];
	fma.rn.f32 	%f195, %f193, %f194, %f222;
	ld.shared.f32 	%f196, [%r179+4];
	add.s32 	%r181, %r180, %r83;
	cvt.u64.u32 	%rd95, %r181;
	add.s64 	%rd96, %rd95, %rd5;
	shl.b64 	%rd97, %rd96, 2;
	add.s64 	%rd98, %rd3, %rd97;
	ld.global.nc.f32 	%f197, [%rd98];
	fma.rn.f32 	%f222, %f196, %f197, %f195;
	add.s32 	%r208, %r208, 2;
$L__BB2_55:
	and.b32  	%r182, %r5, 1;
	setp.eq.b32 	%p60, %r182, 1;
	not.pred 	%p61, %p60;
	@%p61 bra 	$L__BB2_57;
	shl.b32 	%r183, %r208, 2;
	mov.u32 	%r184, smem;
	add.s32 	%r185, %r184, %r183;
	ld.shared.f32 	%f198, [%r185];
	mad.lo.s32 	%r186, %r208, %r83, %r196;
	cvt.u64.u32 	%rd99, %r186;
	add.s64 	%rd100, %rd99, %rd5;
	shl.b64 	%rd101, %rd100, 2;
	add.s64 	%rd102, %rd3, %rd101;
	ld.global.nc.f32 	%f199, [%rd102];
	fma.rn.f32 	%f222, %f198, %f199, %f222;
$L__BB2_57:
	cvt.u64.u32 	%rd103, %r196;
	add.s64 	%rd104, %rd4, %rd103;
	shl.b64 	%rd105, %rd104, 2;
	add.s64 	%rd106, %rd7, %rd105;
	st.global.f32 	[%rd106], %f222;
	add.s32 	%r196, %r196, %r35;
	setp.lt.u32 	%p62, %r196, %r83;
	@%p62 bra 	$L__BB2_45;
$L__BB2_58:
	ret;

}
	// .globl	lux_sdpa_f16_kernel
.visible .entry lux_sdpa_f16_kernel(
	.param .u64 .ptr .align 1 lux_sdpa_f16_kernel_param_0,
	.param .u64 .ptr .align 1 lux_sdpa_f16_kernel_param_1,
	.param .u64 .ptr .align 1 lux_sdpa_f16_kernel_param_2,
	.param .u64 .ptr .align 1 lux_sdpa_f16_kernel_param_3,
	.param .f32 lux_sdpa_f16_kernel_param_4,
	.param .u32 lux_sdpa_f16_kernel_param_5,
	.param .u32 lux_sdpa_f16_kernel_param_6,
	.param .u32 lux_sdpa_f16_kernel_param_7,
	.param .u32 lux_sdpa_f16_kernel_param_8,
	.param .u8 lux_sdpa_f16_kernel_param_9
)
{
	.reg .pred 	%p<63>;
	.reg .b16 	%rs<48>;
	.reg .b32 	%r<205>;
	.reg .b32 	%f<224>;
	.reg .b64 	%rd<106>;
	// demoted variable
	.shared .align 4 .f32 _ZZ19lux_sdpa_f16_kernelE5s_max;
	// demoted variable
	.shared .align 4 .f32 _ZZ19lux_sdpa_f16_kernelE5s_sum;
	// demoted variable
	.shared .align 4 .b8 _ZZ19lux_sdpa_f16_kernelE9warp_vals[128];
	ld.param.u64 	%rd8, [lux_sdpa_f16_kernel_param_0];
	ld.param.u64 	%rd9, [lux_sdpa_f16_kernel_param_1];
	ld.param.u64 	%rd10, [lux_sdpa_f16_kernel_param_2];
	ld.param.u64 	%rd11, [lux_sdpa_f16_kernel_param_3];
	ld.param.f32 	%f44, [lux_sdpa_f16_kernel_param_4];
	ld.param.u32 	%r83, [lux_sdpa_f16_kernel_param_5];
	ld.param.u32 	%r80, [lux_sdpa_f16_kernel_param_6];
	ld.param.u32 	%r81, [lux_sdpa_f16_kernel_param_7];
	ld.param.u32 	%r82, [lux_sdpa_f16_kernel_param_8];
	ld.param.s8 	%rs1, [lux_sdpa_f16_kernel_param_9];
	cvta.to.global.u64 	%rd1, %rd10;
	cvta.to.global.u64 	%rd2, %rd9;
	cvta.to.global.u64 	%rd3, %rd11;
	mov.u32 	%r1, %ctaid.z;
	div.u32 	%r2, %r1, %r80;
	mov.u32 	%r3, %ctaid.y;
	mov.u32 	%r191, %tid.x;
	setp.ge.u32 	%p1, %r2, %r83;
	setp.ge.u32 	%p2, %r3, %r81;
	or.pred  	%p3, %p2, %p1;
	@%p3 bra 	$L__BB3_58;
	rem.u32 	%r84, %r1, %r80;
	mad.lo.s32 	%r85, %r2, %r80, %r84;
	mul.lo.s32 	%r86, %r82, %r81;
	mul.lo.s32 	%r87, %r86, %r85;
	cvt.u64.u32 	%rd4, %r87;
	mul.lo.s32 	%r88, %r82, %r3;
	cvt.u64.u32 	%rd12, %r88;
	add.s64 	%rd5, %rd4, %rd12;
	setp.eq.s16 	%p4, %rs1, 0;
	add.s32 	%r89, %r3, 1;
	selp.b32 	%r5, %r81, %r89, %p4;
	setp.ge.u32 	%p5, %r191, %r81;
	@%p5 bra 	$L__BB3_20;
	setp.ne.s32 	%p6, %r82, 0;
	mov.u32 	%r6, %ntid.x;
	@%p6 bra 	$L__BB3_5;
	mul.f32 	%f1, %f44, 0f00000000;
	mov.u32 	%r97, smem;
	mov.u32 	%r182, %r191;
$L__BB3_4:
	setp.lt.u32 	%p16, %r182, %r5;
	selp.f32 	%f92, %f1, 0fFF800000, %p16;
	shl.b32 	%r96, %r182, 2;
	add.s32 	%r98, %r97, %r96;
	st.shared.f32 	[%r98], %f92;
	add.s32 	%r182, %r182, %r6;
	setp.lt.u32 	%p17, %r182, %r81;
	@%p17 bra 	$L__BB3_4;
	bra.uni 	$L__BB3_20;
$L__BB3_5:
	and.b32  	%r9, %r82, 7;
	add.s32 	%r10, %r9, -1;
	and.b32  	%r11, %r82, 3;
	and.b32  	%r12, %r82, -8;
	and.b32  	%r13, %r82, 1;
	mov.u32 	%r183, %r191;
$L__BB3_6:
	setp.ge.u32 	%p7, %r183, %r5;
	mov.f32 	%f209, 0fFF800000;
	@%p7 bra 	$L__BB3_19;
	setp.lt.u32 	%p8, %r82, 8;
	mul.lo.s32 	%r91, %r183, %r82;
	cvt.u64.u32 	%rd13, %r91;
	add.s64 	%rd6, %rd13, %rd4;
	mov.f32 	%f208, 0f00000000;
	mov.b32 	%r186, 0;
	@%p8 bra 	$L__BB3_10;
	mov.f32 	%f208, 0f00000000;
	mov.b32 	%r184, 0;
$L__BB3_9:
	.pragma "nounroll";
	cvt.u64.u32 	%rd14, %r184;
	add.s64 	%rd15, %rd5, %rd14;
	shl.b64 	%rd16, %rd15, 1;
	add.s64 	%rd17, %rd2, %rd16;
	ld.global.nc.u16 	%rs2, [%rd17];
	// begin inline asm
	{  cvt.f32.f16 %f49, %rs2;}

	// end inline asm
	add.s64 	%rd18, %rd6, %rd14;
	shl.b64 	%rd19, %rd18, 1;
	add.s64 	%rd20, %rd1, %rd19;
	ld.global.nc.u16 	%rs3, [%rd20];
	// begin inline asm
	{  cvt.f32.f16 %f50, %rs3;}

	// end inline asm
	fma.rn.f32 	%f65, %f49, %f50, %f208;
	ld.global.nc.u16 	%rs4, [%rd17+2];
	// begin inline asm
	{  cvt.f32.f16 %f51, %rs4;}

	// end inline asm
	ld.global.nc.u16 	%rs5, [%rd20+2];
	// begin inline asm
	{  cvt.f32.f16 %f52, %rs5;}

	// end inline asm
	fma.rn.f32 	%f66, %f51, %f52, %f65;
	ld.global.nc.u16 	%rs6, [%rd17+4];
	// begin inline asm
	{  cvt.f32.f16 %f53, %rs6;}

	// end inline asm
	ld.global.nc.u16 	%rs7, [%rd20+4];
	// begin inline asm
	{  cvt.f32.f16 %f54, %rs7;}

	// end inline asm
	fma.rn.f32 	%f67, %f53, %f54, %f66;
	ld.global.nc.u16 	%rs8, [%rd17+6];
	// begin inline asm
	{  cvt.f32.f16 %f55, %rs8;}

	// end inline asm
	ld.global.nc.u16 	%rs9, [%rd20+6];
	// begin inline asm
	{  cvt.f32.f16 %f56, %rs9;}

	// end inline asm
	fma.rn.f32 	%f68, %f55, %f56, %f67;
	ld.global.nc.u16 	%rs10, [%rd17+8];
	// begin inline asm
	{  cvt.f32.f16 %f57, %rs10;}

	// end inline asm
	ld.global.nc.u16 	%rs11, [%rd20+8];
	// begin inline asm
	{  cvt.f32.f16 %f58, %rs11;}

	// end inline asm
	fma.rn.f32 	%f69, %f57, %f58, %f68;
	ld.global.nc.u16 	%rs12, [%rd17+10];
	// begin inline asm
	{  cvt.f32.f16 %f59, %rs12;}

	// end inline asm
	ld.global.nc.u16 	%rs13, [%rd20+10];
	// begin inline asm
	{  cvt.f32.f16 %f60, %rs13;}

	// end inline asm
	fma.rn.f32 	%f70, %f59, %f60, %f69;
	ld.global.nc.u16 	%rs14, [%rd17+12];
	// begin inline asm
	{  cvt.f32.f16 %f61, %rs14;}

	// end inline asm
	ld.global.nc.u16 	%rs15, [%rd20+12];
	// begin inline asm
	{  cvt.f32.f16 %f62, %rs15;}

	// end inline asm
	fma.rn.f32 	%f71, %f61, %f62, %f70;
	ld.global.nc.u16 	%rs16, [%rd17+14];
	// begin inline asm
	{  cvt.f32.f16 %f63, %rs16;}

	// end inline asm
	ld.global.nc.u16 	%rs17, [%rd20+14];
	// begin inline asm
	{  cvt.f32.f16 %f64, %rs17;}

	// end inline asm
	fma.rn.f32 	%f208, %f63, %f64, %f71;
	add.s32 	%r184, %r184, 8;
	setp.ne.s32 	%p9, %r184, %r12;
	mov.u32 	%r186, %r12;
	@%p9 bra 	$L__BB3_9;
$L__BB3_10:
	setp.eq.s32 	%p10, %r9, 0;
	@%p10 bra 	$L__BB3_18;
	setp.lt.u32 	%p11, %r10, 3;
	@%p11 bra 	$L__BB3_13;
	cvt.u64.u32 	%rd21, %r186;
	add.s64 	%rd22, %rd5, %rd21;
	shl.b64 	%rd23, %rd22, 1;
	add.s64 	%rd24, %rd2, %rd23;
	ld.global.nc.u16 	%rs18, [%rd24];
	// begin inline asm
	{  cvt.f32.f16 %f73, %rs18;}

	// end inline asm
	add.s64 	%rd25, %rd6, %rd21;
	shl.b64 	%rd26, %rd25, 1;
	add.s64 	%rd27, %rd1, %rd26;
	ld.global.nc.u16 	%rs19, [%rd27];
	// begin inline asm
	{  cvt.f32.f16 %f74, %rs19;}

	// end inline asm
	fma.rn.f32 	%f81, %f73, %f74, %f208;
	ld.global.nc.u16 	%rs20, [%rd24+2];
	// begin inline asm
	{  cvt.f32.f16 %f75, %rs20;}

	// end inline asm
	ld.global.nc.u16 	%rs21, [%rd27+2];
	// begin inline asm
	{  cvt.f32.f16 %f76, %rs21;}

	// end inline asm
	fma.rn.f32 	%f82, %f75, %f76, %f81;
	ld.global.nc.u16 	%rs22, [%rd24+4];
	// begin inline asm
	{  cvt.f32.f16 %f77, %rs22;}

	// end inline asm
	ld.global.nc.u16 	%rs23, [%rd27+4];
	// begin inline asm
	{  cvt.f32.f16 %f78, %rs23;}

	// end inline asm
	fma.rn.f32 	%f83, %f77, %f78, %f82;
	ld.global.nc.u16 	%rs24, [%rd24+6];
	// begin inline asm
	{  cvt.f32.f16 %f79, %rs24;}

	// end inline asm
	ld.global.nc.u16 	%rs25, [%rd27+6];
	// begin inline asm
	{  cvt.f32.f16 %f80, %rs25;}

	// end inline asm
	fma.rn.f32 	%f208, %f79, %f80, %f83;
	add.s32 	%r186, %r186, 4;
$L__BB3_13:
	setp.eq.s32 	%p12, %r11, 0;
	@%p12 bra 	$L__BB3_18;
	setp.eq.s32 	%p13, %r11, 1;
	@%p13 bra 	$L__BB3_16;
	cvt.u64.u32 	%rd28, %r186;
	add.s64 	%rd29, %rd5, %rd28;
	shl.b64 	%rd30, %rd29, 1;
	add.s64 	%rd31, %rd2, %rd30;
	ld.global.nc.u16 	%rs26, [%rd31];
	// begin inline asm
	{  cvt.f32.f16 %f85, %rs26;}

	// end inline asm
	add.s64 	%rd32, %rd6, %rd28;
	shl.b64 	%rd33, %rd32, 1;
	add.s64 	%rd34, %rd1, %rd33;
	ld.global.nc.u16 	%rs27, [%rd34];
	// begin inline asm
	{  cvt.f32.f16 %f86, %rs27;}

	// end inline asm
	fma.rn.f32 	%f89, %f85, %f86, %f208;
	ld.global.nc.u16 	%rs28, [%rd31+2];
	// begin inline asm
	{  cvt.f32.f16 %f87, %rs28;}

	// end inline asm
	ld.global.nc.u16 	%rs29, [%rd34+2];
	// begin inline asm
	{  cvt.f32.f16 %f88, %rs29;}

	// end inline asm
	fma.rn.f32 	%f208, %f87, %f88, %f89;
	add.s32 	%r186, %r186, 2;
$L__BB3_16:
	setp.eq.s32 	%p14, %r13, 0;
	@%p14 bra 	$L__BB3_18;
	cvt.u64.u32 	%rd35, %r186;
	add.s64 	%rd36, %rd5, %rd35;
	shl.b64 	%rd37, %rd36, 1;
	add.s64 	%rd38, %rd2, %rd37;
	ld.global.nc.u16 	%rs30, [%rd38];
	// begin inline asm
	{  cvt.f32.f16 %f90, %rs30;}

	// end inline asm
	add.s64 	%rd39, %rd6, %rd35;
	shl.b64 	%rd40, %rd39, 1;
	add.s64 	%rd41, %rd1, %rd40;
	ld.global.nc.u16 	%rs31, [%rd41];
	// begin inline asm
	{  cvt.f32.f16 %f91, %rs31;}

	// end inline asm
	fma.rn.f32 	%f208, %f90, %f91, %f208;
$L__BB3_18:
	mul.f32 	%f209, %f44, %f208;
$L__BB3_19:
	shl.b32 	%r93, %r183, 2;
	mov.u32 	%r94, smem;
	add.s32 	%r95, %r94, %r93;
	st.shared.f32 	[%r95], %f209;
	add.s32 	%r183, %r183, %r6;
	setp.lt.u32 	%p15, %r183, %r81;
	@%p15 bra 	$L__BB3_6;
$L__BB3_20:
	setp.ge.u32 	%p18, %r191, %r81;
	bar.sync 	0;
	mov.f32 	%f211, 0fFF800000;
	@%p18 bra 	$L__BB3_23;
	mov.f32 	%f211, 0fFF800000;
	mov.u32 	%r23, %ntid.x;
	mov.u32 	%r100, smem;
	mov.u32 	%r188, %r191;
$L__BB3_22:
	shl.b32 	%r99, %r188, 2;
	add.s32 	%r101, %r100, %r99;
	ld.shared.f32 	%f95, [%r101];
	max.f32 	%f211, %f211, %f95;
	add.s32 	%r188, %r188, %r23;
	setp.lt.u32 	%p19, %r188, %r81;
	@%p19 bra 	$L__BB3_22;
$L__BB3_23:
	mov.b32 	%r102, %f211;
	shfl.sync.down.b32	%r103|%p20, %r102, 16, 31, -1;
	mov.b32 	%f96, %r103;
	max.f32 	%f97, %f211, %f96;
	mov.b32 	%r104, %f97;
	shfl.sync.down.b32	%r105|%p21, %r104, 8, 31, -1;
	mov.b32 	%f98, %r105;
	max.f32 	%f99, %f97, %f98;
	mov.b32 	%r106, %f99;
	shfl.sync.down.b32	%r107|%p22, %r106, 4, 31, -1;
	mov.b32 	%f100, %r107;
	max.f32 	%f101, %f99, %f100;
	mov.b32 	%r108, %f101;
	shfl.sync.down.b32	%r109|%p23, %r108, 2, 31, -1;
	mov.b32 	%f102, %r109;
	max.f32 	%f103, %f101, %f102;
	mov.b32 	%r110, %f103;
	shfl.sync.down.b32	%r111|%p24, %r110, 1, 31, -1;
	mov.b32 	%f104, %r111;
	max.f32 	%f19, %f103, %f104;
	and.b32  	%r26, %r191, 31;
	setp.ne.s32 	%p25, %r26, 0;
	shr.u32 	%r112, %r191, 3;
	and.b32  	%r113, %r112, 124;
	mov.u32 	%r114, _ZZ19lux_sdpa_f16_kernelE9warp_vals;
	add.s32 	%r27, %r114, %r113;
	@%p25 bra 	$L__BB3_25;
	st.shared.f32 	[%r27], %f19;
$L__BB3_25:
	bar.sync 	0;
	setp.gt.u32 	%p26, %r191, 31;
	shl.b32 	%r115, %r26, 2;
	add.s32 	%r28, %r114, %r115;
	@%p26 bra 	$L__BB3_30;
	mov.u32 	%r117, %ntid.x;
	shr.u32 	%r118, %r117, 5;
	setp.ge.u32 	%p27, %r26, %r118;
	mov.f32 	%f212, 0fFF800000;
	@%p27 bra 	$L__BB3_28;
	ld.shared.f32 	%f212, [%r28];
$L__BB3_28:
	setp.ne.s32 	%p28, %r26, 0;
	mov.b32 	%r119, %f212;
	shfl.sync.down.b32	%r120|%p29, %r119, 16, 31, -1;
	mov.b32 	%f106, %r120;
	max.f32 	%f107, %f212, %f106;
	mov.b32 	%r121, %f107;
	shfl.sync.down.b32	%r122|%p30, %r121, 8, 31, -1;
	mov.b32 	%f108, %r122;
	max.f32 	%f109, %f107, %f108;
	mov.b32 	%r123, %f109;
	shfl.sync.down.b32	%r124|%p31, %r123, 4, 31, -1;
	mov.b32 	%f110, %r124;
	max.f32 	%f111, %f109, %f110;
	mov.b32 	%r125, %f111;
	shfl.sync.down.b32	%r126|%p32, %r125, 2, 31, -1;
	mov.b32 	%f112, %r126;
	max.f32 	%f113, %f111, %f112;
	mov.b32 	%r127, %f113;
	shfl.sync.down.b32	%r128|%p33, %r127, 1, 31, -1;
	mov.b32 	%f114, %r128;
	max.f32 	%f22, %f113, %f114;
	@%p28 bra 	$L__BB3_30;
	st.shared.f32 	[_ZZ19lux_sdpa_f16_kernelE5s_max], %f22;
$L__BB3_30:
	setp.ge.u32 	%p34, %r191, %r81;
	bar.sync 	0;
	mov.f32 	%f214, 0f00000000;
	@%p34 bra 	$L__BB3_33;
	ld.shared.f32 	%f23, [_ZZ19lux_sdpa_f16_kernelE5s_max];
	mov.f32 	%f214, 0f00000000;
	mov.u32 	%r29, %ntid.x;
	mov.u32 	%r130, smem;
	mov.u32 	%r189, %r191;
$L__BB3_32:
	shl.b32 	%r129, %r189, 2;
	add.s32 	%r131, %r130, %r129;
	ld.shared.f32 	%f117, [%r131];
	sub.f32 	%f118, %f117, %f23;
	fma.rn.f32 	%f119, %f118, 0f3BBB989D, 0f3F000000;
	cvt.sat.f32.f32 	%f120, %f119;
	mov.f32 	%f121, 0f4B400001;
	mov.f32 	%f122, 0f437C0000;
	fma.rm.f32 	%f123, %f120, %f122, %f121;
	add.f32 	%f124, %f123, 0fCB40007F;
	neg.f32 	%f125, %f124;
	fma.rn.f32 	%f126, %f118, 0f3FB8AA3B, %f125;
	fma.rn.f32 	%f127, %f118, 0f32A57060, %f126;
	mov.b32 	%r132, %f123;
	shl.b32 	%r133, %r132, 23;
	mov.b32 	%f128, %r133;
	ex2.approx.ftz.f32 	%f129, %f127;
	mul.f32 	%f130, %f129, %f128;
	st.shared.f32 	[%r131], %f130;
	add.f32 	%f214, %f214, %f130;
	add.s32 	%r189, %r189, %r29;
	setp.lt.u32 	%p35, %r189, %r81;
	@%p35 bra 	$L__BB3_32;
$L__BB3_33:
	setp.ne.s32 	%p36, %r26, 0;
	mov.b32 	%r134, %f214;
	shfl.sync.down.b32	%r135|%p37, %r134, 16, 31, -1;
	mov.b32 	%f131, %r135;
	add.f32 	%f132, %f214, %f131;
	mov.b32 	%r136, %f132;
	shfl.sync.down.b32	%r137|%p38, %r136, 8, 31, -1;
	mov.b32 	%f133, %r137;
	add.f32 	%f134, %f132, %f133;
	mov.b32 	%r138, %f134;
	shfl.sync.down.b32	%r139|%p39, %r138, 4, 31, -1;
	mov.b32 	%f135, %r139;
	add.f32 	%f136, %f134, %f135;
	mov.b32 	%r140, %f136;
	shfl.sync.down.b32	%r141|%p40, %r140, 2, 31, -1;
	mov.b32 	%f137, %r141;
	add.f32 	%f138, %f136, %f137;
	mov.b32 	%r142, %f138;
	shfl.sync.down.b32	%r143|%p41, %r142, 1, 31, -1;
	mov.b32 	%f139, %r143;
	add.f32 	%f27, %f138, %f139;
	@%p36 bra 	$L__BB3_35;
	st.shared.f32 	[%r27], %f27;
$L__BB3_35:
	setp.gt.u32 	%p42, %r191, 31;
	bar.sync 	0;
	@%p42 bra 	$L__BB3_40;
	mov.u32 	%r144, %ntid.x;
	shr.u32 	%r145, %r144, 5;
	setp.ge.u32 	%p43, %r26, %r145;
	mov.f32 	%f215, 0f00000000;
	@%p43 bra 	$L__BB3_38;
	ld.shared.f32 	%f215, [%r28];
$L__BB3_38:
	setp.ne.s32 	%p44, %r26, 0;
	mov.b32 	%r146, %f215;
	shfl.sync.down.b32	%r147|%p45, %r146, 16, 31, -1;
	mov.b32 	%f141, %r147;
	add.f32 	%f142, %f215, %f141;
	mov.b32 	%r148, %f142;
	shfl.sync.down.b32	%r149|%p46, %r148, 8, 31, -1;
	mov.b32 	%f143, %r149;
	add.f32 	%f144, %f142, %f143;
	mov.b32 	%r150, %f144;
	shfl.sync.down.b32	%r151|%p47, %r150, 4, 31, -1;
	mov.b32 	%f145, %r151;
	add.f32 	%f146, %f144, %f145;
	mov.b32 	%r152, %f146;
	shfl.sync.down.b32	%r153|%p48, %r152, 2, 31, -1;
	mov.b32 	%f147, %r153;
	add.f32 	%f148, %f146, %f147;
	mov.b32 	%r154, %f148;
	shfl.sync.down.b32	%r155|%p49, %r154, 1, 31, -1;
	mov.b32 	%f149, %r155;
	add.f32 	%f30, %f148, %f149;
	@%p44 bra 	$L__BB3_40;
	st.shared.f32 	[_ZZ19lux_sdpa_f16_kernelE5s_sum], %f30;
$L__BB3_40:
	setp.ge.u32 	%p50, %r191, %r81;
	bar.sync 	0;
	@%p50 bra 	$L__BB3_43;
	ld.shared.f32 	%f150, [_ZZ19lux_sdpa_f16_kernelE5s_sum];
	mov.u32 	%r32, %ntid.x;
	rcp.rn.f32 	%f31, %f150;
	mov.u32 	%r157, smem;
	mov.u32 	%r190, %r191;
$L__BB3_42:
	shl.b32 	%r156, %r190, 2;
	add.s32 	%r158, %r157, %r156;
	ld.shared.f32 	%f151, [%r158];
	mul.f32 	%f152, %f31, %f151;
	st.shared.f32 	[%r158], %f152;
	add.s32 	%r190, %r190, %r32;
	setp.lt.u32 	%p51, %r190, %r81;
	@%p51 bra 	$L__BB3_42;
$L__BB3_43:
	bar.sync 	0;
	setp.ge.u32 	%p52, %r191, %r82;
	@%p52 bra 	$L__BB3_58;
	mov.u32 	%r35, %ntid.x;
	and.b32  	%r36, %r5, 7;
	and.b32  	%r159, %r5, -8;
	neg.s32 	%r37, %r159;
	shl.b32 	%r38, %r82, 3;
	shl.b32 	%r39, %r82, 1;
	mul.lo.s32 	%r40, %r82, 3;
	shl.b32 	%r41, %r82, 2;
	mul.lo.s32 	%r42, %r82, 5;
	mul.lo.s32 	%r43, %r82, 6;
	mul.lo.s32 	%r44, %r82, 7;
	cvta.to.global.u64 	%rd7, %rd8;
$L__BB3_45:
	setp.eq.s32 	%p53, %r5, 0;
	mov.f32 	%f223, 0f00000000;
	@%p53 bra 	$L__BB3_57;
	setp.lt.u32 	%p54, %r5, 8;
	mov.f32 	%f223, 0f00000000;
	mov.b32 	%r203, 0;
	@%p54 bra 	$L__BB3_49;
	add.s32 	%r200, %r82, %r191;
	add.s32 	%r199, %r39, %r191;
	add.s32 	%r198, %r40, %r191;
	add.s32 	%r197, %r41, %r191;
	add.s32 	%r196, %r42, %r191;
	add.s32 	%r195, %r43, %r191;
	add.s32 	%r194, %r44, %r191;
	mov.u32 	%r162, smem;
	add.s32 	%r192, %r162, 16;
	mov.f32 	%f223, 0f00000000;
	mov.u32 	%r193, %r191;
	mov.u32 	%r201, %r37;
$L__BB3_48:
	.pragma "nounroll";
	and.b32  	%r203, %r5, -8;
	ld.shared.v4.f32 	{%f165, %f166, %f167, %f168}, [%r192+-16];
	cvt.u64.u32 	%rd42, %r193;
	add.s64 	%rd43, %rd42, %rd4;
	shl.b64 	%rd44, %rd43, 1;
	add.s64 	%rd45, %rd3, %rd44;
	ld.global.nc.u16 	%rs32, [%rd45];
	// begin inline asm
	{  cvt.f32.f16 %f157, %rs32;}

	// end inline asm
	fma.rn.f32 	%f169, %f165, %f157, %f223;
	cvt.u64.u32 	%rd46, %r200;
	add.s64 	%rd47, %rd46, %rd4;
	shl.b64 	%rd48, %rd47, 1;
	add.s64 	%rd49, %rd3, %rd48;
	ld.global.nc.u16 	%rs33, [%rd49];
	// begin inline asm
	{  cvt.f32.f16 %f158, %rs33;}

	// end inline asm
	fma.rn.f32 	%f170, %f166, %f158, %f169;
	cvt.u64.u32 	%rd50, %r199;
	add.s64 	%rd51, %rd50, %rd4;
	shl.b64 	%rd52, %rd51, 1;
	add.s64 	%rd53, %rd3, %rd52;
	ld.global.nc.u16 	%rs34, [%rd53];
	// begin inline asm
	{  cvt.f32.f16 %f159, %rs34;}

	// end inline asm
	fma.rn.f32 	%f171, %f167, %f159, %f170;
	cvt.u64.u32 	%rd54, %r198;
	add.s64 	%rd55, %rd54, %rd4;
	shl.b64 	%rd56, %rd55, 1;
	add.s64 	%rd57, %rd3, %rd56;
	ld.global.nc.u16 	%rs35, [%rd57];
	// begin inline asm
	{  cvt.f32.f16 %f160, %rs35;}

	// end inline asm
	fma.rn.f32 	%f172, %f168, %f160, %f171;
	ld.shared.v4.f32 	{%f173, %f174, %f175, %f176}, [%r192];
	cvt.u64.u32 	%rd58, %r197;
	add.s64 	%rd59, %rd58, %rd4;
	shl.b64 	%rd60, %rd59, 1;
	add.s64 	%rd61, %rd3, %rd60;
	ld.global.nc.u16 	%rs36, [%rd61];
	// begin inline asm
	{  cvt.f32.f16 %f161, %rs36;}

	// end inline asm
	fma.rn.f32 	%f177, %f173, %f161, %f172;
	cvt.u64.u32 	%rd62, %r196;
	add.s64 	%rd63, %rd62, %rd4;
	shl.b64 	%rd64, %rd63, 1;
	add.s64 	%rd65, %rd3, %rd64;
	ld.global.nc.u16 	%rs37, [%rd65];
	// begin inline asm
	{  cvt.f32.f16 %f162, %rs37;}

	// end inline asm
	fma.rn.f32 	%f178, %f174, %f162, %f177;
	cvt.u64.u32 	%rd66, %r195;
	add.s64 	%rd67, %rd66, %rd4;
	shl.b64 	%rd68, %rd67, 1;
	add.s64 	%rd69, %rd3, %rd68;
	ld.global.nc.u16 	%rs38, [%rd69];
	// begin inline asm
	{  cvt.f32.f16 %f163, %rs38;}

	// end inline asm
	fma.rn.f32 	%f179, %f175, %f163, %f178;
	cvt.u64.u32 	%rd70, %r194;
	add.s64 	%rd71, %rd70, %rd4;
	shl.b64 	%rd72, %rd71, 1;
	add.s64 	%rd73, %rd3, %rd72;
	ld.global.nc.u16 	%rs39, [%rd73];
	// begin inline asm
	{  cvt.f32.f16 %f164, %rs39;}

	// end inline asm
	fma.rn.f32 	%f223, %f176, %f164, %f179;
	add.s32 	%r201, %r201, 8;
	add.s32 	%r200, %r200, %r38;
	add.s32 	%r199, %r199, %r38;
	add.s32 	%r198, %r198, %r38;
	add.s32 	%r197, %r197, %r38;
	add.s32 	%r196, %r196, %r38;
	add.s32 	%r195, %r195, %r38;
	add.s32 	%r194, %r194, %r38;
	add.s32 	%r193, %r193, %r38;
	add.s32 	%r192, %r192, 32;
	setp.ne.s32 	%p55, %r201, 0;
	@%p55 bra 	$L__BB3_48;
$L__BB3_49:
	setp.eq.s32 	%p56, %r36, 0;
	@%p56 bra 	$L__BB3_57;
	add.s32 	%r163, %r36, -1;
	setp.lt.u32 	%p57, %r163, 3;
	@%p57 bra 	$L__BB3_52;
	shl.b32 	%r164, %r203, 2;
	mov.u32 	%r165, smem;
	add.s32 	%r166, %r165, %r164;
	ld.shared.f32 	%f185, [%r166];
	mad.lo.s32 	%r167, %r203, %r82, %r191;
	cvt.u64.u32 	%rd74, %r167;
	add.s64 	%rd75, %rd74, %rd4;
	shl.b64 	%rd76, %rd75, 1;
	add.s64 	%rd77, %rd3, %rd76;
	ld.global.nc.u16 	%rs40, [%rd77];
	// begin inline asm
	{  cvt.f32.f16 %f181, %rs40;}

	// end inline asm
	fma.rn.f32 	%f186, %f185, %f181, %f223;
	ld.shared.f32 	%f187, [%r166+4];
	add.s32 	%r168, %r167, %r82;
	cvt.u64.u32 	%rd78, %r168;
	add.s64 	%rd79, %rd78, %rd4;
	shl.b64 	%rd80, %rd79, 1;
	add.s64 	%rd81, %rd3, %rd80;
	ld.global.nc.u16 	%rs41, [%rd81];
	// begin inline asm
	{  cvt.f32.f16 %f182, %rs41;}

	// end inline asm
	fma.rn.f32 	%f188, %f187, %f182, %f186;
	ld.shared.f32 	%f189, [%r166+8];
	add.s32 	%r169, %r168, %r82;
	cvt.u64.u32 	%rd82, %r169;
	add.s64 	%rd83, %rd82, %rd4;
	shl.b64 	%rd84, %rd83, 1;
	add.s64 	%rd85, %rd3, %rd84;
	ld.global.nc.u16 	%rs42, [%rd85];
	// begin inline asm
	{  cvt.f32.f16 %f183, %rs42;}

	// end inline asm
	fma.rn.f32 	%f190, %f189, %f183, %f188;
	ld.shared.f32 	%f191, [%r166+12];
	add.s32 	%r170, %r169, %r82;
	cvt.u64.u32 	%rd86, %r170;
	add.s64 	%rd87, %rd86, %rd4;
	shl.b64 	%rd88, %rd87, 1;
	add.s64 	%rd89, %rd3, %rd88;
	ld.global.nc.u16 	%rs43, [%rd89];
	// begin inline asm
	{  cvt.f32.f16 %f184, %rs43;}

	// end inline asm
	fma.rn.f32 	%f223, %f191, %f184, %f190;
	add.s32 	%r203, %r203, 4;
$L__BB3_52:
	and.b32  	%r171, %r5, 3;
	setp.eq.s32 	%p58, %r171, 0;
	@%p58 bra 	$L__BB3_57;
	setp.eq.s32 	%p59, %r171, 1;
	@%p59 bra 	$L__BB3_55;
	shl.b32 	%r172, %r203, 2;
	mov.u32 	%r173, smem;
	add.s32 	%r174, %r173, %r172;
	ld.shared.f32 	%f195, [%r174];
	mad.lo.s32 	%r175, %r203, %r82, %r191;
	cvt.u64.u32 	%rd90, %r175;
	add.s64 	%rd91, %rd90, %rd4;
	shl.b64 	%rd92, %rd91, 1;
	add.s64 	%rd93, %rd3, %rd92;
	ld.global.nc.u16 	%rs44, [%rd93];
	// begin inline asm
	{  cvt.f32.f16 %f193, %rs44;}

	// end inline asm
	fma.rn.f32 	%f196, %f195, %f193, %f223;
	ld.shared.f32 	%f197, [%r174+4];
	add.s32 	%r176, %r175, %r82;
	cvt.u64.u32 	%rd94, %r176;
	add.s64 	%rd95, %rd94, %rd4;
	shl.b64 	%rd96, %rd95, 1;
	add.s64 	%rd97, %rd3, %rd96;
	ld.global.nc.u16 	%rs45, [%rd97];
	// begin inline asm
	{  cvt.f32.f16 %f194, %rs45;}

	// end inline asm
	fma.rn.f32 	%f223, %f197, %f194, %f196;
	add.s32 	%r203, %r203, 2;
$L__BB3_55:
	and.b32  	%r177, %r5, 1;
	setp.eq.b32 	%p60, %r177, 1;
	not.pred 	%p61, %p60;
	@%p61 bra 	$L__BB3_57;
	shl.b32 	%r178, %r203, 2;
	mov.u32 	%r179, smem;
	add.s32 	%r180, %r179, %r178;
	ld.shared.f32 	%f199, [%r180];
	mad.lo.s32 	%r181, %r203, %r82, %r191;
	cvt.u64.u32 	%rd98, %r181;
	add.s64 	%rd99, %rd98, %rd4;
	shl.b64 	%rd100, %rd99, 1;
	add.s64 	%rd101, %rd3, %rd100;
	ld.global.nc.u16 	%rs46, [%rd101];
	// begin inline asm
	{  cvt.f32.f16 %f198, %rs46;}

	// end inline asm
	fma.rn.f32 	%f223, %f199, %f198, %f223;
$L__BB3_57:
	// begin inline asm
	{  cvt.rn.f16.f32 %rs47, %f223;}

	// end inline asm
	cvt.u64.u32 	%rd102, %r191;
	add.s64 	%rd103, %rd5, %rd102;
	shl.b64 	%rd104, %rd103, 1;
	add.s64 	%rd105, %rd7, %rd104;
	st.global.u16 	[%rd105], %rs47;
	add.s32 	%r191, %r191, %r35;
	setp.lt.u32 	%p62, %r191, %r82;
	@%p62 bra 	$L__BB3_45;
$L__BB3_58:
	ret;

}
	// .globl	lux_sdpa_dropout_f32_kernel
.visible .entry lux_sdpa_dropout_f32_kernel(
	.param .u64 .ptr .align 1 lux_sdpa_dropout_f32_kernel_param_0,
	.param .u64 .ptr .align 1 lux_sdpa_dropout_f32_kernel_param_1,
	.param .u64 .ptr .align 1 lux_sdpa_dropout_f32_kernel_param_2,
	.param .u64 .ptr .align 1 lux_sdpa_dropout_f32_kernel_param_3,
	.param .u64 .ptr .align 1 lux_sdpa_dropout_f32_kernel_param_4,
	.param .f32 lux_sdpa_dropout_f32_kernel_param_5,
	.param .f32 lux_sdpa_dropout_f32_kernel_param_6,
	.param .u64 lux_sdpa_dropout_f32_kernel_param_7,
	.param .u32 lux_sdpa_dropout_f32_kernel_param_8,
	.param .u32 lux_sdpa_dropout_f32_kernel_param_9,
	.param .u32 lux_sdpa_dropout_f32_kernel_param_10,
	.param .u32 lux_sdpa_dropout_f32_kernel_param_11,
	.param .u8 lux_sdpa_dropout_f32_kernel_param_12
)
{
	.reg .pred 	%p<64>;
	.reg .b16 	%rs<2>;
	.reg .b32 	%r<207>;
	.reg .b32 	%f<232>;
	.reg .b64 	%rd<122>;
	// demoted variable
	.shared .align 4 .f32 _ZZ27lux_sdpa_dropout_f32_kernelE5s_max;
	// demoted variable
	.shared .align 4 .f32 _ZZ27lux_sdpa_dropout_f32_kernelE5s_sum;
	// demoted variable
	.shared .align 4 .b8 _ZZ27lux_sdpa_dropout_f32_kernelE9warp_vals[128];
	ld.param.u64 	%rd13, [lux_sdpa_dropout_f32_kernel_param_1];
	ld.param.u64 	%rd15, [lux_sdpa_dropout_f32_kernel_param_2];
	ld.param.u64 	%rd16, [lux_sdpa_dropout_f32_kernel_param_3];
	ld.param.u64 	%rd17, [lux_sdpa_dropout_f32_kernel_param_4];
	ld.param.f32 	%f45, [lux_sdpa_dropout_f32_kernel_param_5];
	ld.param.f32 	%f46, [lux_sdpa_dropout_f32_kernel_param_6];
	ld.param.u64 	%rd14, [lux_sdpa_dropout_f32_kernel_param_7];
	ld.param.u32 	%r83, [lux_sdpa_dropout_f32_kernel_param_8];
	ld.param.u32 	%r80, [lux_sdpa_dropout_f32_kernel_param_9];
	ld.param.u32 	%r81, [lux_sdpa_dropout_f32_kernel_param_10];
	ld.param.u32 	%r82, [lux_sdpa_dropout_f32_kernel_param_11];
	ld.param.s8 	%rs1, [lux_sdpa_dropout_f32_kernel_param_12];
	cvta.to.global.u64 	%rd1, %rd16;
	cvta.to.global.u64 	%rd2, %rd15;
	cvta.to.global.u64 	%rd3, %rd17;
	mov.u32 	%r1, %ctaid.z;
	div.u32 	%r2, %r1, %r80;
	mov.u32 	%r3, %ctaid.y;
	mov.u32 	%r193, %tid.x;
	setp.ge.u32 	%p1, %r2, %r83;
	setp.ge.u32 	%p2, %r3, %r81;
	or.pred  	%p3, %p2, %p1;
	@%p3 bra 	$L__BB4_58;
	rem.u32 	%r84, %r1, %r80;
	mad.lo.s32 	%r85, %r2, %r80, %r84;
	mul.lo.s32 	%r86, %r85, %r81;
	mul.lo.s32 	%r87, %r86, %r82;
	cvt.u64.u32 	%rd4, %r87;
	mul.lo.s32 	%r88, %r82, %r3;
	cvt.u64.u32 	%rd18, %r88;
	add.s64 	%rd5, %rd4, %rd18;
	add.s32 	%r5, %r86, %r3;
	setp.eq.s16 	%p4, %rs1, 0;
	add.s32 	%r89, %r3, 1;
	selp.b32 	%r6, %r81, %r89, %p4;
	setp.ge.u32 	%p5, %r193, %r81;
	@%p5 bra 	$L__BB4_20;
	setp.ne.s32 	%p6, %r82, 0;
	mov.u32 	%r7, %ntid.x;
	@%p6 bra 	$L__BB4_5;
	mul.f32 	%f1, %f45, 0f00000000;
	mov.u32 	%r98, smem;
	mov.u32 	%r184, %r193;
$L__BB4_4:
	setp.lt.u32 	%p16, %r184, %r6;
	selp.f32 	%f94, %f1, 0fFF800000, %p16;
	shl.b32 	%r97, %r184, 2;
	add.s32 	%r99, %r98, %r97;
	st.shared.f32 	[%r99], %f94;
	add.s32 	%r184, %r184, %r7;
	setp.lt.u32 	%p17, %r184, %r81;
	@%p17 bra 	$L__BB4_4;
	bra.uni 	$L__BB4_20;
$L__BB4_5:
	and.b32  	%r10, %r82, 7;
	and.b32  	%r11, %r82, 3;
	and.b32  	%r12, %r82, -8;
	and.b32  	%r13, %r82, 1;
	mov.u32 	%r185, %r193;
$L__BB4_6:
	setp.ge.u32 	%p7, %r185, %r6;
	mov.f32 	%f217, 0fFF800000;
	@%p7 bra 	$L__BB4_19;
	setp.lt.u32 	%p8, %r82, 8;
	mul.lo.s32 	%r91, %r185, %r82;
	cvt.u64.u32 	%rd19, %r91;
	add.s64 	%rd6, %rd19, %rd4;
	mov.f32 	%f216, 0f00000000;
	mov.b32 	%r188, 0;
	@%p8 bra 	$L__BB4_10;
	mov.f32 	%f216, 0f00000000;
	mov.b32 	%r186, 0;
$L__BB4_9:
	.pragma "nounroll";
	cvt.u64.u32 	%rd20, %r186;
	add.s64 	%rd21, %rd5, %rd20;
	shl.b64 	%rd22, %rd21, 2;
	add.s64 	%rd23, %rd2, %rd22;
	ld.global.nc.f32 	%f51, [%rd23];
	add.s64 	%rd24, %rd6, %rd20;
	shl.b64 	%rd25, %rd24, 2;
	add.s64 	%rd26, %rd1, %rd25;
	ld.global.nc.f32 	%f52, [%rd26];
	fma.rn.f32 	%f53, %f51, %f52, %f216;
	ld.global.nc.f32 	%f54, [%rd23+4];
	ld.global.nc.f32 	%f55, [%rd26+4];
	fma.rn.f32 	%f56, %f54, %f55, %f53;
	ld.global.nc.f32 	%f57, [%rd23+8];
	ld.global.nc.f32 	%f58, [%rd26+8];
	fma.rn.f32 	%f59, %f57, %f58, %f56;
	ld.global.nc.f32 	%f60, [%rd23+12];
	ld.global.nc.f32 	%f61, [%rd26+12];
	fma.rn.f32 	%f62, %f60, %f61, %f59;
	ld.global.nc.f32 	%f63, [%rd23+16];
	ld.global.nc.f32 	%f64, [%rd26+16];
	fma.rn.f32 	%f65, %f63, %f64, %f62;
	ld.global.nc.f32 	%f66, [%rd23+20];
	ld.global.nc.f32 	%f67, [%rd26+20];
	fma.rn.f32 	%f68, %f66, %f67, %f65;
	ld.global.nc.f32 	%f69, [%rd23+24];
	ld.global.nc.f32 	%f70, [%rd26+24];
	fma.rn.f32 	%f71, %f69, %f70, %f68;
	ld.global.nc.f32 	%f72, [%rd23+28];
	ld.global.nc.f32 	%f73, [%rd26+28];
	fma.rn.f32 	%f216, %f72, %f73, %f71;
	add.s32 	%r186, %r186, 8;
	setp.ne.s32 	%p9, %r186, %r12;
	mov.u32 	%r188, %r12;
	@%p9 bra 	$L__BB4_9;
$L__BB4_10:
	setp.eq.s32 	%p10, %r10, 0;
	@%p10 bra 	$L__BB4_18;
	add.s32 	%r93, %r10, -1;
	setp.lt.u32 	%p11, %r93, 3;
	@%p11 bra 	$L__BB4_13;
	cvt.u64.u32 	%rd27, %r188;
	add.s64 	%rd28, %rd5, %rd27;
	shl.b64 	%rd29, %rd28, 2;
	add.s64 	%rd30, %rd2, %rd29;
	ld.global.nc.f32 	%f75, [%rd30];
	add.s64 	%rd31, %rd6, %rd27;
	shl.b64 	%rd32, %rd31, 2;
	add.s64 	%rd33, %rd1, %rd32;
	ld.global.nc.f32 	%f76, [%rd33];
	fma.rn.f32 	%f77, %f75, %f76, %f216;
	ld.global.nc.f32 	%f78, [%rd30+4];
	ld.global.nc.f32 	%f79, [%rd33+4];
	fma.rn.f32 	%f80, %f78, %f79, %f77;
	ld.global.nc.f32 	%f81, [%rd30+8];
	ld.global.nc.f32 	%f82, [%rd33+8];
	fma.rn.f32 	%f83, %f81, %f82, %f80;
	ld.global.nc.f32 	%f84, [%rd30+12];
	ld.global.nc.f32 	%f85, [%rd33+12];
	fma.rn.f32 	%f216, %f84, %f85, %f83;
	add.s32 	%r188, %r188, 4;
$L__BB4_13:
	setp.eq.s32 	%p12, %r11, 0;
	@%p12 bra 	$L__BB4_18;
	setp.eq.s32 	%p13, %r11, 1;
	@%p13 bra 	$L__BB4_16;
	cvt.u64.u32 	%rd34, %r188;
	add.s64 	%rd35, %rd5, %rd34;
	shl.b64 	%rd36, %rd35, 2;
	add.s64 	%rd37, %rd2, %rd36;
	ld.global.nc.f32 	%f87, [%rd37];
	add.s64 	%rd38, %rd6, %rd34;
	shl.b64 	%rd39, %rd38, 2;
	add.s64 	%rd40, %rd1, %rd39;
	ld.global.nc.f32 	%f88, [%rd40];
	fma.rn.f32 	%f89, %f87, %f88, %f216;
	ld.global.nc.f32 	%f90, [%rd37+4];
	ld.global.nc.f32 	%f91, [%rd40+4];
	fma.rn.f32 	%f216, %f90, %f91, %f89;
	add.s32 	%r188, %r188, 2;
$L__BB4_16:
	setp.eq.s32 	%p14, %r13, 0;
	@%p14 bra 	$L__BB4_18;
	cvt.u64.u32 	%rd41, %r188;
	add.s64 	%rd42, %rd5, %rd41;
	shl.b64 	%rd43, %rd42, 2;
	add.s64 	%rd44, %rd2, %rd43;
	ld.global.nc.f32 	%f92, [%rd44];
	add.s64 	%rd45, %rd6, %rd41;
	shl.b64 	%rd46, %rd45, 2;
	add.s64 	%rd47, %rd1, %rd46;
	ld.global.nc.f32 	%f93, [%rd47];
	fma.rn.f32 	%f216, %f92, %f93, %f216;
$L__BB4_18:
	mul.f32 	%f217, %f45, %f216;
$L__BB4_19:
	shl.b32 	%r94, %r185, 2;
	mov.u32 	%r95, smem;
	add.s32 	%r96, %r95, %r94;
	st.shared.f32 	[%r96], %f217;
	add.s32 	%r185, %r185, %r7;
	setp.lt.u32 	%p15, %r185, %r81;
	@%p15 bra 	$L__BB4_6;
$L__BB4_20:
	setp.ge.u32 	%p18, %r193, %r81;
	bar.sync 	0;
	mov.f32 	%f219, 0fFF800000;
	@%p18 bra 	$L__BB4_23;
	mov.f32 	%f219, 0fFF800000;
	mov.u32 	%r23, %ntid.x;
	mov.u32 	%r101, smem;
	mov.u32 	%r190, %r193;
$L__BB4_22:
	shl.b32 	%r100, %r190, 2;
	add.s32 	%r102, %r101, %r100;
	ld.shared.f32 	%f97, [%r102];
	max.f32 	%f219, %f219, %f97;
	add.s32 	%r190, %r190, %r23;
	setp.lt.u32 	%p19, %r190, %r81;
	@%p19 bra 	$L__BB4_22;
$L__BB4_23:
	mov.b32 	%r103, %f219;
	shfl.sync.down.b32	%r104|%p20, %r103, 16, 31, -1;
	mov.b32 	%f98, %r104;
	max.f32 	%f99, %f219, %f98;
	mov.b32 	%r105, %f99;
	shfl.sync.down.b32	%r106|%p21, %r105, 8, 31, -1;
	mov.b32 	%f100, %r106;
	max.f32 	%f101, %f99, %f100;
	mov.b32 	%r107, %f101;
	shfl.sync.down.b32	%r108|%p22, %r107, 4, 31, -1;
	mov.b32 	%f102, %r108;
	max.f32 	%f103, %f101, %f102;
	mov.b32 	%r109, %f103;
	shfl.sync.down.b32	%r110|%p23, %r109, 2, 31, -1;
	mov.b32 	%f104, %r110;
	max.f32 	%f105, %f103, %f104;
	mov.b32 	%r111, %f105;
	shfl.sync.down.b32	%r112|%p24, %r111, 1, 31, -1;
	mov.b32 	%f106, %r112;
	max.f32 	%f19, %f105, %f106;
	and.b32  	%r26, %r193, 31;
	setp.ne.s32 	%p25, %r26, 0;
	shr.u32 	%r113, %r193, 3;
	and.b32  	%r114, %r113, 124;
	mov.u32 	%r115, _ZZ27lux_sdpa_dropout_f32_kernelE9warp_vals;
	add.s32 	%r27, %r115, %r114;
	@%p25 bra 	$L__BB4_25;
	st.shared.f32 	[%r27], %f19;
$L__BB4_25:
	bar.sync 	0;
	setp.gt.u32 	%p26, %r193, 31;
	shl.b32 	%r116, %r26, 2;
	add.s32 	%r28, %r115, %r116;
	@%p26 bra 	$L__BB4_30;
	mov.u32 	%r118, %ntid.x;
	shr.u32 	%r119, %r118, 5;
	setp.ge.u32 	%p27, %r26, %r119;
	mov.f32 	%f220, 0fFF800000;
	@%p27 bra 	$L__BB4_28;
	ld.shared.f32 	%f220, [%r28];
$L__BB4_28:
	setp.ne.s32 	%p28, %r26, 0;
	mov.b32 	%r120, %f220;
	shfl.sync.down.b32	%r121|%p29, %r120, 16, 31, -1;
	mov.b32 	%f108, %r121;
	max.f32 	%f109, %f220, %f108;
	mov.b32 	%r122, %f109;
	shfl.sync.down.b32	%r123|%p30, %r122, 8, 31, -1;
	mov.b32 	%f110, %r123;
	max.f32 	%f111, %f109, %f110;
	mov.b32 	%r124, %f111;
	shfl.sync.down.b32	%r125|%p31, %r124, 4, 31, -1;
	mov.b32 	%f112, %r125;
	max.f32 	%f113, %f111, %f112;
	mov.b32 	%r126, %f113;
	shfl.sync.down.b32	%r127|%p32, %r126, 2, 31, -1;
	mov.b32 	%f114, %r127;
	max.f32 	%f115, %f113, %f114;
	mov.b32 	%r128, %f115;
	shfl.sync.down.b32	%r129|%p33, %r128, 1, 31, -1;
	mov.b32 	%f116, %r129;
	max.f32 	%f22, %f115, %f116;
	@%p28 bra 	$L__BB4_30;
	st.shared.f32 	[_ZZ27lux_sdpa_dropout_f32_kernelE5s_max], %f22;
$L__BB4_30:
	setp.ge.u32 	%p34, %r193, %r81;
	bar.sync 	0;
	mov.f32 	%f222, 0f00000000;
	@%p34 bra 	$L__BB4_33;
	ld.shared.f32 	%f23, [_ZZ27lux_sdpa_dropout_f32_kernelE5s_max];
	mov.f32 	%f222, 0f00000000;
	mov.u32 	%r29, %ntid.x;
	mov.u32 	%r131, smem;
	mov.u32 	%r191, %r193;
$L__BB4_32:
	shl.b32 	%r130, %r191, 2;
	add.s32 	%r132, %r131, %r130;
	ld.shared.f32 	%f119, [%r132];
	sub.f32 	%f120, %f119, %f23;
	fma.rn.f32 	%f121, %f120, 0f3BBB989D, 0f3F000000;
	cvt.sat.f32.f32 	%f122, %f121;
	mov.f32 	%f123, 0f4B400001;
	mov.f32 	%f124, 0f437C0000;
	fma.rm.f32 	%f125, %f122, %f124, %f123;
	add.f32 	%f126, %f125, 0fCB40007F;
	neg.f32 	%f127, %f126;
	fma.rn.f32 	%f128, %f120, 0f3FB8AA3B, %f127;
	fma.rn.f32 	%f129, %f120, 0f32A57060, %f128;
	mov.b32 	%r133, %f125;
	shl.b32 	%r134, %r133, 23;
	mov.b32 	%f130, %r134;
	ex2.approx.ftz.f32 	%f131, %f129;
	mul.f32 	%f132, %f131, %f130;
	st.shared.f32 	[%r132], %f132;
	add.f32 	%f222, %f222, %f132;
	add.s32 	%r191, %r191, %r29;
	setp.lt.u32 	%p35, %r191, %r81;
	@%p35 bra 	$L__BB4_32;
$L__BB4_33:
	setp.ne.s32 	%p36, %r26, 0;
	mov.b32 	%r135, %f222;
	shfl.sync.down.b32	%r136|%p37, %r135, 16, 31, -1;
	mov.b32 	%f133, %r136;
	add.f32 	%f134, %f222, %f133;
	mov.b32 	%r137, %f134;
	shfl.sync.down.b32	%r138|%p38, %r137, 8, 31, -1;
	mov.b32 	%f135, %r138;
	add.f32 	%f136, %f134, %f135;
	mov.b32 	%r139, %f136;
	shfl.sync.down.b32	%r140|%p39, %r139, 4, 31, -1;
	mov.b32 	%f137, %r140;
	add.f32 	%f138, %f136, %f137;
	mov.b32 	%r141, %f138;
	shfl.sync.down.b32	%r142|%p40, %r141, 2, 31, -1;
	mov.b32 	%f139, %r142;
	add.f32 	%f140, %f138, %f139;
	mov.b32 	%r143, %f140;
	shfl.sync.down.b32	%r144|%p41, %r143, 1, 31, -1;
	mov.b32 	%f141, %r144;
	add.f32 	%f27, %f140, %f141;
	@%p36 bra 	$L__BB4_35;
	st.shared.f32 	[%r27], %f27;
$L__BB4_35:
	setp.gt.u32 	%p42, %r193, 31;
	bar.sync 	0;
	@%p42 bra 	$L__BB4_40;
	mov.u32 	%r145, %ntid.x;
	shr.u32 	%r146, %r145, 5;
	setp.ge.u32 	%p43, %r26, %r146;
	mov.f32 	%f223, 0f00000000;
	@%p43 bra 	$L__BB4_38;
	ld.shared.f32 	%f223, [%r28];
$L__BB4_38:
	setp.ne.s32 	%p44, %r26, 0;
	mov.b32 	%r147, %f223;
	shfl.sync.down.b32	%r148|%p45, %r147, 16, 31, -1;
	mov.b32 	%f143, %r148;
	add.f32 	%f144, %f223, %f143;
	mov.b32 	%r149, %f144;
	shfl.sync.down.b32	%r150|%p46, %r149, 8, 31, -1;
	mov.b32 	%f145, %r150;
	add.f32 	%f146, %f144, %f145;
	mov.b32 	%r151, %f146;
	shfl.sync.down.b32	%r152|%p47, %r151, 4, 31, -1;
	mov.b32 	%f147, %r152;
	add.f32 	%f148, %f146, %f147;
	mov.b32 	%r153, %f148;
	shfl.sync.down.b32	%r154|%p48, %r153, 2, 31, -1;
	mov.b32 	%f149, %r154;
	add.f32 	%f150, %f148, %f149;
	mov.b32 	%r155, %f150;
	shfl.sync.down.b32	%r156|%p49, %r155, 1, 31, -1;
	mov.b32 	%f151, %r156;
	add.f32 	%f30, %f150, %f151;
	@%p44 bra 	$L__BB4_40;
	st.shared.f32 	[_ZZ27lux_sdpa_dropout_f32_kernelE5s_sum], %f30;
$L__BB4_40:
	setp.ge.u32 	%p50, %r193, %r81;
	bar.sync 	0;
	cvt.u64.u32 	%rd7, %r5;
	@%p50 bra 	$L__BB4_43;
	ld.shared.f32 	%f152, [_ZZ27lux_sdpa_dropout_f32_kernelE5s_sum];
	mov.u32 	%r32, %ntid.x;
	cvta.to.global.u64 	%rd8, %rd13;
	mul.lo.s32 	%r157, %r5, %r81;
	cvt.u64.u32 	%rd9, %r157;
	cvt.u64.u32 	%rd48, %r81;
	mul.lo.s64 	%rd10, %rd7, %rd48;
	mov.f32 	%f153, 0f3F800000;
	sub.f32 	%f154, %f153, %f46;
	rcp.rn.f32 	%f31, %f154;
	rcp.rn.f32 	%f32, %f152;
	mov.u32 	%r159, smem;
	mov.u32 	%r192, %r193;
$L__BB4_42:
	shl.b32 	%r158, %r192, 2;
	add.s32 	%r160, %r159, %r158;
	ld.shared.f32 	%f155, [%r160];
	mul.f32 	%f156, %f32, %f155;
	cvt.u64.u32 	%rd49, %r192;
	add.s64 	%rd50, %rd10, %rd49;
	xor.b64  	%rd51, %rd50, %rd14;
	mad.lo.s64 	%rd52, %rd51, 6364136223846793005, 1442695040888963407;
	shr.u64 	%rd53, %rd52, 33;
	cvt.rn.f32.u64 	%f157, %rd53;
	mul.f32 	%f158, %f157, 0f30000000;
	setp.ge.f32 	%p51, %f158, %f46;
	selp.f32 	%f159, 0f3F800000, 0f00000000, %p51;
	mul.f32 	%f160, %f159, %f156;
	mul.f32 	%f161, %f31, %f160;
	st.shared.f32 	[%r160], %f161;
	add.s64 	%rd54, %rd49, %rd9;
	shl.b64 	%rd55, %rd54, 2;
	add.s64 	%rd56, %rd8, %rd55;
	st.global.f32 	[%rd56], %f159;
	add.s32 	%r192, %r192, %r32;
	setp.lt.u32 	%p52, %r192, %r81;
	@%p52 bra 	$L__BB4_42;
$L__BB4_43:
	bar.sync 	0;
	setp.ge.u32 	%p53, %r193, %r82;
	@%p53 bra 	$L__BB4_58;
	ld.param.u64 	%rd121, [lux_sdpa_dropout_f32_kernel_param_0];
	mov.u32 	%r35, %ntid.x;
	and.b32  	%r36, %r6, 7;
	shl.b32 	%r37, %r82, 3;
	shl.b32 	%r38, %r82, 1;
	mul.lo.s32 	%r39, %r82, 3;
	shl.b32 	%r40, %r82, 2;
	mul.lo.s32 	%r41, %r82, 5;
	mul.lo.s32 	%r42, %r82, 6;
	mul.lo.s32 	%r43, %r82, 7;
	cvta.to.global.u64 	%rd11, %rd121;
$L__BB4_45:
	setp.eq.s32 	%p54, %r6, 0;
	mov.f32 	%f231, 0f00000000;
	@%p54 bra 	$L__BB4_57;
	setp.lt.u32 	%p55, %r6, 8;
	mov.f32 	%f231, 0f00000000;
	mov.b32 	%r205, 0;
	@%p55 bra 	$L__BB4_49;
	and.b32  	%r163, %r6, -8;
	neg.s32 	%r203, %r163;
	add.s32 	%r202, %r82, %r193;
	add.s32 	%r201, %r38, %r193;
	add.s32 	%r200, %r39, %r193;
	add.s32 	%r199, %r40, %r193;
	add.s32 	%r198, %r41, %r193;
	add.s32 	%r197, %r42, %r193;
	add.s32 	%r196, %r43, %r193;
	mov.u32 	%r164, smem;
	add.s32 	%r194, %r164, 16;
	mov.f32 	%f231, 0f00000000;
	mov.u32 	%r195, %r193;
$L__BB4_48:
	.pragma "nounroll";
	and.b32  	%r205, %r6, -8;
	ld.shared.v4.f32 	{%f166, %f167, %f168, %f169}, [%r194+-16];
	cvt.u64.u32 	%rd57, %r195;
	add.s64 	%rd58, %rd57, %rd4;
	shl.b64 	%rd59, %rd58, 2;
	add.s64 	%rd60, %rd3, %rd59;
	ld.global.nc.f32 	%f170, [%rd60];
	fma.rn.f32 	%f171, %f166, %f170, %f231;
	cvt.u64.u32 	%rd61, %r202;
	add.s64 	%rd62, %rd61, %rd4;
	shl.b64 	%rd63, %rd62, 2;
	add.s64 	%rd64, %rd3, %rd63;
	ld.global.nc.f32 	%f172, [%rd64];
	fma.rn.f32 	%f173, %f167, %f172, %f171;
	cvt.u64.u32 	%rd65, %r201;
	add.s64 	%rd66, %rd65, %rd4;
	shl.b64 	%rd67, %rd66, 2;
	add.s64 	%rd68, %rd3, %rd67;
	ld.global.nc.f32 	%f174, [%rd68];
	fma.rn.f32 	%f175, %f168, %f174, %f173;
	cvt.u64.u32 	%rd69, %r200;
	add.s64 	%rd70, %rd69, %rd4;
	shl.b64 	%rd71, %rd70, 2;
	add.s64 	%rd72, %rd3, %rd71;
	ld.global.nc.f32 	%f176, [%rd72];
	fma.rn.f32 	%f177, %f169, %f176, %f175;
	ld.shared.v4.f32 	{%f178, %f179, %f180, %f181}, [%r194];
	cvt.u64.u32 	%rd73, %r199;
	add.s64 	%rd74, %rd73, %rd4;
	shl.b64 	%rd75, %rd74, 2;
	add.s64 	%rd76, %rd3, %rd75;
	ld.global.nc.f32 	%f182, [%rd76];
	fma.rn.f32 	%f183, %f178, %f182, %f177;
	cvt.u64.u32 	%rd77, %r198;
	add.s64 	%rd78, %rd77, %rd4;
	shl.b64 	%rd79, %rd78, 2;
	add.s64 	%rd80, %rd3, %rd79;
	ld.global.nc.f32 	%f184, [%rd80];
	fma.rn.f32 	%f185, %f179, %f184, %f183;
	cvt.u64.u32 	%rd81, %r197;
	add.s64 	%rd82, %rd81, %rd4;
	shl.b64 	%rd83, %rd82, 2;
	add.s64 	%rd84, %rd3, %rd83;
	ld.global.nc.f32 	%f186, [%rd84];
	fma.rn.f32 	%f187, %f180, %f186, %f185;
	cvt.u64.u32 	%rd85, %r196;
	add.s64 	%rd86, %rd85, %rd4;
	shl.b64 	%rd87, %rd86, 2;
	add.s64 	%rd88, %rd3, %rd87;
	ld.global.nc.f32 	%f188, [%rd88];
	fma.rn.f32 	%f231, %f181, %f188, %f187;
	add.s32 	%r203, %r203, 8;
	add.s32 	%r202, %r202, %r37;
	add.s32 	%r201, %r201, %r37;
	add.s32 	%r200, %r200, %r37;
	add.s32 	%r199, %r199, %r37;
	add.s32 	%r198, %r198, %r37;
	add.s32 	%r197, %r197, %r37;
	add.s32 	%r196, %r196, %r37;
	add.s32 	%r195, %r195, %r37;
	add.s32 	%r194, %r194, 32;
	setp.ne.s32 	%p56, %r203, 0;
	@%p56 bra 	$L__BB4_48;
$L__BB4_49:
	setp.eq.s32 	%p57, %r36, 0;
	@%p57 bra 	$L__BB4_57;
	add.s32 	%r165, %r36, -1;
	setp.lt.u32 	%p58, %r165, 3;
	@%p58 bra 	$L__BB4_52;
	shl.b32 	%r166, %r205, 2;
	mov.u32 	%r167, smem;
	add.s32 	%r168, %r167, %r166;
	ld.shared.f32 	%f190, [%r168];
	mad.lo.s32 	%r169, %r205, %r82, %r193;
	cvt.u64.u32 	%rd89, %r169;
	add.s64 	%rd90, %rd89, %rd4;
	shl.b64 	%rd91, %rd90, 2;
	add.s64 	%rd92, %rd3, %rd91;
	ld.global.nc.f32 	%f191, [%rd92];
	fma.rn.f32 	%f192, %f190, %f191, %f231;
	ld.shared.f32 	%f193, [%r168+4];
	add.s32 	%r170, %r169, %r82;
	cvt.u64.u32 	%rd93, %r170;
	add.s64 	%rd94, %rd93, %rd4;
	shl.b64 	%rd95, %rd94, 2;
	add.s64 	%rd96, %rd3, %rd95;
	ld.global.nc.f32 	%f194, [%rd96];
	fma.rn.f32 	%f195, %f193, %f194, %f192;
	ld.shared.f32 	%f196, [%r168+8];
	add.s32 	%r171, %r170, %r82;
	cvt.u64.u32 	%rd97, %r171;
	add.s64 	%rd98, %rd97, %rd4;
	shl.b64 	%rd99, %rd98, 2;
	add.s64 	%rd100, %rd3, %rd99;
	ld.global.nc.f32 	%f197, [%rd100];
	fma.rn.f32 	%f198, %f196, %f197, %f195;
	ld.shared.f32 	%f199, [%r168+12];
	add.s32 	%r172, %r171, %r82;
	cvt.u64.u32 	%rd101, %r172;
	add.s64 	%rd102, %rd101, %rd4;
	shl.b64 	%rd103, %rd102, 2;
	add.s64 	%rd104, %rd3, %rd103;
	ld.global.nc.f32 	%f200, [%rd104];
	fma.rn.f32 	%f231, %f199, %f200, %f198;
	add.s32 	%r205, %r205, 4;
$L__BB4_52:
	and.b32  	%r173, %r6, 3;
	setp.eq.s32 	%p59, %r173, 0;
	@%p59 bra 	$L__BB4_57;
	setp.eq.s32 	%p60, %r173, 1;
	@%p60 bra 	$L__BB4_55;
	shl.b32 	%r174, %r205, 2;
	mov.u32 	%r175, smem;
	add.s32 	%r176, %r175, %r174;
	ld.shared.f32 	%f202, [%r176];
	mad.lo.s32 	%r177, %r205, %r82, %r193;
	cvt.u64.u32 	%rd105, %r177;
	add.s64 	%rd106, %rd105, %rd4;
	shl.b64 	%rd107, %rd106, 2;
	add.s64 	%rd108, %rd3, %rd107;
	ld.global.nc.f32 	%f203, [%rd108];
	fma.rn.f32 	%f204, %f202, %f203, %f231;
	ld.shared.f32 	%f205, [%r176+4];
	add.s32 	%r178, %r177, %r82;
	cvt.u64.u32 	%rd109, %r178;
	add.s64 	%rd110, %rd109, %rd4;
	shl.b64 	%rd111, %rd110, 2;
	add.s64 	%rd112, %rd3, %rd111;
	ld.global.nc.f32 	%f206, [%rd112];
	fma.rn.f32 	%f231, %f205, %f206, %f204;
	add.s32 	%r205, %r205, 2;
$L__BB4_55:
	and.b32  	%r179, %r6, 1;
	setp.eq.b32 	%p61, %r179, 1;
	not.pred 	%p62, %p61;
	@%p62 bra 	$L__BB4_57;
	shl.b32 	%r180, %r205, 2;
	mov.u32 	%r181, smem;
	add.s32 	%r182, %r181, %r180;
	ld.shared.f32 	%f207, [%r182];
	mad.lo.s32 	%r183, %r205, %r82, %r193;
	cvt.u64.u32 	%rd113, %r183;
	add.s64 	%rd114, %rd113, %rd4;
	shl.b64 	%rd115, %rd114, 2;
	add.s64 	%rd116, %rd3, %rd115;
	ld.global.nc.f32 	%f208, [%rd116];
	fma.rn.f32 	%f231, %f207, %f208, %f231;
$L__BB4_57:
	cvt.u64.u32 	%rd117, %r193;
	add.s64 	%rd118, %rd5, %rd117;
	shl.b64 	%rd119, %rd118, 2;
	add.s64 	%rd120, %rd11, %rd119;
	st.global.f32 	[%rd120], %f231;
	add.s32 	%r193, %r193, %r35;
	setp.lt.u32 	%p63, %r193, %r82;
	@%p63 bra 	$L__BB4_45;
$L__BB4_58:
	ret;

}


// ===== COMPILED SASS (sm_100) =====

	.target	sm_100

	.elftype	@"ET_EXEC"


//--------------------- .note.nv.tkinfo           --------------------------
	.section	.note.nv.tkinfo,"",@"SHT_NOTE"
	.sectionflags	@"SHF_NOTE_NV_TKINFO"
	.tkinfo
        /*0018*/ 	.word	0x00000002
        /*0030*/ 	.string	""
        /*0030*/ 	.string	"ptxas"
        /*0030*/ 	.string	"Cuda compilation tools, release 13.0, V13.0.88"
        /*0030*/ 	.string	"Build cuda_13.0.r13.0/compiler.36424714_0"
        /*0030*/ 	.string	"-arch sm_100 -m 64 "



//--------------------- .note.nv.cuinfo           --------------------------
	.section	.note.nv.cuinfo,"",@"SHT_NOTE"
	.sectionflags	@"SHF_NOTE_NV_CUINFO"
        /*0018*/ 	.short	0x0002
        /*001a*/ 	.short	0x0064
        /*001c*/ 	.short	0x0082
	.zero		2


//--------------------- .nv.info                  --------------------------
	.section	.nv.info,"",@"SHT_CUDA_INFO"
	.align	4


	//----- nvinfo : EIATTR_REGCOUNT
	.align		4
        /*0000*/ 	.byte	0x04, 0x2f
        /*0002*/ 	.short	(.L_1 - .L_0)
	.align		4
.L_0:
        /*0004*/ 	.word	index@(lux_sdpa_basic_f32_kernel)
        /*0008*/ 	.word	0x00000020


	//----- nvinfo : EIATTR_FRAME_SIZE
	.align		4
.L_1:
        /*000c*/ 	.byte	0x04, 0x11
        /*000e*/ 	.short	(.L_3 - .L_2)
	.align		4
.L_2:
        /*0010*/ 	.word	index@($__internal_4_$__cuda_sm20_rcp_rn_f32_slowpath)
        /*0014*/ 	.word	0x00000000


	//----- nvinfo : EIATTR_FRAME_SIZE
	.align		4
.L_3:
        /*0018*/ 	.byte	0x04, 0x11
        /*001a*/ 	.short	(.L_5 - .L_4)
	.align		4
.L_4:
        /*001c*/ 	.word	index@(lux_sdpa_basic_f32_kernel)
        /*0020*/ 	.word	0x00000000


	//----- nvinfo : EIATTR_REGCOUNT
	.align		4
.L_5:
        /*0024*/ 	.byte	0x04, 0x2f
        /*0026*/ 	.short	(.L_7 - .L_6)
	.align		4
.L_6:
        /*0028*/ 	.word	index@(lux_sdpa_fused_f32_kernel)
        /*002c*/ 	.word	0x00000023


	//----- nvinfo : EIATTR_FRAME_SIZE
	.align		4
.L_7:
        /*0030*/ 	.byte	0x04, 0x11
        /*0032*/ 	.short	(.L_9 - .L_8)
	.align		4
.L_8:
        /*0034*/ 	.word	index@($__internal_3_$__cuda_sm20_rcp_rn_f32_slowpath)
        /*0038*/ 	.word	0x00000000


	//----- nvinfo : EIATTR_FRAME_SIZE
	.align		4
.L_9:
        /*003c*/ 	.byte	0x04, 0x11
        /*003e*/ 	.short	(.L_11 - .L_10)
	.align		4
.L_10:
        /*0040*/ 	.word	index@(lux_sdpa_fused_f32_kernel)
        /*0044*/ 	.word	0x00000000


	//----- nvinfo : EIATTR_REGCOUNT
	.align		4
.L_11:
        /*0048*/ 	.byte	0x04, 0x2f
        /*004a*/ 	.short	(.L_13 - .L_12)
	.align		4
.L_12:
        /*004c*/ 	.word	index@(lux_sdpa_gqa_f32_kernel)
        /*0050*/ 	.word	0x00000020


	//----- nvinfo : EIATTR_FRAME_SIZE
	.align		4
.L_13:
        /*0054*/ 	.byte	0x04, 0x11
        /*0056*/ 	.short	(.L_15 - .L_14)
	.align		4
.L_14:
        /*0058*/ 	.word	index@($__internal_2_$__cuda_sm20_rcp_rn_f32_slowpath)
        /*005c*/ 	.word	0x00000000


	//----- nvinfo : EIATTR_FRAME_SIZE
	.align		4
.L_15:
        /*0060*/ 	.byte	0x04, 0x11
        /*0062*/ 	.short	(.L_17 - .L_16)
	.align		4
.L_16:
        /*0064*/ 	.word	index@(lux_sdpa_gqa_f32_kernel)
        /*0068*/ 	.word	0x00000000


	//----- nvinfo : EIATTR_REGCOUNT
	.align		4
.L_17:
        /*006c*/ 	.byte	0x04, 0x2f
        /*006e*/ 	.short	(.L_19 - .L_18)
	.align		4
.L_18:
        /*0070*/ 	.word	index@(lux_sdpa_f16_kernel)
        /*0074*/ 	.word	0x00000020


	//----- nvinfo : EIATTR_FRAME_SIZE
	.align		4
.L_19:
        /*0078*/ 	.byte	0x04, 0x11
        /*007a*/ 	.short	(.L_21 - .L_20)
	.align		4
.L_20:
        /*007c*/ 	.word	index@($__internal_1_$__cuda_sm20_rcp_rn_f32_slowpath)
        /*0080*/ 	.word	0x00000000


	//----- nvinfo : EIATTR_FRAME_SIZE
	.align		4
.L_21:
        /*0084*/ 	.byte	0x04, 0x11
        /*0086*/ 	.short	(.L_23 - .L_22)
	.align		4
.L_22:
        /*0088*/ 	.word	index@(lux_sdpa_f16_kernel)
        /*008c*/ 	.word	0x00000000


	//----- nvinfo : EIATTR_REGCOUNT
	.align		4
.L_23:
        /*0090*/ 	.byte	0x04, 0x2f
        /*0092*/ 	.short	(.L_25 - .L_24)
	.align		4
.L_24:
        /*0094*/ 	.word	index@(lux_sdpa_dropout_f32_kernel)
        /*0098*/ 	.word	0x00000020


	//----- nvinfo : EIATTR_FRAME_SIZE
	.align		4
.L_25:
        /*009c*/ 	.byte	0x04, 0x11
        /*009e*/ 	.short	(.L_27 - .L_26)
	.align		4
.L_26:
        /*00a0*/ 	.word	index@($__internal_0_$__cuda_sm20_rcp_rn_f32_slowpath)
        /*00a4*/ 	.word	0x00000000


	//----- nvinfo : EIATTR_FRAME_SIZE
	.align		4
.L_27:
        /*00a8*/ 	.byte	0x04, 0x11
        /*00aa*/ 	.short	(.L_29 - .L_28)
	.align		4
.L_28:
        /*00ac*/ 	.word	index@(lux_sdpa_dropout_f32_kernel)
        /*00b0*/ 	.word	0x00000000


	//----- nvinfo : EIATTR_MIN_STACK_SIZE
	.align		4
.L_29:
        /*00b4*/ 	.byte	0x04, 0x12
        /*00b6*/ 	.short	(.L_31 - .L_30)
	.align		4
.L_30:
        /*00b8*/ 	.word	index@(lux_sdpa_dropout_f32_kernel)
        /*00bc*/ 	.word	0x00000000


	//----- nvinfo : EIATTR_MIN_STACK_SIZE
	.align		4
.L_31:
        /*00c0*/ 	.byte	0x04, 0x12
        /*00c2*/ 	.short	(.L_33 - .L_32)
	.align		4
.L_32:
        /*00c4*/ 	.word	index@(lux_sdpa_f16_kernel)
        /*00c8*/ 	.word	0x00000000


	//----- nvinfo : EIATTR_MIN_STACK_SIZE
	.align		4
.L_33:
        /*00cc*/ 	.byte	0x04, 0x12
        /*00ce*/ 	.short	(.L_35 - .L_34)
	.align		4
.L_34:
        /*00d0*/ 	.word	index@(lux_sdpa_gqa_f32_kernel)
        /*00d4*/ 	.word	0x00000000


	//----- nvinfo : EIATTR_MIN_STACK_SIZE
	.align		4
.L_35:
        /*00d8*/ 	.byte	0x04, 0x12
        /*00da*/ 	.short	(.L_37 - .L_36)
	.align		4
.L_36:
        /*00dc*/ 	.word	index@(lux_sdpa_fused_f32_kernel)
        /*00e0*/ 	.word	0x00000000


	//----- nvinfo : EIATTR_MIN_STACK_SIZE
	.align		4
.L_37:
        /*00e4*/ 	.byte	0x04, 0x12
        /*00e6*/ 	.short	(.L_39 - .L_38)
	.align		4
.L_38:
        /*00e8*/ 	.word	index@(lux_sdpa_basic_f32_kernel)
        /*00ec*/ 	.word	0x00000000
.L_39:


//--------------------- .nv.compat                --------------------------
	.section	.nv.compat,"",@"SHT_CUDA_COMPAT_INFO"
	.align	4
        /*0000*/ 	.byte	0x02, 0x09, 0x00, 0x00, 0x02, 0x02, 0x01, 0x00, 0x02, 0x05, 0x05, 0x00, 0x03, 0x07, 0x01, 0x01
        /*0010*/ 	.byte	0x02, 0x03, 0x00, 0x00, 0x02, 0x06, 0x01, 0x00, 0x04, 0x0b, 0x08, 0x00, 0x01, 0x00, 0x00, 0x00
        /*0020*/ 	.byte	0x00, 0x00, 0x00, 0x00


//--------------------- .nv.info.lux_sdpa_dropout_f32_kernel --------------------------
	.section	.nv.info.lux_sdpa_dropout_f32_kernel,"",@"SHT_CUDA_INFO"
	.sectionflags	@""
	.align	4


	//----- nvinfo : EIATTR_CUDA_API_VERSION
	.align		4
        /*0000*/ 	.byte	0x04, 0x37
        /*0002*/ 	.short	(.L_41 - .L_40)
.L_40:
        /*0004*/ 	.word	0x00000082


	//----- nvinfo : EIATTR_KPARAM_INFO
	.align		4
.L_41:
        /*0008*/ 	.byte	0x04, 0x17
        /*000a*/ 	.short	(.L_43 - .L_42)
.L_42:
        /*000c*/ 	.word	0x00000000
        /*0010*/ 	.short	0x000c
        /*0012*/ 	.short	0x0048
        /*0014*/ 	.byte	0x00, 0xf0, 0x05, 0x00


	//----- nvinfo : EIATTR_KPARAM_INFO
	.align		4
.L_43:
        /*0018*/ 	.byte	0x04, 0x17
        /*001a*/ 	.short	(.L_45 - .L_44)
.L_44:
        /*001c*/ 	.word	0x00000000
        /*0020*/ 	.short	0x000b
        /*0022*/ 	.short	0x0044
        /*0024*/ 	.byte	0x00, 0xf0, 0x11, 0x00


	//----- nvinfo : EIATTR_KPARAM_INFO
	.align		4
.L_45:
        /*0028*/ 	.byte	0x04, 0x17
        /*002a*/ 	.short	(.L_47 - .L_46)
.L_46:
        /*002c*/ 	.word	0x00000000
        /*0030*/ 	.short	0x000a
        /*0032*/ 	.short	0x0040
        /*0034*/ 	.byte	0x00, 0xf0, 0x11, 0x00


	//----- nvinfo : EIATTR_KPARAM_INFO
	.align		4
.L_47:
        /*0038*/ 	.byte	0x04, 0x17
        /*003a*/ 	.short	(.L_49 - .L_48)
.L_48:
        /*003c*/ 	.word	0x00000000
        /*0040*/ 	.short	0x0009
        /*0042*/ 	.short	0x003c
        /*0044*/ 	.byte	0x00, 0xf0, 0x11, 0x00


	//----- nvinfo : EIATTR_KPARAM_INFO
	.align		4
.L_49:
        /*0048*/ 	.byte	0x04, 0x17
        /*004a*/ 	.short	(.L_51 - .L_50)
.L_50:
        /*004c*/ 	.word	0x00000000
        /*0050*/ 	.short	0x0008
        /*0052*/ 	.short	0x0038
        /*0054*/ 	.byte	0x00, 0xf0, 0x11, 0x00


	//----- nvinfo : EIATTR_KPARAM_INFO
	.align		4
.L_51:
        /*0058*/ 	.byte	0x04, 0x17
        /*005a*/ 	.short	(.L_53 - .L_52)
.L_52:
        /*005c*/ 	.word	0x00000000
        /*0060*/ 	.short	0x0007
        /*0062*/ 	.short	0x0030
        /*0064*/ 	.byte	0x00, 0xf0, 0x21, 0x00


	//----- nvinfo : EIATTR_KPARAM_INFO
	.align		4
.L_53:
        /*0068*/ 	.byte	0x04, 0x17
        /*006a*/ 	.short	(.L_55 - .L_54)
.L_54:
        /*006c*/ 	.word	0x00000000
        /*0070*/ 	.short	0x0006
        /*0072*/ 	.short	0x002c
        /*0074*/ 	.byte	0x00, 0xf0, 0x11, 0x00


	//----- nvinfo : EIATTR_KPARAM_INFO
	.align		4
.L_55:
        /*0078*/ 	.byte	0x04, 0x17
        /*007a*/ 	.short	(.L_57 - .L_56)
.L_56:
        /*007c*/ 	.word	0x00000000
        /*0080*/ 	.short	0x0005
        /*0082*/ 	.short	0x0028
        /*0084*/ 	.byte	0x00, 0xf0, 0x11, 0x00


	//----- nvinfo : EIATTR_KPARAM_INFO
	.align		4
.L_57:
        /*0088*/ 	.byte	0x04, 0x17
        /*008a*/ 	.short	(.L_59 - .L_58)
.L_58:
        /*008c*/ 	.word	0x00000000
        /*0090*/ 	.short	0x0004
        /*0092*/ 	.short	0x0020
        /*0094*/ 	.byte	0x00, 0xf5, 0x21, 0x00


	//----- nvinfo : EIATTR_KPARAM_INFO
	.align		4
.L_59:
        /*0098*/ 	.byte	0x04, 0x17
        /*009a*/ 	.short	(.L_61 - .L_60)
.L_60:
        /*009c*/ 	.word	0x00000000
        /*00a0*/ 	.short	0x0003
        /*00a2*/ 	.short	0x0018
        /*00a4*/ 	.byte	0x00, 0xf5, 0x21, 0x00


	//----- nvinfo : EIATTR_KPARAM_INFO
	.align		4
.L_61:
        /*00a8*/ 	.byte	0x04, 0x17
        /*00aa*/ 	.short	(.L_63 - .L_62)
.L_62:
        /*00ac*/ 	.word	0x00000000
        /*00b0*/ 	.short	0x0002
        /*00b2*/ 	.short	0x0010
        /*00b4*/ 	.byte	0x00, 0xf5, 0x21, 0x00


	//----- nvinfo : EIATTR_KPARAM_INFO
	.align		4
.L_63:
        /*00b8*/ 	.byte	0x04, 0x17
        /*00ba*/ 	.short	(.L_65 - .L_64)
.L_64:
        /*00bc*/ 	.word	0x00000000
        /*00c0*/ 	.short	0x0001
        /*00c2*/ 	.short	0x0008
        /*00c4*/ 	.byte	0x00, 0xf5, 0x21, 0x00


	//----- nvinfo : EIATTR_KPARAM_INFO
	.align		4
.L_65:
        /*00c8*/ 	.byte	0x04, 0x17
        /*00ca*/ 	.short	(.L_67 - .L_66)
.L_66:
        /*00cc*/ 	.word	0x00000000
        /*00d0*/ 	.short	0x0000
        /*00d2*/ 	.short	0x0000
        /*00d4*/ 	.byte	0x00, 0xf5, 0x21, 0x00


	//----- nvinfo : EIATTR_SPARSE_MMA_MASK
	.align		4
.L_67:
        /*00d8*/ 	.byte	0x03, 0x50
        /*00da*/ 	.short	0x0000


	//----- nvinfo : EIATTR_MAXREG_COUNT
	.align		4
        /*00dc*/ 	.byte	0x03, 0x1b
        /*00de*/ 	.short	0x00ff


	//----- nvinfo : EIATTR_NUM_BARRIERS
	.align		4
        /*00e0*/ 	.byte	0x02, 0x4c
        /*00e2*/ 	.byte	0x01
	.zero		1


	//----- nvinfo : EIATTR_MERCURY_ISA_VERSION
	.align		4
        /*00e4*/ 	.byte	0x03, 0x5f
        /*00e6*/ 	.short	0x0101


	//----- nvinfo : EIATTR_COOP_GROUP_MASK_REGIDS
	.align		4
        /*00e8*/ 	.byte	0x04, 0x29
        /*00ea*/ 	.short	(.L_69 - .L_68)


	//   ....[0]....
.L_68:
        /*00ec*/ 	.word	0xffffffff


	//   ....[1]....
        /*00f0*/ 	.word	0xffffffff


	//   ....[2]....
        /*00f4*/ 	.word	0xffffffff


	//   ....[3]....
        /*00f8*/ 	.word	0xffffffff


	//   ....[4]....
        /*00fc*/ 	.word	0xffffffff


	//   ....[5]....
        /*0100*/ 	.word	0xffffffff


	//   ....[6]....
        /*0104*/ 	.word	0xffffffff


	//   ....[7]....
        /*0108*/ 	.word	0xffffffff


	//   ....[8]....
        /*010c*/ 	.word	0xffffffff


	//   ....[9]....
        /*0110*/ 	.word	0xffffffff


	//   ....[10]....
        /*0114*/ 	.word	0xffffffff


	//   ....[11]....
        /*0118*/ 	.word	0xffffffff


	//   ....[12]....
        /*011c*/ 	.word	0xffffffff


	//   ....[13]....
        /*0120*/ 	.word	0xffffffff


	//   ....[14]....
        /*0124*/ 	.word	0xffffffff


	//   ....[15]....
        /*0128*/ 	.word	0xffffffff


	//   ....[16]....
        /*012c*/ 	.word	0xffffffff


	//   ....[17]....
        /*0130*/ 	.word	0xffffffff


	//   ....[18]....
        /*0134*/ 	.word	0xffffffff


	//   ....[19]....
        /*0138*/ 	.word	0xffffffff


	//   ....[20]....
        /*013c*/ 	.word	0x05000012


	//   ....[21]....
        /*0140*/ 	.word	0x05000012


	//   ....[22]....
        /*0144*/ 	.word	0x05000012


	//   ....[23]....
        /*0148*/ 	.word	0x05000012


	//   ....[24]....
        /*014c*/ 	.word	0x05000012


	//   ....[25]....
        /*0150*/ 	.word	0x05000012


	//   ....[26]....
        /*0154*/ 	.word	0x05000012


	//   ....[27]....
        /*0158*/ 	.word	0x05000012


	//   ....[28]....
        /*015c*/ 	.word	0x05000012


	//   ....[29]....
        /*0160*/ 	.word	0x05000012


	//----- nvinfo : EIATTR_COOP_GROUP_INSTR_OFFSETS
	.align		4
.L_69:
        /*0164*/ 	.byte	0x04, 0x28
        /*0166*/ 	.short	(.L_71 - .L_70)


	//   ....[0]....
.L_70:
        /*0168*/ 	.word	0x00000da0


	//   ....[1]....
        /*016c*/ 	.word	0x00000df0


	//   ....[2]....
        /*0170*/ 	.word	0x00000e20


	//   ....[3]....
        /*0174*/ 	.word	0x00000e50


	//   ....[4]....
        /*0178*/ 	.word	0x00000eb0


	//   ....[5]....
        /*017c*/ 	.word	0x00000f90


	//   ....[6]....
        /*0180*/ 	.word	0x00000fb0


	//   ....[7]....
        /*0184*/ 	.word	0x00000fd0


	//   ....[8]....
        /*0188*/ 	.word	0x00000ff0


	//   ....[9]....
        /*018c*/ 	.word	0x00001010


	//   ....[10]....
        /*0190*/ 	.word	0x00001250


	//   ....[11]....
        /*0194*/ 	.word	0x000012d0


	//   ....[12]....
        /*0198*/ 	.word	0x000012f0


	//   ....[13]....
        /*019c*/ 	.word	0x00001310


	//   ....[14]....
        /*01a0*/ 	.word	0x00001330


	//   ....[15]....
        /*01a4*/ 	.word	0x000013f0


	//   ....[16]....
        /*01a8*/ 	.word	0x00001410


	//   ....[17]....
        /*01ac*/ 	.word	0x00001430


	//   ....[18]....
        /*01b0*/ 	.word	0x00001450


	//   ....[19]....
        /*01b4*/ 	.word	0x00001470


	//   ....[20]....
        /*01b8*/ 	.word	0x000025a0


	//   ....[21]....
        /*01bc*/ 	.word	0x00002610


	//   ....[22]....
        /*01c0*/ 	.word	0x00002680


	//   ....[23]....
        /*01c4*/ 	.word	0x000026f0


	//   ....[24]....
        /*01c8*/ 	.word	0x00002760


	//   ....[25]....
        /*01cc*/ 	.word	0x000027e0


	//   ....[26]....
        /*01d0*/ 	.word	0x00002850


	//   ....[27]....
        /*01d4*/ 	.word	0x000028c0


	//   ....[28]....
        /*01d8*/ 	.word	0x00002930


	//   ....[29]....
        /*01dc*/ 	.word	0x000029a0


	//----- nvinfo : EIATTR_VRC_CTA_INIT_COUNT
	.align		4
.L_71:
        /*01e0*/ 	.byte	0x02, 0x4a
	.zero		1
	.zero		1


	//----- nvinfo : EIATTR_EXIT_INSTR_OFFSETS
	.align		4
        /*01e4*/ 	.byte	0x04, 0x1c
        /*01e6*/ 	.short	(.L_73 - .L_72)


	//   ....[0]....
.L_72:
        /*01e8*/ 	.word	0x000001b0


	//   ....[1]....
        /*01ec*/ 	.word	0x00001970


	//   ....[2]....
        /*01f0*/ 	.word	0x00002540


	//----- nvinfo : EIATTR_CRS_STACK_SIZE
	.align		4
.L_73:
        /*01f4*/ 	.byte	0x04, 0x1e
        /*01f6*/ 	.short	(.L_75 - .L_74)
.L_74:
        /*01f8*/ 	.word	0x00000000


	//----- nvinfo : EIATTR_CBANK_PARAM_SIZE
	.align		4
.L_75:
        /*01fc*/ 	.byte	0x03, 0x19
        /*01fe*/ 	.short	0x0049


	//----- nvinfo : EIATTR_PARAM_CBANK
	.align		4
        /*0200*/ 	.byte	0x04, 0x0a
        /*0202*/ 	.short	(.L_77 - .L_76)
	.align		4
.L_76:
        /*0204*/ 	.word	index@(.nv.constant0.lux_sdpa_dropout_f32_kernel)
        /*0208*/ 	.short	0x0380
        /*020a*/ 	.short	0x0049


	//----- nvinfo : EIATTR_SW_WAR
	.align		4
.L_77:
        /*020c*/ 	.byte	0x04, 0x36
        /*020e*/ 	.short	(.L_79 - .L_78)
.L_78:
        /*0210*/ 	.word	0x00000008
.L_79:


//--------------------- .nv.info.lux_sdpa_f16_kernel --------------------------
	.section	.nv.info.lux_sdpa_f16_kernel,"",@"SHT_CUDA_INFO"
	.sectionflags	@""
	.align	4


	//----- nvinfo : EIATTR_CUDA_API_VERSION
	.align		4
        /*0000*/ 	.byte	0x04, 0x37
        /*0002*/ 	.short	(.L_81 - .L_80)
.L_80:
        /*0004*/ 	.word	0x00000082


	//----- nvinfo : EIATTR_KPARAM_INFO
	.align		4
.L_81:
        /*0008*/ 	.byte	0x04, 0x17
        /*000a*/ 	.short	(.L_83 - .L_82)
.L_82:
        /*000c*/ 	.word	0x00000000
        /*0010*/ 	.short	0x0009
        /*0012*/ 	.short	0x0034
        /*0014*/ 	.byte	0x00, 0xf0, 0x05, 0x00


	//----- nvinfo : EIATTR_KPARAM_INFO
	.align		4
.L_83:
        /*0018*/ 	.byte	0x04, 0x17
        /*001a*/ 	.short	(.L_85 - .L_84)
.L_84:
        /*001c*/ 	.word	0x00000000
        /*0020*/ 	.short	0x0008
        /*0022*/ 	.short	0x0030
        /*0024*/ 	.byte	0x00, 0xf0, 0x11, 0x00


	//----- nvinfo : EIATTR_KPARAM_INFO
	.align		4
.L_85:
        /*0028*/ 	.byte	0x04, 0x17
        /*002a*/ 	.short	(.L_87 - .L_86)
.L_86:
        /*002c*/ 	.word	0x00000000
        /*0030*/ 	.short	0x0007
        /*0032*/ 	.short	0x002c
        /*0034*/ 	.byte	0x00, 0xf0, 0x11, 0x00


	//----- nvinfo : EIATTR_KPARAM_INFO
	.align		4
.L_87:
        /*0038*/ 	.byte	0x04, 0x17
        /*003a*/ 	.short	(.L_89 - .L_88)
.L_88:
        /*003c*/ 	.word	0x00000000
        /*0040*/ 	.short	0x0006
        /*0042*/ 	.short	0x0028
        /*0044*/ 	.byte	0x00, 0xf0, 0x11, 0x00


	//----- nvinfo : EIATTR_KPARAM_INFO
	.align		4
.L_89:
        /*0048*/ 	.byte	0x04, 0x17
        /*004a*/ 	.short	(.L_91 - .L_90)
.L_90:
        /*004c*/ 	.word	0x00000000
        /*0050*/ 	.short	0x0005
        /*0052*/ 	.short	0x0024
        /*0054*/ 	.byte	0x00, 0xf0, 0x11, 0x00


	//----- nvinfo : EIATTR_KPARAM_INFO
	.align		4
.L_91:
        /*0058*/ 	.byte	0x04, 0x17
        /*005a*/ 	.short	(.L_93 - .L_92)
.L_92:
        /*005c*/ 	.word	0x00000000
        /*0060*/ 	.short	0x0004
        /*0062*/ 	.short	0x0020
        /*0064*/ 	.byte	0x00, 0xf0, 0x11, 0x00


	//----- nvinfo : EIATTR_KPARAM_INFO
	.align		4
.L_93:
        /*0068*/ 	.byte	0x04, 0x17
        /*006a*/ 	.short	(.L_95 - .L_94)
.L_94:
        /*006c*/ 	.word	0x00000000
        /*0070*/ 	.short	0x0003
        /*0072*/ 	.short	0x0018
        /*0074*/ 	.byte	0x00, 0xf5, 0x21, 0x00


	//----- nvinfo : EIATTR_KPARAM_INFO
	.align		4
.L_95:
        /*0078*/ 	.byte	0x04, 0x17
        /*007a*/ 	.short	(.L_97 - .L_96)
.L_96:
        /*007c*/ 	.word	0x00000000
        /*0080*/ 	.short	0x0002
        /*0082*/ 	.short	0x0010
        /*0084*/ 	.byte	0x00, 0xf5, 0x21, 0x00


	//----- nvinfo : EIATTR_KPARAM_INFO
	.align		4
.L_97:
        /*0088*/ 	.byte	0x04, 0x17
        /*008a*/ 	.short	(.L_99 - .L_98)
.L_98:
        /*008c*/ 	.word	0x00000000
        /*0090*/ 	.short	0x0001
        /*0092*/ 	.short	0x0008
        /*0094*/ 	.byte	0x00, 0xf5, 0x21, 0x00


	//----- nvinfo : EIATTR_KPARAM_INFO
	.align		4
.L_99:
        /*0098*/ 	.byte	0x04, 0x17
        /*009a*/ 	.short	(.L_101 - .L_100)
.L_100:
        /*009c*/ 	.word	0x00000000
        /*00a0*/ 	.short	0x0000
        /*00a2*/ 	.short	0x0000
        /*00a4*/ 	.byte	0x00, 0xf5, 0x21, 0x00


	//----- nvinfo : EIATTR_SPARSE_MMA_MASK
	.align		4
.L_101:
        /*00a8*/ 	.byte	0x03, 0x50
        /*00aa*/ 	.short	0x0000


	//----- nvinfo : EIATTR_MAXREG_COUNT
	.align		4
        /*00ac*/ 	.byte	0x03, 0x1b
        /*00ae*/ 	.short	0x00ff


	//----- nvinfo : EIATTR_NUM_BARRIERS
	.align		4
        /*00b0*/ 	.byte	0x02, 0x4c
        /*00b2*/ 	.byte	0x01
	.zero		1


	//----- nvinfo : EIATTR_MERCURY_ISA_VERSION
	.align		4
        /*00b4*/ 	.byte	0x03, 0x5f
        /*00b6*/ 	.short	0x0101


	//----- nvinfo : EIATTR_COOP_GROUP_MASK_REGIDS
	.align		4
        /*00b8*/ 	.byte	0x04, 0x29
        /*00ba*/ 	.short	(.L_103 - .L_102)


	//   ....[0]....
.L_102:
        /*00bc*/ 	.word	0xffffffff


	//   ....[1]....
        /*00c0*/ 	.word	0xffffffff


	//   ....[2]....
        /*00c4*/ 	.word	0xffffffff


	//   ....[3]....
        /*00c8*/ 	.word	0xffffffff


	//   ....[4]....
        /*00cc*/ 	.word	0xffffffff


	//   ....[5]....
        /*00d0*/ 	.word	0xffffffff


	//   ....[6]....
        /*00d4*/ 	.word	0xffffffff


	//   ....[7]....
        /*00d8*/ 	.word	0xffffffff


	//   ....[8]....
        /*00dc*/ 	.word	0xffffffff


	//   ....[9]....
        /*00e0*/ 	.word	0xffffffff


	//   ....[10]....
        /*00e4*/ 	.word	0xffffffff


	//   ....[11]....
        /*00e8*/ 	.word	0xffffffff


	//   ....[12]....
        /*00ec*/ 	.word	0xffffffff


	//   ....[13]....
        /*00f0*/ 	.word	0xffffffff


	//   ....[14]....
        /*00f4*/ 	.word	0xffffffff


	//   ....[15]....
        /*00f8*/ 	.word	0xffffffff


	//   ....[16]....
        /*00fc*/ 	.word	0xffffffff


	//   ....[17]....
        /*0100*/ 	.word	0xffffffff


	//   ....[18]....
        /*0104*/ 	.word	0xffffffff


	//   ....[19]....
        /*0108*/ 	.word	0xffffffff


	//   ....[20]....
        /*010c*/ 	.word	0x05000012


	//   ....[21]....
        /*0110*/ 	.word	0x05000012


	//   ....[22]....
        /*0114*/ 	.word	0x05000012


	//   ....[23]....
        /*0118*/ 	.word	0x05000012


	//   ....[24]....
        /*011c*/ 	.word	0x05000012


	//   ....[25]....
        /*0120*/ 	.word	0x05000012


	//   ....[26]....
        /*0124*/ 	.word	0x05000012


	//   ....[27]....
        /*0128*/ 	.word	0x05000012


	//   ....[28]....
        /*012c*/ 	.word	0x05000012


	//   ....[29]....
        /*0130*/ 	.word	0x05000012


	//----- nvinfo : EIATTR_COOP_GROUP_INSTR_OFFSETS
	.align		4
.L_103:
        /*0134*/ 	.byte	0x04, 0x28
        /*0136*/ 	.short	(.L_105 - .L_104)


	//   ....[0]....
.L_104:
        /*0138*/ 	.word	0x00000f80


	//   ....[1]....
        /*013c*/ 	.word	0x00000fd0


	//   ....[2]....
        /*0140*/ 	.word	0x00001000


	//   ....[3]....
        /*0144*/ 	.word	0x00001020


	//   ....[4]....
        /*0148*/ 	.word	0x00001050


	//   ....[5]....
        /*014c*/ 	.word	0x00001170


	//   ....[6]....
        /*0150*/ 	.word	0x00001190


	//   ....[7]....
        /*0154*/ 	.word	0x000011b0


	//   ....[8]....
        /*0158*/ 	.word	0x000011d0


	//   ....[9]....
        /*015c*/ 	.word	0x000011f0


	//   ....[10]....
        /*0160*/ 	.word	0x00001430


	//   ....[11]....
        /*0164*/ 	.word	0x00001470


	//   ....[12]....
        /*0168*/ 	.word	0x00001490


	//   ....[13]....
        /*016c*/ 	.word	0x000014b0


	//   ....[14]....
        /*0170*/ 	.word	0x000014d0


	//   ....[15]....
        /*0174*/ 	.word	0x00001590


	//   ....[16]....
        /*0178*/ 	.word	0x000015b0


	//   ....[17]....
        /*017c*/ 	.word	0x000015d0


	//   ....[18]....
        /*0180*/ 	.word	0x000015f0


	//   ....[19]....
        /*0184*/ 	.word	0x00001610


	//   ....[20]....
        /*0188*/ 	.word	0x000025f0


	//   ....[21]....
        /*018c*/ 	.word	0x00002660


	//   ....[22]....
        /*0190*/ 	.word	0x000026d0


	//   ....[23]....
        /*0194*/ 	.word	0x00002740


	//   ....[24]....
        /*0198*/ 	.word	0x000027b0


	//   ....[25]....
        /*019c*/ 	.word	0x00002830


	//   ....[26]....
        /*01a0*/ 	.word	0x000028a0


	//   ....[27]....
        /*01a4*/ 	.word	0x00002910


	//   ....[28]....
        /*01a8*/ 	.word	0x00002980


	//   ....[29]....
        /*01ac*/ 	.word	0x000029f0


	//----- nvinfo : EIATTR_VRC_CTA_INIT_COUNT
	.align		4
.L_105:
        /*01b0*/ 	.byte	0x02, 0x4a
	.zero		1
	.zero		1


	//----- nvinfo : EIATTR_EXIT_INSTR_OFFSETS
	.align		4
        /*01b4*/ 	.byte	0x04, 0x1c
        /*01b6*/ 	.short	(.L_107 - .L_106)


	//   ....[0]....
.L_106:
        /*01b8*/ 	.word	0x000001a0


	//   ....[1]....
        /*01bc*/ 	.word	0x000018a0


	//   ....[2]....
        /*01c0*/ 	.word	0x00002590


	//----- nvinfo : EIATTR_CRS_STACK_SIZE
	.align		4
.L_107:
        /*01c4*/ 	.byte	0x04, 0x1e
        /*01c6*/ 	.short	(.L_109 - .L_108)
.L_108:
        /*01c8*/ 	.word	0x00000000


	//----- nvinfo : EIATTR_CBANK_PARAM_SIZE
	.align		4
.L_109:
        /*01cc*/ 	.byte	0x03, 0x19
        /*01ce*/ 	.short	0x0035


	//----- nvinfo : EIATTR_PARAM_CBANK
	.align		4
        /*01d0*/ 	.byte	0x04, 0x0a
        /*01d2*/ 	.short	(.L_111 - .L_110)
	.align		4
.L_110:
        /*01d4*/ 	.word	index@(.nv.constant0.lux_sdpa_f16_kernel)
        /*01d8*/ 	.short	0x0380
        /*01da*/ 	.short	0x0035


	//----- nvinfo : EIATTR_SW_WAR
	.align		4
.L_111:
        /*01dc*/ 	.byte	0x04, 0x36
        /*01de*/ 	.short	(.L_113 - .L_112)
.L_112:
        /*01e0*/ 	.word	0x00000008
.L_113:


//--------------------- .nv.info.lux_sdpa_gqa_f32_kernel --------------------------
	.section	.nv.info.lux_sdpa_gqa_f32_kernel,"",@"SHT_CUDA_INFO"
	.sectionflags	@""
	.align	4


	//----- nvinfo : EIATTR_CUDA_API_VERSION
	.align		4
        /*0000*/ 	.byte	0x04, 0x37
        /*0002*/ 	.short	(.L_115 - .L_114)
.L_114:
        /*0004*/ 	.word	0x00000082


	//----- nvinfo : EIATTR_KPARAM_INFO
	.align		4
.L_115:
        /*0008*/ 	.byte	0x04, 0x17
        /*000a*/ 	.short	(.L_117 - .L_116)
.L_116:
        /*000c*/ 	.word	0x00000000
        /*0010*/ 	.short	0x000a
        /*0012*/ 	.short	0x0038
        /*0014*/ 	.byte	0x00, 0xf0, 0x05, 0x00


	//----- nvinfo : EIATTR_KPARAM_INFO
	.align		4
.L_117:
        /*0018*/ 	.byte	0x04, 0x17
        /*001a*/ 	.short	(.L_119 - .L_118)
.L_118:
        /*001c*/ 	.word	0x00000000
        /*0020*/ 	.short	0x0009
        /*0022*/ 	.short	0x0034
        /*0024*/ 	.byte	0x00, 0xf0, 0x11, 0x00


	//----- nvinfo : EIATTR_KPARAM_INFO
	.align		4
.L_119:
        /*0028*/ 	.byte	0x04, 0x17
        /*002a*/ 	.short	(.L_121 - .L_120)
.L_120:
        /*002c*/ 	.word	0x00000000
        /*0030*/ 	.short	0x0008
        /*0032*/ 	.short	0x0030
        /*0034*/ 	.byte	0x00, 0xf0, 0x11, 0x00


	//----- nvinfo : EIATTR_KPARAM_INFO
	.align		4
.L_121:
        /*0038*/ 	.byte	0x04, 0x17
        /*003a*/ 	.short	(.L_123 - .L_122)
.L_122:
        /*003c*/ 	.word	0x00000000
        /*0040*/ 	.short	0x0007
        /*0042*/ 	.short	0x002c
        /*0044*/ 	.byte	0x00, 0xf0, 0x11, 0x00


	//----- nvinfo : EIATTR_KPARAM_INFO
	.align		4
.L_123:
        /*0048*/ 	.byte	0x04, 0x17
        /*004a*/ 	.short	(.L_125 - .L_124)
.L_124:
        /*004c*/ 	.word	0x00000000
        /*0050*/ 	.short	0x0006
        /*0052*/ 	.short	0x0028
        /*0054*/ 	.byte	0x00, 0xf0, 0x11, 0x00


	//----- nvinfo : EIATTR_KPARAM_INFO
	.align		4
.L_125:
        /*0058*/ 	.byte	0x04, 0x17
        /*005a*/ 	.short	(.L_127 - .L_126)
.L_126:
        /*005c*/ 	.word	0x00000000
        /*0060*/ 	.short	0x0005
        /*0062*/ 	.short	0x0024
        /*0064*/ 	.byte	0x00, 0xf0, 0x11, 0x00


	//----- nvinfo : EIATTR_KPARAM_INFO
	.align		4
.L_127:
        /*0068*/ 	.byte	0x04, 0x17
        /*006a*/ 	.short	(.L_129 - .L_128)
.L_128:
        /*006c*/ 	.word	0x00000000
        /*0070*/ 	.short	0x0004
        /*0072*/ 	.short	0x0020
        /*0074*/ 	.byte	0x00, 0xf0, 0x11, 0x00


	//----- nvinfo : EIATTR_KPARAM_INFO
	.align		4
.L_129:
        /*0078*/ 	.byte	0x04, 0x17
        /*007a*/ 	.short	(.L_131 - .L_130)
.L_130:
        /*007c*/ 	.word	0x00000000
        /*0080*/ 	.short	0x0003
        /*0082*/ 	.short	0x0018
        /*0084*/ 	.byte	0x00, 0xf5, 0x21, 0x00


	//----- nvinfo : EIATTR_KPARAM_INFO
	.align		4
.L_131:
        /*0088*/ 	.byte	0x04, 0x17
        /*008a*/ 	.short	(.L_133 - .L_132)
.L_132:
        /*008c*/ 	.word	0x00000000
        /*0090*/ 	.short	0x0002
        /*0092*/ 	.short	0x0010
        /*0094*/ 	.byte	0x00, 0xf5, 0x21, 0x00


	//----- nvinfo : EIATTR_KPARAM_INFO
	.align		4
.L_133:
        /*0098*/ 	.byte	0x04, 0x17
        /*009a*/ 	.short	(.L_135 - .L_134)
.L_134:
        /*009c*/ 	.word	0x00000000
        /*00a0*/ 	.short	0x0001
        /*00a2*/ 	.short	0x0008
        /*00a4*/ 	.byte	0x00, 0xf5, 0x21, 0x00


	//----- nvinfo : EIATTR_KPARAM_INFO
	.align		4
.L_135:
        /*00a8*/ 	.byte	0x04, 0x17
        /*00aa*/ 	.short	(.L_137 - .L_136)
.L_136:
        /*00ac*/ 	.word	0x00000000
        /*00b0*/ 	.short	0x0000
        /*00b2*/ 	.short	0x0000
        /*00b4*/ 	.byte	0x00, 0xf5, 0x21, 0x00


	//----- nvinfo : EIATTR_SPARSE_MMA_MASK
	.align		4
.L_137:
        /*00b8*/ 	.byte	0x03, 0x50
        /*00ba*/ 	.short	0x0000


	//----- nvinfo : EIATTR_MAXREG_COUNT
	.align		4
        /*00bc*/ 	.byte	0x03, 0x1b
        /*00be*/ 	.short	0x00ff


	//----- nvinfo : EIATTR_NUM_BARRIERS
	.align		4
        /*00c0*/ 	.byte	0x02, 0x4c
        /*00c2*/ 	.byte	0x01
	.zero		1


	//----- nvinfo : EIATTR_MERCURY_ISA_VERSION
	.align		4
        /*00c4*/ 	.byte	0x03, 0x5f
        /*00c6*/ 	.short	0x0101


	//----- nvinfo : EIATTR_COOP_GROUP_MASK_REGIDS
	.align		4
        /*00c8*/ 	.byte	0x04, 0x29
        /*00ca*/ 	.short	(.L_139 - .L_138)


	//   ....[0]....
.L_138:
        /*00cc*/ 	.word	0xffffffff


	//   ....[1]....
        /*00d0*/ 	.word	0xffffffff


	//   ....[2]....
        /*00d4*/ 	.word	0xffffffff


	//   ....[3]....
        /*00d8*/ 	.word	0xffffffff


	//   ....[4]....
        /*00dc*/ 	.word	0xffffffff


	//   ....[5]....
        /*00e0*/ 	.word	0xffffffff


	//   ....[6]....
        /*00e4*/ 	.word	0xffffffff


	//   ....[7]....
        /*00e8*/ 	.word	0xffffffff


	//   ....[8]....
        /*00ec*/ 	.word	0xffffffff


	//   ....[9]....
        /*00f0*/ 	.word	0xffffffff


	//   ....[10]....
        /*00f4*/ 	.word	0xffffffff


	//   ....[11]....
        /*00f8*/ 	.word	0xffffffff


	//   ....[12]....
        /*00fc*/ 	.word	0xffffffff


	//   ....[13]....
        /*0100*/ 	.word	0xffffffff


	//   ....[14]....
        /*0104*/ 	.word	0xffffffff


	//   ....[15]....
        /*0108*/ 	.word	0xffffffff


	//   ....[16]....
        /*010c*/ 	.word	0xffffffff


	//   ....[17]....
        /*0110*/ 	.word	0xffffffff


	//   ....[18]....
        /*0114*/ 	.word	0xffffffff


	//   ....[19]....
        /*0118*/ 	.word	0xffffffff


	//   ....[20]....
        /*011c*/ 	.word	0x05000012


	//   ....[21]....
        /*0120*/ 	.word	0x05000012


	//   ....[22]....
        /*0124*/ 	.word	0x05000012


	//   ....[23]....
        /*0128*/ 	.word	0x05000012


	//   ....[24]....
        /*012c*/ 	.word	0x05000012


	//   ....[25]....
        /*0130*/ 	.word	0x05000012


	//   ....[26]....
        /*0134*/ 	.word	0x05000012


	//   ....[27]....
        /*0138*/ 	.word	0x05000012


	//   ....[28]....
        /*013c*/ 	.word	0x05000012


	//   ....[29]....
        /*0140*/ 	.word	0x05000012


	//----- nvinfo : EIATTR_COOP_GROUP_INSTR_OFFSETS
	.align		4
.L_139:
        /*0144*/ 	.byte	0x04, 0x28
        /*0146*/ 	.short	(.L_141 - .L_140)


	//   ....[0]....
.L_140:
        /*0148*/ 	.word	0x00001010


	//   ....[1]....
        /*014c*/ 	.word	0x00001060


	//   ....[2]....
        /*0150*/ 	.word	0x00001090


	//   ....[3]....
        /*0154*/ 	.word	0x000010b0


	//   ....[4]....
        /*0158*/ 	.word	0x000010e0


	//   ....[5]....
        /*015c*/ 	.word	0x00001200


	//   ....[6]....
        /*0160*/ 	.word	0x00001220


	//   ....[7]....
        /*0164*/ 	.word	0x00001240


	//   ....[8]....
        /*0168*/ 	.word	0x00001260


	//   ....[9]....
        /*016c*/ 	.word	0x00001280


	//   ....[10]....
        /*0170*/ 	.word	0x000014c0


	//   ....[11]....
        /*0174*/ 	.word	0x00001500


	//   ....[12]....
        /*0178*/ 	.word	0x00001520


	//   ....[13]....
        /*017c*/ 	.word	0x00001540


	//   ....[14]....
        /*0180*/ 	.word	0x00001560


	//   ....[15]....
        /*0184*/ 	.word	0x00001620


	//   ....[16]....
        /*0188*/ 	.word	0x00001640


	//   ....[17]....
        /*018c*/ 	.word	0x00001660


	//   ....[18]....
        /*0190*/ 	.word	0x00001680


	//   ....[19]....
        /*0194*/ 	.word	0x000016a0


	//   ....[20]....
        /*0198*/ 	.word	0x00002580


	//   ....[21]....
        /*019c*/ 	.word	0x000025f0


	//   ....[22]....
        /*01a0*/ 	.word	0x00002660


	//   ....[23]....
        /*01a4*/ 	.word	0x000026d0


	//   ....[24]....
        /*01a8*/ 	.word	0x00002740


	//   ....[25]....
        /*01ac*/ 	.word	0x000027c0


	//   ....[26]....
        /*01b0*/ 	.word	0x00002830


	//   ....[27]....
        /*01b4*/ 	.word	0x000028a0


	//   ....[28]....
        /*01b8*/ 	.word	0x00002910


	//   ....[29]....
        /*01bc*/ 	.word	0x00002980


	//----- nvinfo : EIATTR_VRC_CTA_INIT_COUNT
	.align		4
.L_141:
        /*01c0*/ 	.byte	0x02, 0x4a
	.zero		1
	.zero		1


	//----- nvinfo : EIATTR_EXIT_INSTR_OFFSETS
	.align		4
        /*01c4*/ 	.byte	0x04, 0x1c
        /*01c6*/ 	.short	(.L_143 - .L_142)


	//   ....[0]....
.L_142:
        /*01c8*/ 	.word	0x000001c0


	//   ....[1]....
        /*01cc*/ 	.word	0x00001930


	//   ....[2]....
        /*01d0*/ 	.word	0x00002520


	//----- nvinfo : EIATTR_CRS_STACK_SIZE
	.align		4
.L_143:
        /*01d4*/ 	.byte	0x04, 0x1e
        /*01d6*/ 	.short	(.L_145 - .L_144)
.L_144:
        /*01d8*/ 	.word	0x00000000


	//----- nvinfo : EIATTR_CBANK_PARAM_SIZE
	.align		4
.L_145:
        /*01dc*/ 	.byte	0x03, 0x19
        /*01de*/ 	.short	0x0039


	//----- nvinfo : EIATTR_PARAM_CBANK
	.align		4
        /*01e0*/ 	.byte	0x04, 0x0a
        /*01e2*/ 	.short	(.L_147 - .L_146)
	.align		4
.L_146:
        /*01e4*/ 	.word	index@(.nv.constant0.lux_sdpa_gqa_f32_kernel)
        /*01e8*/ 	.short	0x0380
        /*01ea*/ 	.short	0x0039


	//----- nvinfo : EIATTR_SW_WAR
	.align		4
.L_147:
        /*01ec*/ 	.byte	0x04, 0x36
        /*01ee*/ 	.short	(.L_149 - .L_148)
.L_148:
        /*01f0*/ 	.word	0x00000008
.L_149:


//--------------------- .nv.info.lux_sdpa_fused_f32_kernel --------------------------
	.section	.nv.info.lux_sdpa_fused_f32_kernel,"",@"SHT_CUDA_INFO"
	.sectionflags	@""
	.align	4


	//----- nvinfo : EIATTR_CUDA_API_VERSION
	.align		4
        /*0000*/ 	.byte	0x04, 0x37
        /*0002*/ 	.short	(.L_151 - .L_150)
.L_150:
        /*0004*/ 	.word	0x00000082


	//----- nvinfo : EIATTR_KPARAM_INFO
	.align		4
.L_151:
        /*0008*/ 	.byte	0x04, 0x17
        /*000a*/ 	.short	(.L_153 - .L_152)
.L_152:
        /*000c*/ 	.word	0x00000000
        /*0010*/ 	.short	0x000a
        /*0012*/ 	.short	0x003c
        /*0014*/ 	.byte	0x00, 0xf0, 0x05, 0x00


	//----- nvinfo : EIATTR_KPARAM_INFO
	.align		4
.L_153:
        /*0018*/ 	.byte	0x04, 0x17
        /*001a*/ 	.short	(.L_155 - .L_154)
.L_154:
        /*001c*/ 	.word	0x00000000
        /*0020*/ 	.short	0x0009
        /*0022*/ 	.short	0x0038
        /*0024*/ 	.byte	0x00, 0xf0, 0x11, 0x00


	//----- nvinfo : EIATTR_KPARAM_INFO
	.align		4
.L_155:
        /*0028*/ 	.byte	0x04, 0x17
        /*002a*/ 	.short	(.L_157 - .L_156)
.L_156:
        /*002c*/ 	.word	0x00000000
        /*0030*/ 	.short	0x0008
        /*0032*/ 	.short	0x0034
        /*0034*/ 	.byte	0x00, 0xf0, 0x11, 0x00


	//----- nvinfo : EIATTR_KPARAM_INFO
	.align		4
.L_157:
        /*0038*/ 	.byte	0x04, 0x17
        /*003a*/ 	.short	(.L_159 - .L_158)
.L_158:
        /*003c*/ 	.word	0x00000000
        /*0040*/ 	.short	0x0007
        /*0042*/ 	.short	0x0030
        /*0044*/ 	.byte	0x00, 0xf0, 0x11, 0x00


	//----- nvinfo : EIATTR_KPARAM_INFO
	.align		4
.L_159:
        /*0048*/ 	.byte	0x04, 0x17
        /*004a*/ 	.short	(.L_161 - .L_160)
.L_160:
        /*004c*/ 	.word	0x00000000
        /*0050*/ 	.short	0x0006
        /*0052*/ 	.short	0x002c
        /*0054*/ 	.byte	0x00, 0xf0, 0x11, 0x00


	//----- nvinfo : EIATTR_KPARAM_INFO
	.align		4
.L_161:
        /*0058*/ 	.byte	0x04, 0x17
        /*005a*/ 	.short	(.L_163 - .L_162)
.L_162:
        /*005c*/ 	.word	0x00000000
        /*0060*/ 	.short	0x0005
        /*0062*/ 	.short	0x0028
        /*0064*/ 	.byte	0x00, 0xf0, 0x11, 0x00


	//----- nvinfo : EIATTR_KPARAM_INFO
	.align		4
.L_163:
        /*0068*/ 	.byte	0x04, 0x17
        /*006a*/ 	.short	(.L_165 - .L_164)
.L_164:
        /*006c*/ 	.word	0x00000000
        /*0070*/ 	.short	0x0004
        /*0072*/ 	.short	0x0020
        /*0074*/ 	.byte	0x00, 0xf5, 0x21, 0x00


	//----- nvinfo : EIATTR_KPARAM_INFO
	.align		4
.L_165:
        /*0078*/ 	.byte	0x04, 0x17
        /*007a*/ 	.short	(.L_167 - .L_166)
.L_166:
        /*007c*/ 	.word	0x00000000
        /*0080*/ 	.short	0x0003
        /*0082*/ 	.short	0x0018
        /*0084*/ 	.byte	0x00, 0xf5, 0x21, 0x00


	//----- nvinfo : EIATTR_KPARAM_INFO
	.align		4
.L_167:
        /*0088*/ 	.byte	0x04, 0x17
        /*008a*/ 	.short	(.L_169 - .L_168)
.L_168:
        /*008c*/ 	.word	0x00000000
        /*0090*/ 	.short	0x0002
        /*0092*/ 	.short	0x0010
        /*0094*/ 	.byte	0x00, 0xf5, 0x21, 0x00


	//----- nvinfo : EIATTR_KPARAM_INFO
	.align		4
.L_169:
        /*0098*/ 	.byte	0x04, 0x17
        /*009a*/ 	.short	(.L_171 - .L_170)
.L_170:
        /*009c*/ 	.word	0x00000000
        /*00a0*/ 	.short	0x0001
        /*00a2*/ 	.short	0x0008
        /*00a4*/ 	.byte	0x00, 0xf5, 0x21, 0x00


	//----- nvinfo : EIATTR_KPARAM_INFO
	.align		4
.L_171:
        /*00a8*/ 	.byte	0x04, 0x17
        /*00aa*/ 	.short	(.L_173 - .L_172)
.L_172:
        /*00ac*/ 	.word	0x00000000
        /*00b0*/ 	.short	0x0000
        /*00b2*/ 	.short	0x0000
        /*00b4*/ 	.byte	0x00, 0xf5, 0x21, 0x00


	//----- nvinfo : EIATTR_SPARSE_MMA_MASK
	.align		4
.L_173:
        /*00b8*/ 	.byte	0x03, 0x50
        /*00ba*/ 	.short	0x0000


	//----- nvinfo : EIATTR_MAXREG_COUNT
	.align		4
        /*00bc*/ 	.byte	0x03, 0x1b
        /*00be*/ 	.short	0x00ff


	//----- nvinfo : EIATTR_NUM_BARRIERS
	.align		4
        /*00c0*/ 	.byte	0x02, 0x4c
        /*00c2*/ 	.byte	0x01
	.zero		1


	//----- nvinfo : EIATTR_MERCURY_ISA_VERSION
	.align		4
        /*00c4*/ 	.byte	0x03, 0x5f
        /*00c6*/ 	.short	0x0101


	//----- nvinfo : EIATTR_COOP_GROUP_MASK_REGIDS
	.align		4
        /*00c8*/ 	.byte	0x04, 0x29
        /*00ca*/ 	.short	(.L_175 - .L_174)


	//   ....[0]....
.L_174:
        /*00cc*/ 	.word	0xffffffff


	//   ....[1]....
        /*00d0*/ 	.word	0xffffffff


	//   ....[2]....
        /*00d4*/ 	.word	0xffffffff


	//   ....[3]....
        /*00d8*/ 	.word	0xffffffff


	//   ....[4]....
        /*00dc*/ 	.word	0xffffffff


	//   ....[5]....
        /*00e0*/ 	.word	0xffffffff


	//   ....[6]....
        /*00e4*/ 	.word	0xffffffff


	//   ....[7]....
        /*00e8*/ 	.word	0xffffffff


	//   ....[8]....
        /*00ec*/ 	.word	0xffffffff


	//   ....[9]....
        /*00f0*/ 	.word	0xffffffff


	//----- nvinfo : EIATTR_COOP_GROUP_INSTR_OFFSETS
	.align		4
.L_175:
        /*00f4*/ 	.byte	0x04, 0x28
        /*00f6*/ 	.short	(.L_177 - .L_176)


	//   ....[0]....
.L_176:
        /*00f8*/ 	.word	0x000007c0


	//   ....[1]....
        /*00fc*/ 	.word	0x00000850


	//   ....[2]....
        /*0100*/ 	.word	0x00000870


	//   ....[3]....
        /*0104*/ 	.word	0x00000890


	//   ....[4]....
        /*0108*/ 	.word	0x000008b0


	//   ....[5]....
        /*010c*/ 	.word	0x00000b50


	//   ....[6]....
        /*0110*/ 	.word	0x00000bf0


	//   ....[7]....
        /*0114*/ 	.word	0x00000c10


	//   ....[8]....
        /*0118*/ 	.word	0x00000c30


	//   ....[9]....
        /*011c*/ 	.word	0x00000c60


	//----- nvinfo : EIATTR_VRC_CTA_INIT_COUNT
	.align		4
.L_177:
        /*0120*/ 	.byte	0x02, 0x4a
	.zero		1
	.zero		1


	//----- nvinfo : EIATTR_EXIT_INSTR_OFFSETS
	.align		4
        /*0124*/ 	.byte	0x04, 0x1c
        /*0126*/ 	.short	(.L_179 - .L_178)


	//   ....[0]....
.L_178:
        /*0128*/ 	.word	0x000001c0


	//   ....[1]....
        /*012c*/ 	.word	0x00002f00


	//   ....[2]....
        /*0130*/ 	.word	0x00003130


	//----- nvinfo : EIATTR_CRS_STACK_SIZE
	.align		4
.L_179:
        /*0134*/ 	.byte	0x04, 0x1e
        /*0136*/ 	.short	(.L_181 - .L_180)
.L_180:
        /*0138*/ 	.word	0x00000000


	//----- nvinfo : EIATTR_CBANK_PARAM_SIZE
	.align		4
.L_181:
        /*013c*/ 	.byte	0x03, 0x19
        /*013e*/ 	.short	0x003d


	//----- nvinfo : EIATTR_PARAM_CBANK
	.align		4
        /*0140*/ 	.byte	0x04, 0x0a
        /*0142*/ 	.short	(.L_183 - .L_182)
	.align		4
.L_182:
        /*0144*/ 	.word	index@(.nv.constant0.lux_sdpa_fused_f32_kernel)
        /*0148*/ 	.short	0x0380
        /*014a*/ 	.short	0x003d


	//----- nvinfo : EIATTR_SW_WAR
	.align		4
.L_183:
        /*014c*/ 	.byte	0x04, 0x36
        /*014e*/ 	.short	(.L_185 - .L_184)
.L_184:
        /*0150*/ 	.word	0x00000008
.L_185:


//--------------------- .nv.info.lux_sdpa_basic_f32_kernel --------------------------
	.section	.nv.info.lux_sdpa_basic_f32_kernel,"",@"SHT_CUDA_INFO"
	.sectionflags	@""
	.align	4


	//----- nvinfo : EIATTR_CUDA_API_VERSION
	.align		4
        /*0000*/ 	.byte	0x04, 0x37
        /*0002*/ 	.short	(.L_187 - .L_186)
.L_186:
        /*0004*/ 	.word	0x00000082


	//----- nvinfo : EIATTR_KPARAM_INFO
	.align		4
.L_187:
        /*0008*/ 	.byte	0x04, 0x17
        /*000a*/ 	.short	(.L_189 - .L_188)
.L_188:
        /*000c*/ 	.word	0x00000000
        /*0010*/ 	.short	0x000a
        /*0012*/ 	.short	0x003c
        /*0014*/ 	.byte	0x00, 0xf0, 0x05, 0x00


	//----- nvinfo : EIATTR_KPARAM_INFO
	.align		4
.L_189:
        /*0018*/ 	.byte	0x04, 0x17
        /*001a*/ 	.short	(.L_191 - .L_190)
.L_190:
        /*001c*/ 	.word	0x00000000
        /*0020*/ 	.short	0x0009
        /*0022*/ 	.short	0x0038
        /*0024*/ 	.byte	0x00, 0xf0, 0x11, 0x00


	//----- nvinfo : EIATTR_KPARAM_INFO
	.align		4
.L_191:
        /*0028*/ 	.byte	0x04, 0x17
        /*002a*/ 	.short	(.L_193 - .L_192)
.L_192:
        /*002c*/ 	.word	0x00000000
        /*0030*/ 	.short	0x0008
        /*0032*/ 	.short	0x0034
        /*0034*/ 	.byte	0x00, 0xf0, 0x11, 0x00


	//----- nvinfo : EIATTR_KPARAM_INFO
	.align		4
.L_193:
        /*0038*/ 	.byte	0x04, 0x17
        /*003a*/ 	.short	(.L_195 - .L_194)
.L_194:
        /*003c*/ 	.word	0x00000000
        /*0040*/ 	.short	0x0007
        /*0042*/ 	.short	0x0030
        /*0044*/ 	.byte	0x00, 0xf0, 0x11, 0x00


	//----- nvinfo : EIATTR_KPARAM_INFO
	.align		4
.L_195:
        /*0048*/ 	.byte	0x04, 0x17
        /*004a*/ 	.short	(.L_197 - .L_196)
.L_196:
        /*004c*/ 	.word	0x00000000
        /*0050*/ 	.short	0x0006
        /*0052*/ 	.short	0x002c
        /*0054*/ 	.byte	0x00, 0xf0, 0x11, 0x00


	//----- nvinfo : EIATTR_KPARAM_INFO
	.align		4
.L_197:
        /*0058*/ 	.byte	0x04, 0x17
        /*005a*/ 	.short	(.L_199 - .L_198)
.L_198:
        /*005c*/ 	.word	0x00000000
        /*0060*/ 	.short	0x0005
        /*0062*/ 	.short	0x0028
        /*0064*/ 	.byte	0x00, 0xf0, 0x11, 0x00


	//----- nvinfo : EIATTR_KPARAM_INFO
	.align		4
.L_199:
        /*0068*/ 	.byte	0x04, 0x17
        /*006a*/ 	.short	(.L_201 - .L_200)
.L_200:
        /*006c*/ 	.word	0x00000000
        /*0070*/ 	.short	0x0004
        /*0072*/ 	.short	0x0020
        /*0074*/ 	.byte	0x00, 0xf5, 0x21, 0x00


	//----- nvinfo : EIATTR_KPARAM_INFO
	.align		4
.L_201:
        /*0078*/ 	.byte	0x04, 0x17
        /*007a*/ 	.short	(.L_203 - .L_202)
.L_202:
        /*007c*/ 	.word	0x00000000
        /*0080*/ 	.short	0x0003
        /*0082*/ 	.short	0x0018
        /*0084*/ 	.byte	0x00, 0xf5, 0x21, 0x00


	//----- nvinfo : EIATTR_KPARAM_INFO
	.align		4
.L_203:
        /*0088*/ 	.byte	0x04, 0x17
        /*008a*/ 	.short	(.L_205 - .L_204)
.L_204:
        /*008c*/ 	.word	0x00000000
        /*0090*/ 	.short	0x0002
        /*0092*/ 	.short	0x0010
        /*0094*/ 	.byte	0x00, 0xf5, 0x21, 0x00


	//----- nvinfo : EIATTR_KPARAM_INFO
	.align		4
.L_205:
        /*0098*/ 	.byte	0x04, 0x17
        /*009a*/ 	.short	(.L_207 - .L_206)
.L_206:
        /*009c*/ 	.word	0x00000000
        /*00a0*/ 	.short	0x0001
        /*00a2*/ 	.short	0x0008
        /*00a4*/ 	.byte	0x00, 0xf5, 0x21, 0x00


	//----- nvinfo : EIATTR_KPARAM_INFO
	.align		4
.L_207:
        /*00a8*/ 	.byte	0x04, 0x17
        /*00aa*/ 	.short	(.L_209 - .L_208)
.L_208:
        /*00ac*/ 	.word	0x00000000
        /*00b0*/ 	.short	0x0000
        /*00b2*/ 	.short	0x0000
        /*00b4*/ 	.byte	0x00, 0xf5, 0x21, 0x00


	//----- nvinfo : EIATTR_SPARSE_MMA_MASK
	.align		4
.L_209:
        /*00b8*/ 	.byte	0x03, 0x50
        /*00ba*/ 	.short	0x0000


	//----- nvinfo : EIATTR_MAXREG_COUNT
	.align		4
        /*00bc*/ 	.byte	0x03, 0x1b
        /*00be*/ 	.short	0x00ff


	//----- nvinfo : EIATTR_NUM_BARRIERS
	.align		4
        /*00c0*/ 	.byte	0x02, 0x4c
        /*00c2*/ 	.byte	0x01
	.zero		1


	//----- nvinfo : EIATTR_MERCURY_ISA_VERSION
	.align		4
        /*00c4*/ 	.byte	0x03, 0x5f
        /*00c6*/ 	.short	0x0101


	//----- nvinfo : EIATTR_COOP_GROUP_MASK_REGIDS
	.align		4
        /*00c8*/ 	.byte	0x04, 0x29
        /*00ca*/ 	.short	(.L_211 - .L_210)


	//   ....[0]....
.L_210:
        /*00cc*/ 	.word	0xffffffff


	//   ....[1]....
        /*00d0*/ 	.word	0xffffffff


	//   ....[2]....
        /*00d4*/ 	.word	0xffffffff


	//   ....[3]....
        /*00d8*/ 	.word	0xffffffff


	//   ....[4]....
        /*00dc*/ 	.word	0xffffffff


	//   ....[5]....
        /*00e0*/ 	.word	0xffffffff


	//   ....[6]....
        /*00e4*/ 	.word	0xffffffff


	//   ....[7]....
        /*00e8*/ 	.word	0xffffffff


	//   ....[8]....
        /*00ec*/ 	.word	0xffffffff


	//   ....[9]....
        /*00f0*/ 	.word	0xffffffff


	//   ....[10]....
        /*00f4*/ 	.word	0xffffffff


	//   ....[11]....
        /*00f8*/ 	.word	0xffffffff


	//   ....[12]....
        /*00fc*/ 	.word	0xffffffff


	//   ....[13]....
        /*0100*/ 	.word	0xffffffff


	//   ....[14]....
        /*0104*/ 	.word	0xffffffff


	//   ....[15]....
        /*0108*/ 	.word	0xffffffff


	//   ....[16]....
        /*010c*/ 	.word	0xffffffff


	//   ....[17]....
        /*0110*/ 	.word	0xffffffff


	//   ....[18]....
        /*0114*/ 	.word	0xffffffff


	//   ....[19]....
        /*0118*/ 	.word	0xffffffff


	//   ....[20]....
        /*011c*/ 	.word	0x05000011


	//   ....[21]....
        /*0120*/ 	.word	0x05000011


	//   ....[22]....
        /*0124*/ 	.word	0x05000011


	//   ....[23]....
        /*0128*/ 	.word	0x05000011


	//   ....[24]....
        /*012c*/ 	.word	0x05000011


	//   ....[25]....
        /*0130*/ 	.word	0x05000011


	//   ....[26]....
        /*0134*/ 	.word	0x05000011


	//   ....[27]....
        /*0138*/ 	.word	0x05000011


	//   ....[28]....
        /*013c*/ 	.word	0x05000011


	//   ....[29]....
        /*0140*/ 	.word	0x05000011


	//----- nvinfo : EIATTR_COOP_GROUP_INSTR_OFFSETS
	.align		4
.L_211:
        /*0144*/ 	.byte	0x04, 0x28
        /*0146*/ 	.short	(.L_213 - .L_212)


	//   ....[0]....
.L_212:
        /*0148*/ 	.word	0x000012c0


	//   ....[1]....
        /*014c*/ 	.word	0x00001300


	//   ....[2]....
        /*0150*/ 	.word	0x00001330


	//   ....[3]....
        /*0154*/ 	.word	0x00001360


	//   ....[4]....
        /*0158*/ 	.word	0x00001390


	//   ....[5]....
        /*015c*/ 	.word	0x000014b0


	//   ....[6]....
        /*0160*/ 	.word	0x000014d0


	//   ....[7]....
        /*0164*/ 	.word	0x000014f0


	//   ....[8]....
        /*0168*/ 	.word	0x00001510


	//   ....[9]....
        /*016c*/ 	.word	0x00001530


	//   ....[10]....
        /*0170*/ 	.word	0x00001770


	//   ....[11]....
        /*0174*/ 	.word	0x000017b0


	//   ....[12]....
        /*0178*/ 	.word	0x000017d0


	//   ....[13]....
        /*017c*/ 	.word	0x000017f0


	//   ....[14]....
        /*0180*/ 	.word	0x00001810


	//   ....[15]....
        /*0184*/ 	.word	0x000018d0


	//   ....[16]....
        /*0188*/ 	.word	0x000018f0


	//   ....[17]....
        /*018c*/ 	.word	0x00001910


	//   ....[18]....
        /*0190*/ 	.word	0x00001930


	//   ....[19]....
        /*0194*/ 	.word	0x00001950


	//   ....[20]....
        /*0198*/ 	.word	0x000028a0


	//   ....[21]....
        /*019c*/ 	.word	0x00002910


	//   ....[22]....
        /*01a0*/ 	.word	0x00002980


	//   ....[23]....
        /*01a4*/ 	.word	0x000029f0


	//   ....[24]....
        /*01a8*/ 	.word	0x00002a60


	//   ....[25]....
        /*01ac*/ 	.word	0x00002ae0


	//   ....[26]....
        /*01b0*/ 	.word	0x00002b50


	//   ....[27]....
        /*01b4*/ 	.word	0x00002bc0


	//   ....[28]....
        /*01b8*/ 	.word	0x00002c30


	//   ....[29]....
        /*01bc*/ 	.word	0x00002ca0


	//----- nvinfo : EIATTR_VRC_CTA_INIT_COUNT
	.align		4
.L_213:
        /*01c0*/ 	.byte	0x02, 0x4a
	.zero		1
	.zero		1


	//----- nvinfo : EIATTR_EXIT_INSTR_OFFSETS
	.align		4
        /*01c4*/ 	.byte	0x04, 0x1c
        /*01c6*/ 	.short	(.L_215 - .L_214)


	//   ....[0]....
.L_214:
        /*01c8*/ 	.word	0x000001a0


	//   ....[1]....
        /*01cc*/ 	.word	0x00001bf0


	//   ....[2]....
        /*01d0*/ 	.word	0x00002840


	//----- nvinfo : EIATTR_CRS_STACK_SIZE
	.align		4
.L_215:
        /*01d4*/ 	.byte	0x04, 0x1e
        /*01d6*/ 	.short	(.L_217 - .L_216)
.L_216:
        /*01d8*/ 	.word	0x00000000


	//----- nvinfo : EIATTR_CBANK_PARAM_SIZE
	.align		4
.L_217:
        /*01dc*/ 	.byte	0x03, 0x19
        /*01de*/ 	.short	0x003d


	//----- nvinfo : EIATTR_PARAM_CBANK
	.align		4
        /*01e0*/ 	.byte	0x04, 0x0a
        /*01e2*/ 	.short	(.L_219 - .L_218)
	.align		4
.L_218:
        /*01e4*/ 	.word	index@(.nv.constant0.lux_sdpa_basic_f32_kernel)
        /*01e8*/ 	.short	0x0380
        /*01ea*/ 	.short	0x003d


	//----- nvinfo : EIATTR_SW_WAR
	.align		4
.L_219:
        /*01ec*/ 	.byte	0x04, 0x36
        /*01ee*/ 	.short	(.L_221 - .L_220)
.L_220:
        /*01f0*/ 	.word	0x00000008
.L_221:


//--------------------- .nv.callgraph             --------------------------
	.section	.nv.callgraph,"",@"SHT_CUDA_CALLGRAPH"
	.align	4
	.sectionentsize	8
	.align		4
        /*0000*/ 	.word	0x00000000
	.align		4
        /*0004*/ 	.word	0xffffffff
	.align		4
        /*0008*/ 	.word	0x00000000
	.align		4
        /*000c*/ 	.word	0xfffffffe
	.align		4
        /*0010*/ 	.word	0x00000000
	.align		4
        /*0014*/ 	.word	0xfffffffd
	.align		4
        /*0018*/ 	.word	0x00000000
	.align		4
        /*001c*/ 	.word	0xfffffffc


//--------------------- .text.lux_sdpa_dropout_f32_kernel --------------------------
	.section	.text.lux_sdpa_dropout_f32_kernel,"ax",@progbits
	.align	128
        .global         lux_sdpa_dropout_f32_kernel
        .type           lux_sdpa_dropout_f32_kernel,@function
        .size           lux_sdpa_dropout_f32_kernel,(.L_x_239 - lux_sdpa_dropout_f32_kernel)
        .other          lux_sdpa_dropout_f32_kernel,@"STO_CUDA_ENTRY STV_DEFAULT"
lux_sdpa_dropout_f32_kernel:
.text.lux_sdpa_dropout_f32_kernel:
[----:B------:R-:W-:Y:S08]  /*0000*/  LDC R1, c[0x0][0x37c] ;  /* 0x0000df00ff017b82 */ /* 0x000ff00000000800 */
[----:B------:R-:W0:Y:S01]  /*0010*/  LDC.64 R2, c[0x0][0x3b8] ;  /* 0x0000ee00ff027b82 */ /* 0x000e220000000a00 */
[----:B------:R-:W1:Y:S07]  /*0020*/  S2R R20, SR_CTAID.Y ;  /* 0x0000000000147919 */ /* 0x000e6e0000002600 */
[----:B------:R-:W2:Y:S01]  /*0030*/  S2UR UR4, SR_CTAID.Z ;  /* 0x00000000000479c3 */ /* 0x000ea20000002700 */
[----:B0-----:R-:W0:Y:S01]  /*0040*/  I2F.U32.RP R0, R3 ;  /* 0x0000000300007306 */ /* 0x001e220000209000 */
[----:B------:R-:W-:-:S07]  /*0050*/  ISETP.NE.U32.AND P2, PT, R3, RZ, PT ;  /* 0x000000ff0300720c */ /* 0x000fce0003f45070 */
[----:B0-----:R-:W0:Y:S02]  /*0060*/  MUFU.RCP R0, R0 ;  /* 0x0000000000007308 */ /* 0x001e240000001000 */
[----:B0-----:R-:W-:-:S06]  /*0070*/  VIADD R4, R0, 0xffffffe ;  /* 0x0ffffffe00047836 */ /* 0x001fcc0000000000 */
[----:B------:R0:W3:Y:S02]  /*0080*/  F2I.FTZ.U32.TRUNC.NTZ R5, R4 ;  /* 0x0000000400057305 */ /* 0x0000e4000021f000 */
[----:B0-----:R-:W-:Y:S02]  /*0090*/  IMAD.MOV.U32 R4, RZ, RZ, RZ ;  /* 0x000000ffff047224 */ /* 0x001fe400078e00ff */
[----:B---3--:R-:W-:-:S04]  /*00a0*/  IMAD.MOV R6, RZ, RZ, -R5 ;  /* 0x000000ffff067224 */ /* 0x008fc800078e0a05 */
[----:B------:R-:W-:-:S04]  /*00b0*/  IMAD R7, R6, R3, RZ ;  /* 0x0000000306077224 */ /* 0x000fc800078e02ff */
[----:B------:R-:W-:Y:S01]  /*00c0*/  IMAD.HI.U32 R5, R5, R7, R4 ;  /* 0x0000000705057227 */ /* 0x000fe200078e0004 */
[----:B------:R-:W-:-:S05]  /*00d0*/  LOP3.LUT R4, RZ, R3, RZ, 0x33, !PT ;  /* 0x00000003ff047212 */ /* 0x000fca00078e33ff */
[----:B--2---:R-:W-:-:S04]  /*00e0*/  IMAD.HI.U32 R5, R5, UR4, RZ ;  /* 0x0000000405057c27 */ /* 0x004fc8000f8e00ff */
[----:B------:R-:W-:-:S04]  /*00f0*/  IMAD.MOV R6, RZ, RZ, -R5 ;  /* 0x000000ffff067224 */ /* 0x000fc800078e0a05 */
[----:B------:R-:W-:Y:S01]  /*0100*/  IMAD R6, R3, R6, UR4 ;  /* 0x0000000403067e24 */ /* 0x000fe2000f8e0206 */
[----:B------:R-:W0:Y:S04]  /*0110*/  LDCU UR4, c[0x0][0x3c0] ;  /* 0x00007800ff0477ac */ /* 0x000e280008000800 */
[----:B------:R-:W-:-:S13]  /*0120*/  ISETP.GE.U32.AND P0, PT, R6, R3, PT ;  /* 0x000000030600720c */ /* 0x000fda0003f06070 */
[----:B------:R-:W-:Y:S01]  /*0130*/  @P0 IMAD.IADD R6, R6, 0x1, -R3 ;  /* 0x0000000106060824 */ /* 0x000fe200078e0a03 */
[----:B------:R-:W-:Y:S01]  /*0140*/  @P0 IADD3 R5, PT, PT, R5, 0x1, RZ ;  /* 0x0000000105050810 */ /* 0x000fe20007ffe0ff */
[----:B0-----:R-:W-:-:S03]  /*0150*/  IMAD.U32 R13, RZ, RZ, UR4 ;  /* 0x00000004ff0d7e24 */ /* 0x001fc6000f8e00ff */
[----:B------:R-:W-:-:S13]  /*0160*/  ISETP.GE.U32.AND P1, PT, R6, R3, PT ;  /* 0x000000030600720c */ /* 0x000fda0003f26070 */
[----:B------:R-:W-:-:S05]  /*0170*/  @P1 VIADD R5, R5, 0x1 ;  /* 0x0000000105051836 */ /* 0x000fca0000000000 */
[----:B------:R-:W-:-:S04]  /*0180*/  SEL R5, R4, R5, !P2 ;  /* 0x0000000504057207 */ /* 0x000fc80005000000 */
[----:B------:R-:W-:-:S04]  /*0190*/  ISETP.GE.U32.AND P0, PT, R5, R2, PT ;  /* 0x000000020500720c */ /* 0x000fc80003f06070 */
[----:B-1----:R-:W-:-:S13]  /*01a0*/  ISETP.GE.U32.OR P0, PT, R20, R13, P0 ;  /* 0x0000000d1400720c */ /* 0x002fda0000706470 */
[----:B------:R-:W-:Y:S05]  /*01b0*/  @P0 EXIT ;  /* 0x000000000000094d */ /* 0x000fea0003800000 */
[----:B------:R-:W0:Y:S01]  /*01c0*/  S2R R0, SR_TID.X ;  /* 0x0000000000007919 */ /* 0x000e220000002100 */
[----:B------:R-:W1:Y:S01]  /*01d0*/  LDC R9, c[0x0][0x3c4] ;  /* 0x0000f100ff097b82 */ /* 0x000e620000000800 */
[----:B------:R-:W2:Y:S01]  /*01e0*/  LDCU.U8 UR4, c[0x0][0x3c8] ;  /* 0x00007900ff0477ac */ /* 0x000ea20008000000 */
[----:B------:R-:W-:Y:S01]  /*01f0*/  IMAD.IADD R7, R6, 0x1, -R3 ;  /* 0x0000000106077824 */ /* 0x000fe200078e0a03 */
[----:B------:R-:W-:Y:S01]  /*0200*/  BSSY.RECONVERGENT B0, `(.L_x_0) ;  /* 0x00000a6000007945 */ /* 0x000fe20003800200 */
[----:B------:R-:W3:Y:S03]  /*0210*/  LDCU.64 UR6, c[0x0][0x358] ;  /* 0x00006b00ff0677ac */ /* 0x000ee60008000a00 */
[----:B------:R-:W-:Y:S01]  /*0220*/  @P2 SEL R4, R7, R6, P1 ;  /* 0x0000000607042207 */ /* 0x000fe20000800000 */
[----:B------:R-:W-:-:S04]  /*0230*/  VIADD R6, R20, 0x1 ;  /* 0x0000000114067836 */ /* 0x000fc80000000000 */
[----:B------:R-:W-:-:S04]  /*0240*/  IMAD R4, R5, R3, R4 ;  /* 0x0000000305047224 */ /* 0x000fc800078e0204 */
[----:B------:R-:W-:Y:S01]  /*0250*/  IMAD R4, R4, R13, RZ ;  /* 0x0000000d04047224 */ /* 0x000fe200078e02ff */
[----:B--2---:R-:W-:Y:S01]  /*0260*/  UPRMT UR4, UR4, 0x8880, URZ ;  /* 0x0000888004047896 */ /* 0x004fe200080000ff */
[----:B-1----:R-:W-:-:S05]  /*0270*/  IMAD R3, R20, R9, RZ ;  /* 0x0000000914037224 */ /* 0x002fca00078e02ff */
[----:B------:R-:W-:Y:S01]  /*0280*/  ISETP.NE.AND P0, PT, RZ, UR4, PT ;  /* 0x00000004ff007c0c */ /* 0x000fe2000bf05270 */
[C---:B------:R-:W-:Y:S02]  /*0290*/  IMAD R2, R4.reuse, R9, RZ ;  /* 0x0000000904027224 */ /* 0x040fe400078e02ff */
[----:B------:R-:W-:Y:S01]  /*02a0*/  IMAD.IADD R20, R4, 0x1, R20 ;  /* 0x0000000104147824 */ /* 0x000fe200078e0214 */
[-C--:B------:R-:W-:Y:S02]  /*02b0*/  SEL R4, R6, R13.reuse, P0 ;  /* 0x0000000d06047207 */ /* 0x080fe40000000000 */
[----:B0-----:R-:W-:Y:S02]  /*02c0*/  ISETP.GE.U32.AND P1, PT, R0, R13, PT ;  /* 0x0000000d0000720c */ /* 0x001fe40003f26070 */
[----:B------:R-:W-:-:S04]  /*02d0*/  IADD3 R3, P2, PT, R3, R2, RZ ;  /* 0x0000000203037210 */ /* 0x000fc80007f5e0ff */
[----:B------:R-:W-:-:S07]  /*02e0*/  IADD3.X R5, PT, PT, RZ, RZ, RZ, P2, !PT ;  /* 0x000000ffff057210 */ /* 0x000fce00017fe4ff */
[----:B---3--:R-:W-:Y:S05]  /*02f0*/  @P1 BRA `(.L_x_1) ;  /* 0x0000000800581947 */ /* 0x008fea0003800000 */
[----:B------:R-:W0:Y:S01]  /*0300*/  LDC R6, c[0x0][0x360] ;  /* 0x0000d800ff067b82 */ /* 0x000e220000000800 */
[----:B------:R-:W-:-:S13]  /*0310*/  ISETP.NE.AND P0, PT, R9, RZ, PT ;  /* 0x000000ff0900720c */ /* 0x000fda0003f05270 */
[----:B------:R-:W-:Y:S05]  /*0320*/  @P0 BRA `(.L_x_2) ;  /* 0x00000000003c0947 */ /* 0x000fea0003800000 */
[----:B------:R-:W1:Y:S01]  /*0330*/  S2R R10, SR_CgaCtaId ;  /* 0x00000000000a7919 */ /* 0x000e620000008800 */
[----:B------:R-:W2:Y:S01]  /*0340*/  LDCU UR4, c[0x0][0x3a8] ;  /* 0x00007500ff0477ac */ /* 0x000ea20008000800 */
[----:B------:R-:W-:Y:S01]  /*0350*/  MOV R7, 0x400 ;  /* 0x0000040000077802 */ /* 0x000fe20000000f00 */
[----:B------:R-:W-:-:S04]  /*0360*/  IMAD.MOV.U32 R8, RZ, RZ, R0 ;  /* 0x000000ffff087224 */ /* 0x000fc800078e0000 */
[----:B------:R-:W-:Y:S02]  /*0370*/  VIADD R7, R7, 0x90 ;  /* 0x0000009007077836 */ /* 0x000fe40000000000 */
[----:B--2---:R-:W-:-:S03]  /*0380*/  FMUL R11, RZ, UR4 ;  /* 0x00000004ff0b7c20 */ /* 0x004fc60008400000 */
[----:B-1----:R-:W-:-:S07]  /*0390*/  LEA R7, R10, R7, 0x18 ;  /* 0x000000070a077211 */ /* 0x002fce00078ec0ff */
.L_x_3:
[C---:B------:R-:W-:Y:S01]  /*03a0*/  ISETP.GE.U32.AND P0, PT, R8.reuse, R4, PT ;  /* 0x000000040800720c */ /* 0x040fe20003f06070 */
[----:B------:R-:W-:Y:S02]  /*03b0*/  IMAD R10, R8, 0x4, R7 ;  /* 0x00000004080a7824 */ /* 0x000fe400078e0207 */
[----:B0-----:R-:W-:Y:S01]  /*03c0*/  IMAD.IADD R8, R6, 0x1, R8 ;  /* 0x0000000106087824 */ /* 0x001fe200078e0208 */
[----:B------:R-:W-:-:S04]  /*03d0*/  FSEL R9, R11, -INF , !P0 ;  /* 0xff8000000b097808 */ /* 0x000fc80004000000 */
[----:B------:R-:W-:Y:S01]  /*03e0*/  ISETP.GE.U32.AND P0, PT, R8, R13, PT ;  /* 0x0000000d0800720c */ /* 0x000fe20003f06070 */
[----:B------:R1:W-:-:S12]  /*03f0*/  STS [R10], R9 ;  /* 0x000000090a007388 */ /* 0x0003d80000000800 */
[----:B-1----:R-:W-:Y:S05]  /*0400*/  @!P0 BRA `(.L_x_3) ;  /* 0xfffffffc00e48947 */ /* 0x002fea000383ffff */
[----:B------:R-:W-:Y:S05]  /*0410*/  BRA `(.L_x_1) ;  /* 0x0000000800107947 */ /* 0x000fea0003800000 */
.L_x_2:
[C---:B------:R-:W-:Y:S01]  /*0420*/  LOP3.LUT R7, R9.reuse, 0x7, RZ, 0xc0, !PT ;  /* 0x0000000709077812 */ /* 0x040fe200078ec0ff */
[----:B------:R-:W-:Y:S01]  /*0430*/  IMAD.MOV.U32 R11, RZ, RZ, R0 ;  /* 0x000000ffff0b7224 */ /* 0x000fe200078e0000 */
[C---:B------:R-:W-:Y:S02]  /*0440*/  LOP3.LUT R8, R9.reuse, 0x3, RZ, 0xc0, !PT ;  /* 0x0000000309087812 */ /* 0x040fe400078ec0ff */
[----:B------:R-:W-:-:S07]  /*0450*/  LOP3.LUT R9, R9, 0xfffffff8, RZ, 0xc0, !PT ;  /* 0xfffffff809097812 */ /* 0x000fce00078ec0ff */
.L_x_10:
[----:B------:R-:W-:Y:S01]  /*0460*/  ISETP.GE.U32.AND P0, PT, R11, R4, PT ;  /* 0x000000040b00720c */ /* 0x000fe20003f06070 */
[----:B------:R-:W-:Y:S01]  /*0470*/  BSSY.RECONVERGENT B1, `(.L_x_4) ;  /* 0x0000073000017945 */ /* 0x000fe20003800200 */
[----:B------:R-:W-:-:S11]  /*0480*/  MOV R18, 0xff800000 ;  /* 0xff80000000127802 */ /* 0x000fd60000000f00 */
[----:B------:R-:W-:Y:S05]  /*0490*/  @P0 BRA `(.L_x_5) ;  /* 0x0000000400c00947 */ /* 0x000fea0003800000 */
[----:B------:R-:W1:Y:S01]  /*04a0*/  LDC R22, c[0x0][0x3c4] ;  /* 0x0000f100ff167b82 */ /* 0x000e620000000800 */
[----:B------:R-:W-:Y:S02]  /*04b0*/  IMAD.MOV.U32 R18, RZ, RZ, RZ ;  /* 0x000000ffff127224 */ /* 0x000fe400078e00ff */
[----:B------:R-:W-:Y:S01]  /*04c0*/  IMAD.MOV.U32 R21, RZ, RZ, RZ ;  /* 0x000000ffff157224 */ /* 0x000fe200078e00ff */
[----:B-1----:R-:W-:Y:S01]  /*04d0*/  ISETP.GE.U32.AND P0, PT, R22, 0x8, PT ;  /* 0x000000081600780c */ /* 0x002fe20003f06070 */
[----:B------:R-:W-:-:S05]  /*04e0*/  IMAD R13, R11, R22, RZ ;  /* 0x000000160b0d7224 */ /* 0x000fca00078e02ff */
[----:B------:R-:W-:-:S05]  /*04f0*/  IADD3 R10, P1, PT, R13, R2, RZ ;  /* 0x000000020d0a7210 */ /* 0x000fca0007f3e0ff */
[----:B------:R-:W-:Y:S02]  /*0500*/  IMAD.X R19, RZ, RZ, RZ, P1 ;  /* 0x000000ffff137224 */ /* 0x000fe400008e06ff */
[----:B------:R-:W-:Y:S06]  /*0510*/  @!P0 BRA `(.L_x_6) ;  /* 0x0000000000a08947 */ /* 0x000fec0003800000 */
[----:B------:R-:W-:Y:S01]  /*0520*/  IMAD.MOV.U32 R18, RZ, RZ, RZ ;  /* 0x000000ffff127224 */ /* 0x000fe200078e00ff */
[----:B------:R-:W-:-:S06]  /*0530*/  UMOV UR4, URZ ;  /* 0x000000ff00047c82 */ /* 0x000fcc0008000000 */
.L_x_7:
[----:B------:R-:W1:Y:S01]  /*0540*/  LDC.64 R12, c[0x0][0x390] ;  /* 0x0000e400ff0c7b82 */ /* 0x000e620000000a00 */
[----:B------:R-:W-:Y:S02]  /*0550*/  IADD3 R21, P0, PT, R3, UR4, RZ ;  /* 0x0000000403157c10 */ /* 0x000fe4000ff1e0ff */
[----:B------:R-:W-:-:S03]  /*0560*/  IADD3 R16, P1, PT, R10, UR4, RZ ;  /* 0x000000040a107c10 */ /* 0x000fc6000ff3e0ff */
[----:B------:R-:W-:Y:S01]  /*0570*/  IMAD.X R24, RZ, RZ, R5, P0 ;  /* 0x000000ffff187224 */ /* 0x000fe200000e0605 */
[----:B------:R-:W-:Y:S01]  /*0580*/  IADD3.X R17, PT, PT, RZ, R19, RZ, P1, !PT ;  /* 0x00000013ff117210 */ /* 0x000fe20000ffe4ff */
[----:B------:R-:W2:Y:S01]  /*0590*/  LDC.64 R14, c[0x0][0x398] ;  /* 0x0000e600ff0e7b82 */ /* 0x000ea20000000a00 */
[----:B-1----:R-:W-:-:S04]  /*05a0*/  LEA R12, P0, R21, R12, 0x2 ;  /* 0x0000000c150c7211 */ /* 0x002fc800078010ff */
[----:B------:R-:W-:Y:S02]  /*05b0*/  LEA.HI.X R13, R21, R13, R24, 0x2, P0 ;  /* 0x0000000d150d7211 */ /* 0x000fe400000f1418 */
[----:B--2---:R-:W-:-:S03]  /*05c0*/  LEA R14, P1, R16, R14, 0x2 ;  /* 0x0000000e100e7211 */ /* 0x004fc600078210ff */
[----:B------:R-:W2:Y:S01]  /*05d0*/  LDG.E.CONSTANT R23, desc[UR6][R12.64+0x4] ;  /* 0x000004060c177981 */ /* 0x000ea2000c1e9900 */
[----:B------:R-:W-:-:S03]  /*05e0*/  LEA.HI.X R15, R16, R15, R17, 0x2, P1 ;  /* 0x0000000f100f7211 */ /* 0x000fc600008f1411 */
[----:B------:R-:W3:Y:S04]  /*05f0*/  LDG.E.CONSTANT R21, desc[UR6][R12.64+0x8] ;  /* 0x000008060c157981 */ /* 0x000ee8000c1e9900 */
[----:B------:R-:W4:Y:S04]  /*0600*/  LDG.E.CONSTANT R17, desc[UR6][R12.64] ;  /* 0x000000060c117981 */ /* 0x000f28000c1e9900 */
[----:B------:R-:W4:Y:S04]  /*0610*/  LDG.E.CONSTANT R16, desc[UR6][R14.64] ;  /* 0x000000060e107981 */ /* 0x000f28000c1e9900 */
[----:B------:R-:W2:Y:S04]  /*0620*/  LDG.E.CONSTANT R25, desc[UR6][R14.64+0x4] ;  /* 0x000004060e197981 */ /* 0x000ea8000c1e9900 */
[----:B------:R-:W3:Y:S04]  /*0630*/  LDG.E.CONSTANT R24, desc[UR6][R14.64+0x8] ;  /* 0x000008060e187981 */ /* 0x000ee8000c1e9900 */
[----:B------:R-:W5:Y:S04]  /*0640*/  LDG.E.CONSTANT R28, desc[UR6][R14.64+0x14] ;  /* 0x000014060e1c7981 */ /* 0x000f68000c1e9900 */
[----:B------:R-:W5:Y:S01]  /*0650*/  LDG.E.CONSTANT R29, desc[UR6][R14.64+0x1c] ;  /* 0x00001c060e1d7981 */ /* 0x000f62000c1e9900 */
[----:B----4-:R-:W-:-:S03]  /*0660*/  FFMA R18, R17, R16, R18 ;  /* 0x0000001011127223 */ /* 0x010fc60000000012 */
[----:B------:R-:W4:Y:S04]  /*0670*/  LDG.E.CONSTANT R16, desc[UR6][R12.64+0xc] ;  /* 0x00000c060c107981 */ /* 0x000f28000c1e9900 */
[----:B------:R-:W4:Y:S01]  /*0680*/  LDG.E.CONSTANT R17, desc[UR6][R14.64+0xc] ;  /* 0x00000c060e117981 */ /* 0x000f22000c1e9900 */
[----:B--2---:R-:W-:-:S03]  /*0690*/  FFMA R26, R23, R25, R18 ;  /* 0x00000019171a7223 */ /* 0x004fc60000000012 */
[----:B------:R-:W2:Y:S01]  /*06a0*/  LDG.E.CONSTANT R23, desc[UR6][R12.64+0x10] ;  /* 0x000010060c177981 */ /* 0x000ea2000c1e9900 */
[----:B---3--:R-:W-:-:S03]  /*06b0*/  FFMA R27, R21, R24, R26 ;  /* 0x00000018151b7223 */ /* 0x008fc6000000001a */
[----:B------:R-:W2:Y:S04]  /*06c0*/  LDG.E.CONSTANT R18, desc[UR6][R14.64+0x10] ;  /* 0x000010060e127981 */ /* 0x000ea8000c1e9900 */
[----:B------:R-:W5:Y:S04]  /*06d0*/  LDG.E.CONSTANT R24, desc[UR6][R12.64+0x14] ;  /* 0x000014060c187981 */ /* 0x000f68000c1e9900 */
[----:B------:R-:W3:Y:S04]  /*06e0*/  LDG.E.CONSTANT R21, desc[UR6][R12.64+0x18] ;  /* 0x000018060c157981 */ /* 0x000ee8000c1e9900 */
[----:B------:R-:W3:Y:S04]  /*06f0*/  LDG.E.CONSTANT R26, desc[UR6][R14.64+0x18] ;  /* 0x000018060e1a7981 */ /* 0x000ee8000c1e9900 */
[----:B------:R-:W3:Y:S01]  /*0700*/  LDG.E.CONSTANT R25, desc[UR6][R12.64+0x1c] ;  /* 0x00001c060c197981 */ /* 0x000ee2000c1e9900 */
[----:B------:R-:W-:-:S06]  /*0710*/  UIADD3 UR4, UPT, UPT, UR4, 0x8, URZ ;  /* 0x0000000804047890 */ /* 0x000fcc000fffe0ff */
[----:B------:R-:W-:Y:S01]  /*0720*/  ISETP.NE.AND P0, PT, R9, UR4, PT ;  /* 0x0000000409007c0c */ /* 0x000fe2000bf05270 */
[----:B----4-:R-:W-:-:S04]  /*0730*/  FFMA R16, R16, R17, R27 ;  /* 0x0000001110107223 */ /* 0x010fc8000000001b */
[----:B--2---:R-:W-:-:S04]  /*0740*/  FFMA R23, R23, R18, R16 ;  /* 0x0000001217177223 */ /* 0x004fc80000000010 */
[----:B-----5:R-:W-:-:S04]  /*0750*/  FFMA R24, R24, R28, R23 ;  /* 0x0000001c18187223 */ /* 0x020fc80000000017 */
[----:B---3--:R-:W-:-:S04]  /*0760*/  FFMA R24, R21, R26, R24 ;  /* 0x0000001a15187223 */ /* 0x008fc80000000018 */
[----:B------:R-:W-:Y:S01]  /*0770*/  FFMA R18, R25, R29, R24 ;  /* 0x0000001d19127223 */ /* 0x000fe20000000018 */
[----:B------:R-:W-:Y:S06]  /*0780*/  @P0 BRA `(.L_x_7) ;  /* 0xfffffffc006c0947 */ /* 0x000fec000383ffff */
[----:B------:R-:W-:-:S07]  /*0790*/  IMAD.MOV.U32 R21, RZ, RZ, R9 ;  /* 0x000000ffff157224 */ /* 0x000fce00078e0009 */
.L_x_6:
[----:B------:R-:W-:-:S13]  /*07a0*/  ISETP.NE.AND P0, PT, R7, RZ, PT ;  /* 0x000000ff0700720c */ /* 0x000fda0003f05270 */
[----:B------:R-:W-:Y:S05]  /*07b0*/  @!P0 BRA `(.L_x_8) ;  /* 0x0000000000f08947 */ /* 0x000fea0003800000 */
[----:B------:R-:W-:Y:S01]  /*07c0*/  VIADD R12, R7, 0xffffffff ;  /* 0xffffffff070c7836 */ /* 0x000fe20000000000 */
[----:B------:R-:W-:-:S04]  /*07d0*/  ISETP.NE.AND P0, PT, R8, RZ, PT ;  /* 0x000000ff0800720c */ /* 0x000fc80003f05270 */
[----:B------:R-:W-:-:S13]  /*07e0*/  ISETP.GE.U32.AND P1, PT, R12, 0x3, PT ;  /* 0x000000030c00780c */ /* 0x000fda0003f26070 */
[----:B------:R-:W-:Y:S05]  /*07f0*/  @!P1 BRA `(.L_x_9) ;  /* 0x00000000005c9947 */ /* 0x000fea0003800000 */
[----:B------:R-:W1:Y:S01]  /*0800*/  LDC.64 R12, c[0x0][0x390] ;  /* 0x0000e400ff0c7b82 */ /* 0x000e620000000a00 */
[C---:B------:R-:W-:Y:S02]  /*0810*/  IADD3 R23, P1, PT, R21.reuse, R3, RZ ;  /* 0x0000000315177210 */ /* 0x040fe40007f3e0ff */
[----:B------:R-:W-:-:S03]  /*0820*/  IADD3 R16, P2, PT, R21, R10, RZ ;  /* 0x0000000a15107210 */ /* 0x000fc60007f5e0ff */
[----:B------:R-:W-:Y:S02]  /*0830*/  IMAD.X R24, RZ, RZ, R5, P1 ;  /* 0x000000ffff187224 */ /* 0x000fe400008e0605 */
[----:B------:R-:W2:Y:S01]  /*0840*/  LDC.64 R14, c[0x0][0x398] ;  /* 0x0000e600ff0e7b82 */ /* 0x000ea20000000a00 */
[----:B------:R-:W-:Y:S01]  /*0850*/  IMAD.X R17, RZ, RZ, R19, P2 ;  /* 0x000000ffff117224 */ /* 0x000fe200010e0613 */
        /* <DEDUP_REMOVED lines=9> */
[----:B------:R-:W5:Y:S04]  /*08f0*/  LDG.E.CONSTANT R16, desc[UR6][R12.64+0x8] ;  /* 0x000008060c107981 */ /* 0x000f68000c1e9900 */
[----:B------:R-:W5:Y:S04]  /*0900*/  LDG.E.CONSTANT R26, desc[UR6][R14.64+0x8] ;  /* 0x000008060e1a7981 */ /* 0x000f68000c1e9900 */
[----:B------:R-:W3:Y:S01]  /*0910*/  LDG.E.CONSTANT R28, desc[UR6][R14.64+0xc] ;  /* 0x00000c060e1c7981 */ /* 0x000ee2000c1e9900 */
[----:B------:R-:W-:-:S02]  /*0920*/  VIADD R21, R21, 0x4 ;  /* 0x0000000415157836 */ /* 0x000fc40000000000 */
[----:B----4-:R-:W-:-:S04]  /*0930*/  FFMA R17, R17, R23, R18 ;  /* 0x0000001711117223 */ /* 0x010fc80000000012 */
[----:B--2---:R-:W-:-:S04]  /*0940*/  FFMA R17, R24, R25, R17 ;  /* 0x0000001918117223 */ /* 0x004fc80000000011 */
[----:B-----5:R-:W-:-:S04]  /*0950*/  FFMA R16, R16, R26, R17 ;  /* 0x0000001a10107223 */ /* 0x020fc80000000011 */
[----:B---3--:R-:W-:-:S07]  /*0960*/  FFMA R18, R27, R28, R16 ;  /* 0x0000001c1b127223 */ /* 0x008fce0000000010 */
.L_x_9:
[----:B------:R-:W-:Y:S05]  /*0970*/  @!P0 BRA `(.L_x_8) ;  /* 0x0000000000808947 */ /* 0x000fea0003800000 */
[----:B------:R-:W1:Y:S01]  /*0980*/  LDC.64 R16, c[0x0][0x390] ;  /* 0x0000e400ff107b82 */ /* 0x000e620000000a00 */
[----:B------:R-:W-:-:S07]  /*0990*/  ISETP.NE.AND P1, PT, R8, 0x1, PT ;  /* 0x000000010800780c */ /* 0x000fce0003f25270 */
[----:B------:R-:W2:Y:S06]  /*09a0*/  LDC.64 R14, c[0x0][0x398] ;  /* 0x0000e600ff0e7b82 */ /* 0x000eac0000000a00 */
[----:B------:R-:W-:Y:S02]  /*09b0*/  @P1 IADD3 R23, P0, PT, R21, R3, RZ ;  /* 0x0000000315171210 */ /* 0x000fe40007f1e0ff */
[----:B------:R-:W3:Y:S02]  /*09c0*/  LDC.64 R12, c[0x0][0x390] ;  /* 0x0000e400ff0c7b82 */ /* 0x000ee40000000a00 */
[----:B------:R-:W-:-:S02]  /*09d0*/  @P1 IADD3.X R26, PT, PT, RZ, R5, RZ, P0, !PT ;  /* 0x00000005ff1a1210 */ /* 0x000fc400007fe4ff */
[----:B------:R-:W-:Y:S02]  /*09e0*/  LOP3.LUT P0, RZ, R22, 0x1, RZ, 0xc0, !PT ;  /* 0x0000000116ff7812 */ /* 0x000fe4000780c0ff */
[----:B-1----:R-:W-:-:S04]  /*09f0*/  @P1 LEA R24, P2, R23, R16, 0x2 ;  /* 0x0000001017181211 */ /* 0x002fc800078410ff */
[----:B------:R-:W-:Y:S02]  /*0a00*/  @P1 LEA.HI.X R25, R23, R17, R26, 0x2, P2 ;  /* 0x0000001117191211 */ /* 0x000fe400010f141a */
[----:B------:R-:W1:Y:S01]  /*0a10*/  LDC.64 R16, c[0x0][0x398] ;  /* 0x0000e600ff107b82 */ /* 0x000e620000000a00 */
[C---:B------:R-:W-:Y:S01]  /*0a20*/  @P1 IADD3 R22, P2, PT, R21.reuse, R10, RZ ;  /* 0x0000000a15161210 */ /* 0x040fe20007f5e0ff */
[----:B------:R-:W-:-:S03]  /*0a30*/  @P1 VIADD R21, R21, 0x2 ;  /* 0x0000000215151836 */ /* 0x000fc60000000000 */
[----:B--2---:R-:W-:Y:S01]  /*0a40*/  @P1 LEA R14, P3, R22, R14, 0x2 ;  /* 0x0000000e160e1211 */ /* 0x004fe200078610ff */
[----:B------:R-:W-:Y:S01]  /*0a50*/  @P1 IMAD.X R23, RZ, RZ, R19, P2 ;  /* 0x000000ffff171224 */ /* 0x000fe200010e0613 */
[----:B------:R-:W-:-:S04]  /*0a60*/  @P0 IADD3 R10, P2, PT, R21, R10, RZ ;  /* 0x0000000a150a0210 */ /* 0x000fc80007f5e0ff */
[----:B------:R-:W-:Y:S01]  /*0a70*/  @P1 LEA.HI.X R15, R22, R15, R23, 0x2, P3 ;  /* 0x0000000f160f1211 */ /* 0x000fe200018f1417 */
[----:B------:R-:W-:Y:S01]  /*0a80*/  @P0 IMAD.X R19, RZ, RZ, R19, P2 ;  /* 0x000000ffff130224 */ /* 0x000fe200010e0613 */
[----:B------:R-:W-:-:S05]  /*0a90*/  @P0 IADD3 R22, P3, PT, R21, R3, RZ ;  /* 0x0000000315160210 */ /* 0x000fca0007f7e0ff */
[----:B------:R-:W-:Y:S01]  /*0aa0*/  @P0 IMAD.X R21, RZ, RZ, R5, P3 ;  /* 0x000000ffff150224 */ /* 0x000fe200018e0605 */
[----:B---3--:R-:W-:-:S04]  /*0ab0*/  @P0 LEA R12, P3, R22, R12, 0x2 ;  /* 0x0000000c160c0211 */ /* 0x008fc800078610ff */
[----:B------:R-:W-:Y:S02]  /*0ac0*/  @P0 LEA.HI.X R13, R22, R13, R21, 0x2, P3 ;  /* 0x0000000d160d0211 */ /* 0x000fe400018f1415 */
[C---:B-1----:R-:W-:Y:S01]  /*0ad0*/  @P0 LEA R16, P2, R10.reuse, R16, 0x2 ;  /* 0x000000100a100211 */ /* 0x042fe200078410ff */
[----:B------:R-:W2:Y:S04]  /*0ae0*/  @P1 LDG.E.CONSTANT R21, desc[UR6][R24.64] ;  /* 0x0000000618151981 */ /* 0x000ea8000c1e9900 */
[----:B------:R-:W2:Y:S01]  /*0af0*/  @P1 LDG.E.CONSTANT R22, desc[UR6][R14.64] ;  /* 0x000000060e161981 */ /* 0x000ea2000c1e9900 */
[----:B------:R-:W-:-:S03]  /*0b00*/  @P0 LEA.HI.X R17, R10, R17, R19, 0x2, P2 ;  /* 0x000000110a110211 */ /* 0x000fc600010f1413 */
[----:B------:R-:W3:Y:S04]  /*0b10*/  @P1 LDG.E.CONSTANT R10, desc[UR6][R24.64+0x4] ;  /* 0x00000406180a1981 */ /* 0x000ee8000c1e9900 */
[----:B------:R-:W3:Y:S04]  /*0b20*/  @P1 LDG.E.CONSTANT R19, desc[UR6][R14.64+0x4] ;  /* 0x000004060e131981 */ /* 0x000ee8000c1e9900 */
[----:B------:R-:W4:Y:S04]  /*0b30*/  @P0 LDG.E.CONSTANT R13, desc[UR6][R12.64] ;  /* 0x000000060c0d0981 */ /* 0x000f28000c1e9900 */
[----:B------:R-:W4:Y:S01]  /*0b40*/  @P0 LDG.E.CONSTANT R16, desc[UR6][R16.64] ;  /* 0x0000000610100981 */ /* 0x000f22000c1e9900 */
[----:B--2---:R-:W-:-:S04]  /*0b50*/  @P1 FFMA R21, R21, R22, R18 ;  /* 0x0000001615151223 */ /* 0x004fc80000000012 */
[----:B---3--:R-:W-:-:S04]  /*0b60*/  @P1 FFMA R18, R10, R19, R21 ;  /* 0x000000130a121223 */ /* 0x008fc80000000015 */
[----:B----4-:R-:W-:-:S07]  /*0b70*/  @P0 FFMA R18, R13, R16, R18 ;  /* 0x000000100d120223 */ /* 0x010fce0000000012 */
.L_x_8:
[----:B------:R-:W1:Y:S02]  /*0b80*/  LDCU UR4, c[0x0][0x3a8] ;  /* 0x00007500ff0477ac */ /* 0x000e640008000800 */
[----:B-1----:R-:W-:-:S07]  /*0b90*/  FMUL R18, R18, UR4 ;  /* 0x0000000412127c20 */ /* 0x002fce0008400000 */
.L_x_5:
[----:B------:R-:W-:Y:S05]  /*0ba0*/  BSYNC.RECONVERGENT B1 ;  /* 0x0000000000017941 */ /* 0x000fea0003800200 */
.L_x_4:
[----:B------:R-:W1:Y:S01]  /*0bb0*/  S2UR UR5, SR_CgaCtaId ;  /* 0x00000000000579c3 */ /* 0x000e620000008800 */
[----:B------:R-:W2:Y:S01]  /*0bc0*/  LDCU UR8, c[0x0][0x3c0] ;  /* 0x00007800ff0877ac */ /* 0x000ea20008000800 */
[----:B------:R-:W-:Y:S02]  /*0bd0*/  UMOV UR4, 0x400 ;  /* 0x0000040000047882 */ /* 0x000fe40000000000 */
[----:B------:R-:W-:Y:S01]  /*0be0*/  UIADD3 UR4, UPT, UPT, UR4, 0x90, URZ ;  /* 0x0000009004047890 */ /* 0x000fe2000fffe0ff */
[----:B--2---:R-:W-:-:S03]  /*0bf0*/  IMAD.U32 R13, RZ, RZ, UR8 ;  /* 0x00000008ff0d7e24 */ /* 0x004fc6000f8e00ff */
[----:B-1----:R-:W-:-:S06]  /*0c00*/  ULEA UR4, UR5, UR4, 0x18 ;  /* 0x0000000405047291 */ /* 0x002fcc000f8ec0ff */
[----:B------:R-:W-:Y:S02]  /*0c10*/  LEA R15, R11, UR4, 0x2 ;  /* 0x000000040b0f7c11 */ /* 0x000fe4000f8e10ff */
[----:B0-----:R-:W-:-:S03]  /*0c20*/  IADD3 R11, PT, PT, R6, R11, RZ ;  /* 0x0000000b060b7210 */ /* 0x001fc60007ffe0ff */
[----:B------:R1:W-:Y:S01]  /*0c30*/  STS [R15], R18 ;  /* 0x000000120f007388 */ /* 0x0003e20000000800 */
[----:B------:R-:W-:-:S13]  /*0c40*/  ISETP.GE.U32.AND P0, PT, R11, R13, PT ;  /* 0x0000000d0b00720c */ /* 0x000fda0003f06070 */
[----:B-1----:R-:W-:Y:S05]  /*0c50*/  @!P0 BRA `(.L_x_10) ;  /* 0xfffffff800008947 */ /* 0x002fea000383ffff */
.L_x_1:
[----:B------:R-:W-:Y:S05]  /*0c60*/  BSYNC.RECONVERGENT B0 ;  /* 0x0000000000007941 */ /* 0x000fea0003800200 */
.L_x_0:
[----:B------:R-:W-:Y:S01]  /*0c70*/  BAR.SYNC.DEFER_BLOCKING 0x0 ;  /* 0x0000000000007b1d */ /* 0x000fe20000010000 */
[----:B------:R-:W-:Y:S01]  /*0c80*/  ISETP.GE.U32.AND P0, PT, R0, R13, PT ;  /* 0x0000000d0000720c */ /* 0x000fe20003f06070 */
[----:B------:R-:W-:-:S04]  /*0c90*/  IMAD.MOV.U32 R7, RZ, RZ, -0x800000 ;  /* 0xff800000ff077424 */ /* 0x000fc800078e00ff */
[----:B------:R-:W-:Y:S08]  /*0ca0*/  BSSY.RECONVERGENT B0, `(.L_x_11) ;  /* 0x000000f000007945 */ /* 0x000ff00003800200 */
[----:B------:R-:W-:Y:S05]  /*0cb0*/  @P0 BRA `(.L_x_12) ;  /* 0x0000000000340947 */ /* 0x000fea0003800000 */
[----:B------:R-:W0:Y:S01]  /*0cc0*/  S2R R11, SR_CgaCtaId ;  /* 0x00000000000b7919 */ /* 0x000e220000008800 */
[----:B------:R-:W1:Y:S01]  /*0cd0*/  LDC R9, c[0x0][0x360] ;  /* 0x0000d800ff097b82 */ /* 0x000e620000000800 */
[----:B------:R-:W-:Y:S01]  /*0ce0*/  MOV R6, 0x400 ;  /* 0x0000040000067802 */ /* 0x000fe20000000f00 */
[----:B------:R-:W-:-:S04]  /*0cf0*/  IMAD.MOV.U32 R7, RZ, RZ, -0x800000 ;  /* 0xff800000ff077424 */ /* 0x000fc800078e00ff */
[----:B------:R-:W-:-:S05]  /*0d00*/  VIADD R6, R6, 0x90 ;  /* 0x0000009006067836 */ /* 0x000fca0000000000 */
[----:B0-----:R-:W-:Y:S01]  /*0d10*/  LEA R11, R11, R6, 0x18 ;  /* 0x000000060b0b7211 */ /* 0x001fe200078ec0ff */
[----:B------:R-:W-:-:S07]  /*0d20*/  IMAD.MOV.U32 R6, RZ, RZ, R0 ;  /* 0x000000ffff067224 */ /* 0x000fce00078e0000 */
.L_x_13:
[----:B------:R-:W-:Y:S01]  /*0d30*/  LEA R8, R6, R11, 0x2 ;  /* 0x0000000b06087211 */ /* 0x000fe200078e10ff */
[----:B-1----:R-:W-:-:S05]  /*0d40*/  IMAD.IADD R6, R9, 0x1, R6 ;  /* 0x0000000109067824 */ /* 0x002fca00078e0206 */
[----:B------:R-:W0:Y:S01]  /*0d50*/  LDS R8, [R8] ;  /* 0x0000000008087984 */ /* 0x000e220000000800 */
[----:B------:R-:W-:Y:S02]  /*0d60*/  ISETP.GE.U32.AND P0, PT, R6, R13, PT ;  /* 0x0000000d0600720c */ /* 0x000fe40003f06070 */
[----:B0-----:R-:W-:-:S11]  /*0d70*/  FMNMX R7, R8, R7, !PT ;  /* 0x0000000708077209 */ /* 0x001fd60007800000 */
[----:B------:R-:W-:Y:S05]  /*0d80*/  @!P0 BRA `(.L_x_13) ;  /* 0xfffffffc00e88947 */ /* 0x000fea000383ffff */
.L_x_12:
[----:B------:R-:W-:Y:S05]  /*0d90*/  BSYNC.RECONVERGENT B0 ;  /* 0x0000000000007941 */ /* 0x000fea0003800200 */
.L_x_11:
[----:B------:R-:W0:Y:S01]  /*0da0*/  SHFL.DOWN PT, R6, R7, 0x10, 0x1f ;  /* 0x0a001f0007067f89 */ /* 0x000e2200000e0000 */
[----:B------:R-:W-:Y:S02]  /*0db0*/  SHF.R.U32.HI R14, RZ, 0x3, R0 ;  /* 0x00000003ff0e7819 */ /* 0x000fe40000011600 */
[----:B0-----:R-:W-:Y:S02]  /*0dc0*/  FMNMX R8, R6, R7, !PT ;  /* 0x0000000706087209 */ /* 0x001fe40007800000 */
[----:B------:R-:W0:Y:S01]  /*0dd0*/  S2R R6, SR_CgaCtaId ;  /* 0x0000000000067919 */ /* 0x000e220000008800 */
[----:B------:R-:W-:Y:S02]  /*0de0*/  LOP3.LUT P0, R7, R0, 0x1f, RZ, 0xc0, !PT ;  /* 0x0000001f00077812 */ /* 0x000fe4000780c0ff */
[----:B------:R-:W1:Y:S02]  /*0df0*/  SHFL.DOWN PT, R9, R8, 0x8, 0x1f ;  /* 0x09001f0008097f89 */ /* 0x000e6400000e0000 */
[----:B-1----:R-:W-:-:S02]  /*0e00*/  FMNMX R10, R8, R9, !PT ;  /* 0x00000009080a7209 */ /* 0x002fc40007800000 */
[----:B------:R-:W-:-:S03]  /*0e10*/  LOP3.LUT R8, R14, 0x7c, RZ, 0xc0, !PT ;  /* 0x0000007c0e087812 */ /* 0x000fc600078ec0ff */
[----:B------:R-:W1:Y:S02]  /*0e20*/  SHFL.DOWN PT, R9, R10, 0x4, 0x1f ;  /* 0x08801f000a097f89 */ /* 0x000e6400000e0000 */
[----:B-1----:R-:W-:Y:S02]  /*0e30*/  FMNMX R11, R10, R9, !PT ;  /* 0x000000090a0b7209 */ /* 0x002fe40007800000 */
[----:B------:R-:W-:-:S03]  /*0e40*/  MOV R9, 0x400 ;  /* 0x0000040000097802 */ /* 0x000fc60000000f00 */
[----:B------:R-:W1:Y:S02]  /*0e50*/  SHFL.DOWN PT, R12, R11, 0x2, 0x1f ;  /* 0x08401f000b0c7f89 */ /* 0x000e6400000e0000 */
[----:B------:R-:W-:-:S05]  /*0e60*/  VIADD R17, R9, 0x8 ;  /* 0x0000000809117836 */ /* 0x000fca0000000000 */
[----:B0-----:R-:W-:-:S05]  /*0e70*/  LEA R17, R6, R17, 0x18 ;  /* 0x0000001106117211 */ /* 0x001fca00078ec0ff */
[--C-:B------:R-:W-:Y:S02]  /*0e80*/  IMAD.IADD R8, R8, 0x1, R17.reuse ;  /* 0x0000000108087824 */ /* 0x100fe400078e0211 */
[----:B------:R-:W-:Y:S01]  /*0e90*/  IMAD R10, R7, 0x4, R17 ;  /* 0x00000004070a7824 */ /* 0x000fe200078e0211 */
[----:B-1----:R-:W-:-:S05]  /*0ea0*/  FMNMX R12, R11, R12, !PT ;  /* 0x0000000c0b0c7209 */ /* 0x002fca0007800000 */
[----:B------:R-:W0:Y:S02]  /*0eb0*/  SHFL.DOWN PT, R15, R12, 0x1, 0x1f ;  /* 0x08201f000c0f7f89 */ /* 0x000e2400000e0000 */
[----:B0-----:R-:W-:-:S05]  /*0ec0*/  FMNMX R15, R12, R15, !PT ;  /* 0x0000000f0c0f7209 */ /* 0x001fca0007800000 */
[----:B------:R0:W-:Y:S01]  /*0ed0*/  @!P0 STS [R8], R15 ;  /* 0x0000000f08008388 */ /* 0x0001e20000000800 */
[----:B------:R-:W-:Y:S01]  /*0ee0*/  BAR.SYNC.DEFER_BLOCKING 0x0 ;  /* 0x0000000000007b1d */ /* 0x000fe20000010000 */
[----:B------:R-:W-:-:S13]  /*0ef0*/  ISETP.GT.U32.AND P0, PT, R0, 0x1f, PT ;  /* 0x0000001f0000780c */ /* 0x000fda0003f04070 */
[----:B0-----:R-:W-:Y:S05]  /*0f00*/  @P0 BRA `(.L_x_14) ;  /* 0x0000000000500947 */ /* 0x001fea0003800000 */
[----:B------:R-:W0:Y:S01]  /*0f10*/  LDCU UR4, c[0x0][0x360] ;  /* 0x00006c00ff0477ac */ /* 0x000e220008000800 */
[----:B------:R-:W-:Y:S01]  /*0f20*/  MOV R11, 0xff800000 ;  /* 0xff800000000b7802 */ /* 0x000fe20000000f00 */
[----:B0-----:R-:W-:-:S06]  /*0f30*/  USHF.R.U32.HI UR4, URZ, 0x5, UR4 ;  /* 0x00000005ff047899 */ /* 0x001fcc0008011604 */
[----:B------:R-:W-:Y:S01]  /*0f40*/  ISETP.GE.U32.AND P0, PT, R7, UR4, PT ;  /* 0x0000000407007c0c */ /* 0x000fe2000bf06070 */
[----:B------:R-:W-:-:S12]  /*0f50*/  UMOV UR4, 0xffffffff ;  /* 0xffffffff00047882 */ /* 0x000fd80000000000 */
[----:B------:R0:W1:Y:S01]  /*0f60*/  @!P0 LDS R11, [R10] ;  /* 0x000000000a0b8984 */ /* 0x0000620000000800 */
[----:B------:R-:W-:Y:S01]  /*0f70*/  ISETP.NE.AND P0, PT, R7, RZ, PT ;  /* 0x000000ff0700720c */ /* 0x000fe20003f05270 */
[----:B------:R-:W-:-:S12]  /*0f80*/  BRA.DIV UR4, `(.L_x_15) ;  /* 0x0000001604707947 */ /* 0x000fd8000b800000 */
[----:B-1----:R-:W1:Y:S02]  /*0f90*/  SHFL.DOWN PT, R12, R11, 0x10, 0x1f ;  /* 0x0a001f000b0c7f89 */ /* 0x002e6400000e0000 */
[----:B-1----:R-:W-:-:S05]  /*0fa0*/  FMNMX R12, R12, R11, !PT ;  /* 0x0000000b0c0c7209 */ /* 0x002fca0007800000 */
[----:B------:R-:W1:Y:S02]  /*0fb0*/  SHFL.DOWN PT, R15, R12, 0x8, 0x1f ;  /* 0x09001f000c0f7f89 */ /* 0x000e6400000e0000 */
[----:B-1----:R-:W-:-:S05]  /*0fc0*/  FMNMX R15, R12, R15, !PT ;  /* 0x0000000f0c0f7209 */ /* 0x002fca0007800000 */
[----:B------:R-:W1:Y:S02]  /*0fd0*/  SHFL.DOWN PT, R14, R15, 0x4, 0x1f ;  /* 0x08801f000f0e7f89 */ /* 0x000e6400000e0000 */
[----:B-1----:R-:W-:-:S05]  /*0fe0*/  FMNMX R14, R15, R14, !PT ;  /* 0x0000000e0f0e7209 */ /* 0x002fca0007800000 */
[----:B------:R-:W1:Y:S02]  /*0ff0*/  SHFL.DOWN PT, R17, R14, 0x2, 0x1f ;  /* 0x08401f000e117f89 */ /* 0x000e6400000e0000 */
[----:B-1----:R-:W-:-:S05]  /*1000*/  FMNMX R17, R14, R17, !PT ;  /* 0x000000110e117209 */ /* 0x002fca0007800000 */
[----:B------:R1:W2:Y:S02]  /*1010*/  SHFL.DOWN PT, R16, R17, 0x1, 0x1f ;  /* 0x08201f0011107f89 */ /* 0x0002a400000e0000 */
.L_x_39:
[----:B--2---:R-:W-:Y:S02]  /*1020*/  FMNMX R16, R17, R16, !PT ;  /* 0x0000001011107209 */ /* 0x004fe40007800000 */
[----:B------:R-:W-:-:S05]  /*1030*/  @!P0 LEA R11, R6, R9, 0x18 ;  /* 0x00000009060b8211 */ /* 0x000fca00078ec0ff */
[----:B------:R2:W-:Y:S02]  /*1040*/  @!P0 STS [R11], R16 ;  /* 0x000000100b008388 */ /* 0x0005e40000000800 */
.L_x_14:
[----:B------:R-:W-:Y:S01]  /*1050*/  ISETP.GE.U32.AND P0, PT, R0, R13, PT ;  /* 0x0000000d0000720c */ /* 0x000fe20003f06070 */
[----:B------:R-:W-:Y:S05]  /*1060*/  WARPSYNC.ALL ;  /* 0x0000000000007948 */ /* 0x000fea0003800000 */
[----:B------:R-:W-:Y:S01]  /*1070*/  BAR.SYNC.DEFER_BLOCKING 0x0 ;  /* 0x0000000000007b1d */ /* 0x000fe20000010000 */
[----:B--2---:R-:W-:-:S05]  /*1080*/  IMAD.MOV.U32 R16, RZ, RZ, RZ ;  /* 0x000000ffff107224 */ /* 0x004fca00078e00ff */
[----:B------:R-:W-:Y:S04]  /*1090*/  BSSY.RECONVERGENT B0, `(.L_x_16) ;  /* 0x000001b000007945 */ /* 0x000fe80003800200 */
[----:B------:R-:W-:Y:S05]  /*10a0*/  @P0 BRA `(.L_x_17) ;  /* 0x0000000000640947 */ /* 0x000fea0003800000 */
[C---:B------:R-:W-:Y:S01]  /*10b0*/  LEA R14, R6.reuse, R9, 0x18 ;  /* 0x00000009060e7211 */ /* 0x040fe200078ec0ff */
[----:B------:R-:W2:Y:S01]  /*10c0*/  LDC R15, c[0x0][0x360] ;  /* 0x0000d800ff0f7b82 */ /* 0x000ea20000000800 */
[----:B------:R-:W-:Y:S02]  /*10d0*/  VIADD R11, R9, 0x90 ;  /* 0x00000090090b7836 */ /* 0x000fe40000000000 */
[----:B-1----:R-:W-:Y:S02]  /*10e0*/  HFMA2 R17, -RZ, RZ, 0.96630859375, -0.0022525787353515625 ;  /* 0x3bbb989dff117431 */ /* 0x002fe400000001ff */
[----:B------:R-:W-:Y:S01]  /*10f0*/  IMAD.MOV.U32 R16, RZ, RZ, RZ ;  /* 0x000000ffff107224 */ /* 0x000fe200078e00ff */
[----:B------:R-:W1:Y:S01]  /*1100*/  LDS R14, [R14] ;  /* 0x000000000e0e7984 */ /* 0x000e620000000800 */
[----:B------:R-:W-:Y:S01]  /*1110*/  IMAD.MOV.U32 R12, RZ, RZ, R0 ;  /* 0x000000ffff0c7224 */ /* 0x000fe200078e0000 */
[----:B------:R-:W-:Y:S01]  /*1120*/  LEA R11, R6, R11, 0x18 ;  /* 0x0000000b060b7211 */ /* 0x000fe200078ec0ff */
[----:B------:R-:W-:-:S07]  /*1130*/  IMAD.MOV.U32 R18, RZ, RZ, 0x437c0000 ;  /* 0x437c0000ff127424 */ /* 0x000fce00078e00ff */
.L_x_18:
[----:B---3--:R-:W-:Y:S02]  /*1140*/  IMAD R19, R12, 0x4, R11 ;  /* 0x000000040c137824 */ /* 0x008fe400078e020b */
[----:B--2---:R-:W-:-:S03]  /*1150*/  IMAD.IADD R12, R15, 0x1, R12 ;  /* 0x000000010f0c7824 */ /* 0x004fc600078e020c */
[----:B------:R-:W1:Y:S02]  /*1160*/  LDS R21, [R19] ;  /* 0x0000000013157984 */ /* 0x000e640000000800 */
[----:B------:R-:W-:Y:S01]  /*1170*/  ISETP.GE.U32.AND P0, PT, R12, R13, PT ;  /* 0x0000000d0c00720c */ /* 0x000fe20003f06070 */
[----:B-1----:R-:W-:-:S04]  /*1180*/  FADD R22, -R14, R21 ;  /* 0x000000150e167221 */ /* 0x002fc80000000100 */
[----:B------:R-:W-:-:S04]  /*1190*/  FFMA.SAT R21, R22, R17, 0.5 ;  /* 0x3f00000016157423 */ /* 0x000fc80000002011 */
[----:B------:R-:W-:-:S04]  /*11a0*/  FFMA.RM R21, R21, R18, 12582913 ;  /* 0x4b40000115157423 */ /* 0x000fc80000004012 */
[C---:B------:R-:W-:Y:S01]  /*11b0*/  FADD R23, R21.reuse, -12583039 ;  /* 0xcb40007f15177421 */ /* 0x040fe20000000000 */
[----:B------:R-:W-:-:S03]  /*11c0*/  IMAD.SHL.U32 R21, R21, 0x800000, RZ ;  /* 0x0080000015157824 */ /* 0x000fc600078e00ff */
[----:B------:R-:W-:-:S04]  /*11d0*/  FFMA R23, R22, 1.4426950216293334961, -R23 ;  /* 0x3fb8aa3b16177823 */ /* 0x000fc80000000817 */
[----:B------:R-:W-:-:S04]  /*11e0*/  FFMA R23, R22, 1.925963033500011079e-08, R23 ;  /* 0x32a5706016177823 */ /* 0x000fc80000000017 */
[----:B------:R-:W1:Y:S02]  /*11f0*/  MUFU.EX2 R22, R23 ;  /* 0x0000001700167308 */ /* 0x000e640000000800 */
[----:B-1----:R-:W-:-:S04]  /*1200*/  FMUL R21, R21, R22 ;  /* 0x0000001615157220 */ /* 0x002fc80000400000 */
[----:B------:R-:W-:Y:S01]  /*1210*/  FADD R16, R21, R16 ;  /* 0x0000001015107221 */ /* 0x000fe20000000000 */
[----:B------:R3:W-:Y:S01]  /*1220*/  STS [R19], R21 ;  /* 0x0000001513007388 */ /* 0x0007e20000000800 */
[----:B------:R-:W-:Y:S05]  /*1230*/  @!P0 BRA `(.L_x_18) ;  /* 0xfffffffc00c08947 */ /* 0x000fea000383ffff */
.L_x_17:
[----:B------:R-:W-:Y:S05]  /*1240*/  BSYNC.RECONVERGENT B0 ;  /* 0x0000000000007941 */ /* 0x000fea0003800200 */
.L_x_16:
[----:B------:R-:W2:Y:S01]  /*1250*/  SHFL.DOWN PT, R11, R16, 0x10, 0x1f ;  /* 0x0a001f00100b7f89 */ /* 0x000ea200000e0000 */
[----:B------:R-:W-:Y:S01]  /*1260*/  ISETP.NE.AND P1, PT, R7, RZ, PT ;  /* 0x000000ff0700720c */ /* 0x000fe20003f25270 */
[----:B------:R-:W4:Y:S01]  /*1270*/  LDCU UR12, c[0x0][0x3c0] ;  /* 0x00007800ff0c77ac */ /* 0x000f220008000800 */
[----:B------:R-:W-:Y:S01]  /*1280*/  ISETP.GT.U32.AND P0, PT, R0, 0x1f, PT ;  /* 0x0000001f0000780c */ /* 0x000fe20003f04070 */
[----:B------:R-:W0:Y:S01]  /*1290*/  LDCU UR5, c[0x0][0x3ac] ;  /* 0x00007580ff0577ac */ /* 0x000e220008000800 */
[----:B------:R-:W0:Y:S01]  /*12a0*/  LDCU.64 UR8, c[0x0][0x3b0] ;  /* 0x00007600ff0877ac */ /* 0x000e220008000a00 */
[----:B------:R-:W0:Y:S01]  /*12b0*/  LDCU.64 UR10, c[0x0][0x388] ;  /* 0x00007100ff0a77ac */ /* 0x000e220008000a00 */
[----:B--2---:R-:W-:-:S05]  /*12c0*/  FADD R11, R11, R16 ;  /* 0x000000100b0b7221 */ /* 0x004fca0000000000 */
[----:B------:R-:W2:Y:S02]  /*12d0*/  SHFL.DOWN PT, R12, R11, 0x8, 0x1f ;  /* 0x09001f000b0c7f89 */ /* 0x000ea400000e0000 */
[----:B--2---:R-:W-:-:S05]  /*12e0*/  FADD R12, R11, R12 ;  /* 0x0000000c0b0c7221 */ /* 0x004fca0000000000 */
[----:B------:R-:W2:Y:S02]  /*12f0*/  SHFL.DOWN PT, R15, R12, 0x4, 0x1f ;  /* 0x08801f000c0f7f89 */ /* 0x000ea400000e0000 */
[----:B--2---:R-:W-:-:S05]  /*1300*/  FADD R15, R12, R15 ;  /* 0x0000000f0c0f7221 */ /* 0x004fca0000000000 */
[----:B------:R-:W2:Y:S02]  /*1310*/  SHFL.DOWN PT, R14, R15, 0x2, 0x1f ;  /* 0x08401f000f0e7f89 */ /* 0x000ea400000e0000 */
[----:B--2---:R-:W-:-:S05]  /*1320*/  FADD R14, R15, R14 ;  /* 0x0000000e0f0e7221 */ /* 0x004fca0000000000 */
[----:B-1----:R-:W1:Y:S02]  /*1330*/  SHFL.DOWN PT, R17, R14, 0x1, 0x1f ;  /* 0x08201f000e117f89 */ /* 0x002e6400000e0000 */
[----:B-1----:R-:W-:-:S05]  /*1340*/  FADD R17, R14, R17 ;  /* 0x000000110e117221 */ /* 0x002fca0000000000 */
[----:B------:R1:W-:Y:S01]  /*1350*/  @!P1 STS [R8], R17 ;  /* 0x0000001108009388 */ /* 0x0003e20000000800 */
[----:B------:R-:W-:Y:S06]  /*1360*/  BAR.SYNC.DEFER_BLOCKING 0x0 ;  /* 0x0000000000007b1d */ /* 0x000fec0000010000 */
[----:B0---4-:R-:W-:Y:S05]  /*1370*/  @P0 BRA `(.L_x_19) ;  /* 0x00000000004c0947 */ /* 0x011fea0003800000 */
[----:B------:R-:W0:Y:S02]  /*1380*/  LDCU UR4, c[0x0][0x360] ;  /* 0x00006c00ff0477ac */ /* 0x000e240008000800 */
[----:B0-----:R-:W-:-:S06]  /*1390*/  USHF.R.U32.HI UR4, URZ, 0x5, UR4 ;  /* 0x00000005ff047899 */ /* 0x001fcc0008011604 */
[----:B------:R-:W-:Y:S01]  /*13a0*/  ISETP.GE.U32.AND P0, PT, R7, UR4, PT ;  /* 0x0000000407007c0c */ /* 0x000fe2000bf06070 */
[----:B------:R-:W-:Y:S01]  /*13b0*/  UMOV UR4, 0xffffffff ;  /* 0xffffffff00047882 */ /* 0x000fe20000000000 */
[----:B------:R-:W-:-:S11]  /*13c0*/  MOV R7, RZ ;  /* 0x000000ff00077202 */ /* 0x000fd60000000f00 */
[----:B------:R0:W2:Y:S01]  /*13d0*/  @!P0 LDS R7, [R10] ;  /* 0x000000000a078984 */ /* 0x0000a20000000800 */
[----:B------:R-:W-:Y:S05]  /*13e0*/  BRA.DIV UR4, `(.L_x_20) ;  /* 0x0000001204e87947 */ /* 0x000fea000b800000 */
[----:B-12---:R-:W1:Y:S02]  /*13f0*/  SHFL.DOWN PT, R8, R7, 0x10, 0x1f ;  /* 0x0a001f0007087f89 */ /* 0x006e6400000e0000 */
[----:B-1----:R-:W-:-:S05]  /*1400*/  FADD R8, R8, R7 ;  /* 0x0000000708087221 */ /* 0x002fca0000000000 */
[----:B------:R-:W1:Y:S02]  /*1410*/  SHFL.DOWN PT, R11, R8, 0x8, 0x1f ;  /* 0x09001f00080b7f89 */ /* 0x000e6400000e0000 */
[----:B-1----:R-:W-:-:S05]  /*1420*/  FADD R11, R8, R11 ;  /* 0x0000000b080b7221 */ /* 0x002fca0000000000 */
[----:B0-----:R-:W0:Y:S02]  /*1430*/  SHFL.DOWN PT, R10, R11, 0x4, 0x1f ;  /* 0x08801f000b0a7f89 */ /* 0x001e2400000e0000 */
[----:B0-----:R-:W-:-:S05]  /*1440*/  FADD R10, R11, R10 ;  /* 0x0000000a0b0a7221 */ /* 0x001fca0000000000 */
[----:B------:R-:W0:Y:S02]  /*1450*/  SHFL.DOWN PT, R15, R10, 0x2, 0x1f ;  /* 0x08401f000a0f7f89 */ /* 0x000e2400000e0000 */
[----:B0-----:R-:W-:-:S05]  /*1460*/  FADD R15, R10, R15 ;  /* 0x0000000f0a0f7221 */ /* 0x001fca0000000000 */
[----:B------:R0:W1:Y:S02]  /*1470*/  SHFL.DOWN PT, R12, R15, 0x1, 0x1f ;  /* 0x08201f000f0c7f89 */ /* 0x00006400000e0000 */
.L_x_45:
[----:B-1----:R-:W-:Y:S01]  /*1480*/  FADD R12, R15, R12 ;  /* 0x0000000c0f0c7221 */ /* 0x002fe20000000000 */
[----:B------:R-:W-:-:S05]  /*1490*/  @!P1 LEA R7, R6, R9, 0x18 ;  /* 0x0000000906079211 */ /* 0x000fca00078ec0ff */
[----:B------:R2:W-:Y:S02]  /*14a0*/  @!P1 STS [R7+0x4], R12 ;  /* 0x0000040c07009388 */ /* 0x0005e40000000800 */
.L_x_19:
[----:B------:R-:W-:Y:S01]  /*14b0*/  ISETP.GE.U32.AND P0, PT, R0, R13, PT ;  /* 0x0000000d0000720c */ /* 0x000fe20003f06070 */
[----:B------:R-:W-:Y:S05]  /*14c0*/  WARPSYNC.ALL ;  /* 0x0000000000007948 */ /* 0x000fea0003800000 */
[----:B------:R-:W-:Y:S06]  /*14d0*/  BAR.SYNC.DEFER_BLOCKING 0x0 ;  /* 0x0000000000007b1d */ /* 0x000fec0000010000 */
[----:B------:R-:W-:Y:S04]  /*14e0*/  BSSY.RECONVERGENT B0, `(.L_x_21) ;  /* 0x0000045000007945 */ /* 0x000fe80003800200 */
[----:B------:R-:W-:Y:S05]  /*14f0*/  @P0 BRA `(.L_x_22) ;  /* 0x00000004000c0947 */ /* 0x000fea0003800000 */
[----:B-1----:R-:W1:Y:S01]  /*1500*/  LDC R8, c[0x0][0x3ac] ;  /* 0x0000eb00ff087b82 */ /* 0x002e620000000800 */
[----:B--2---:R-:W-:Y:S01]  /*1510*/  LEA R7, R6, R9, 0x18 ;  /* 0x0000000906077211 */ /* 0x004fe200078ec0ff */
[----:B------:R-:W-:-:S05]  /*1520*/  UMOV UR4, URZ ;  /* 0x000000ff00047c82 */ /* 0x000fca0008000000 */
[----:B------:R-:W2:Y:S01]  /*1530*/  LDS R7, [R7+0x4] ;  /* 0x0000040007077984 */ /* 0x000ea20000000800 */
[----:B------:R-:W4:Y:S01]  /*1540*/  LDC R12, c[0x0][0x360] ;  /* 0x0000d800ff0c7b82 */ /* 0x000f220000000800 */
[----:B-1----:R-:W-:-:S04]  /*1550*/  FADD R6, -R8, 1 ;  /* 0x3f80000008067421 */ /* 0x002fc80000000100 */
[----:B------:R-:W-:-:S05]  /*1560*/  VIADD R8, R6, 0x1800000 ;  /* 0x0180000006087836 */ /* 0x000fca0000000000 */
[----:B------:R-:W-:-:S04]  /*1570*/  LOP3.LUT R8, R8, 0x7f800000, RZ, 0xc0, !PT ;  /* 0x7f80000008087812 */ /* 0x000fc800078ec0ff */
[----:B------:R-:W-:Y:S01]  /*1580*/  ISETP.GT.U32.AND P0, PT, R8, 0x1ffffff, PT ;  /* 0x01ffffff0800780c */ /* 0x000fe20003f04070 */
[----:B------:R-:W-:-:S04]  /*1590*/  IMAD.WIDE.U32 R8, R20, R13, RZ ;  /* 0x0000000d14087225 */ /* 0x000fc800078e00ff */
[----:B------:R-:W-:Y:S02]  /*15a0*/  VIADD R14, R9, UR4 ;  /* 0x00000004090e7c36 */ /* 0x000fe40008000000 */
[----:B------:R-:W-:-:S06]  /*15b0*/  IMAD R13, R20, R13, RZ ;  /* 0x0000000d140d7224 */ /* 0x000fcc00078e02ff */
[----:B--2-4-:R-:W-:Y:S05]  /*15c0*/  @P0 BRA `(.L_x_23) ;  /* 0x0000000000100947 */ /* 0x014fea0003800000 */
[----:B------:R-:W-:-:S07]  /*15d0*/  MOV R10, 0x15f0 ;  /* 0x000015f0000a7802 */ /* 0x000fce0000000f00 */
[----:B0--3--:R-:W-:Y:S05]  /*15e0*/  CALL.REL.NOINC `($__internal_0_$__cuda_sm20_rcp_rn_f32_slowpath) ;  /* 0x0000001000fc7944 */ /* 0x009fea0003c00000 */
[----:B------:R-:W-:Y:S01]  /*15f0*/  IMAD.MOV.U32 R15, RZ, RZ, R16 ;  /* 0x000000ffff0f7224 */ /* 0x000fe200078e0010 */
[----:B------:R-:W-:Y:S06]  /*1600*/  BRA `(.L_x_24) ;  /* 0x0000000000107947 */ /* 0x000fec0003800000 */
.L_x_23:
[----:B0-----:R-:W0:Y:S02]  /*1610*/  MUFU.RCP R15, R6 ;  /* 0x00000006000f7308 */ /* 0x001e240000001000 */
[----:B0-----:R-:W-:-:S04]  /*1620*/  FFMA R10, R6, R15, -1 ;  /* 0xbf800000060a7423 */ /* 0x001fc8000000000f */
[----:B------:R-:W-:-:S04]  /*1630*/  FADD.FTZ R10, -R10, -RZ ;  /* 0x800000ff0a0a7221 */ /* 0x000fc80000010100 */
[----:B------:R-:W-:-:S07]  /*1640*/  FFMA R15, R15, R10, R15 ;  /* 0x0000000a0f0f7223 */ /* 0x000fce000000000f */
.L_x_24:
[----:B------:R-:W-:-:S05]  /*1650*/  VIADD R6, R7, 0x1800000 ;  /* 0x0180000007067836 */ /* 0x000fca0000000000 */
[----:B------:R-:W-:-:S04]  /*1660*/  LOP3.LUT R6, R6, 0x7f800000, RZ, 0xc0, !PT ;  /* 0x7f80000006067812 */ /* 0x000fc800078ec0ff */
[----:B------:R-:W-:-:S13]  /*1670*/  ISETP.GT.U32.AND P0, PT, R6, 0x1ffffff, PT ;  /* 0x01ffffff0600780c */ /* 0x000fda0003f04070 */
[----:B------:R-:W-:Y:S05]  /*1680*/  @P0 BRA `(.L_x_25) ;  /* 0x0000000000100947 */ /* 0x000fea0003800000 */
[----:B------:R-:W-:Y:S02]  /*1690*/  MOV R6, R7 ;  /* 0x0000000700067202 */ /* 0x000fe40000000f00 */
[----:B------:R-:W-:-:S07]  /*16a0*/  MOV R10, 0x16c0 ;  /* 0x000016c0000a7802 */ /* 0x000fce0000000f00 */
[----:B---3--:R-:W-:Y:S05]  /*16b0*/  CALL.REL.NOINC `($__internal_0_$__cuda_sm20_rcp_rn_f32_slowpath) ;  /* 0x0000001000c87944 */ /* 0x008fea0003c00000 */
[----:B------:R-:W-:Y:S05]  /*16c0*/  BRA `(.L_x_26) ;  /* 0x0000000000107947 */ /* 0x000fea0003800000 */
.L_x_25:
[----:B------:R-:W0:Y:S02]  /*16d0*/  MUFU.RCP R16, R7 ;  /* 0x0000000700107308 */ /* 0x000e240000001000 */
[----:B0-----:R-:W-:-:S04]  /*16e0*/  FFMA R6, R7, R16, -1 ;  /* 0xbf80000007067423 */ /* 0x001fc80000000010 */
[----:B------:R-:W-:-:S04]  /*16f0*/  FADD.FTZ R11, -R6, -RZ ;  /* 0x800000ff060b7221 */ /* 0x000fc80000010100 */
[----:B------:R-:W-:-:S07]  /*1700*/  FFMA R16, R16, R11, R16 ;  /* 0x0000000b10107223 */ /* 0x000fce0000000010 */
.L_x_26:
[----:B------:R-:W0:Y:S01]  /*1710*/  S2R R17, SR_CgaCtaId ;  /* 0x0000000000117919 */ /* 0x000e220000008800 */
[----:B------:R-:W-:Y:S01]  /*1720*/  MOV R6, 0x400 ;  /* 0x0000040000067802 */ /* 0x000fe20000000f00 */
[----:B------:R-:W-:-:S04]  /*1730*/  IMAD.MOV.U32 R18, RZ, RZ, R0 ;  /* 0x000000ffff127224 */ /* 0x000fc800078e0000 */
[----:B------:R-:W-:-:S05]  /*1740*/  VIADD R6, R6, 0x90 ;  /* 0x0000009006067836 */ /* 0x000fca0000000000 */
[----:B0-----:R-:W-:-:S07]  /*1750*/  LEA R17, R17, R6, 0x18 ;  /* 0x0000000611117211 */ /* 0x001fce00078ec0ff */
.L_x_27:
[C---:B---3--:R-:W-:Y:S01]  /*1760*/  IADD3 R21, P0, PT, R18.reuse, R8, RZ ;  /* 0x0000000812157210 */ /* 0x048fe20007f1e0ff */
[----:B------:R-:W-:Y:S02]  /*1770*/  HFMA2 R6, -RZ, RZ, -30320, -1.9967555999755859375e-05 ;  /* 0xf767814fff067431 */ /* 0x000fe400000001ff */
[----:B----4-:R-:W-:Y:S01]  /*1780*/  IMAD R19, R18, 0x4, R17 ;  /* 0x0000000412137824 */ /* 0x010fe200078e0211 */
[----:B------:R-:W-:Y:S01]  /*1790*/  LOP3.LUT R21, R21, UR8, RZ, 0x3c, !PT ;  /* 0x0000000815157c12 */ /* 0x000fe2000f8e3cff */
[----:B------:R-:W-:Y:S02]  /*17a0*/  IMAD.X R10, RZ, RZ, R14, P0 ;  /* 0x000000ffff0a7224 */ /* 0x000fe400000e060e */
[----:B------:R-:W-:Y:S01]  /*17b0*/  IMAD.MOV.U32 R7, RZ, RZ, 0x14057b7e ;  /* 0x14057b7eff077424 */ /* 0x000fe200078e00ff */
[----:B------:R-:W0:Y:S02]  /*17c0*/  LDS R11, [R19] ;  /* 0x00000000130b7984 */ /* 0x000e240000000800 */
[----:B------:R-:W-:Y:S01]  /*17d0*/  LOP3.LUT R10, R10, UR9, RZ, 0x3c, !PT ;  /* 0x000000090a0a7c12 */ /* 0x000fe2000f8e3cff */
[----:B------:R-:W-:-:S04]  /*17e0*/  IMAD.HI.U32 R6, R21, 0x4c957f2d, R6 ;  /* 0x4c957f2d15067827 */ /* 0x000fc800078e0006 */
[----:B------:R-:W-:Y:S02]  /*17f0*/  IMAD R10, R10, 0x4c957f2d, RZ ;  /* 0x4c957f2d0a0a7824 */ /* 0x000fe400078e02ff */
[----:B------:R-:W-:Y:S02]  /*1800*/  IMAD.MOV.U32 R7, RZ, RZ, RZ ;  /* 0x000000ffff077224 */ /* 0x000fe400078e00ff */
[----:B------:R-:W-:-:S04]  /*1810*/  IMAD R21, R21, 0x5851f42d, R10 ;  /* 0x5851f42d15157824 */ /* 0x000fc800078e020a */
[----:B------:R-:W-:Y:S01]  /*1820*/  IMAD.IADD R6, R6, 0x1, R21 ;  /* 0x0000000106067824 */ /* 0x000fe200078e0215 */
[-C--:B------:R-:W-:Y:S02]  /*1830*/  IADD3 R21, P0, PT, R13, R18.reuse, RZ ;  /* 0x000000120d157210 */ /* 0x080fe40007f1e0ff */
[----:B------:R-:W-:Y:S02]  /*1840*/  IADD3 R18, PT, PT, R12, R18, RZ ;  /* 0x000000120c127210 */ /* 0x000fe40007ffe0ff */
[----:B------:R-:W-:Y:S01]  /*1850*/  SHF.R.U32.HI R6, RZ, 0x1, R6 ;  /* 0x00000001ff067819 */ /* 0x000fe20000011606 */
[----:B------:R-:W-:-:S05]  /*1860*/  IMAD.X R24, RZ, RZ, RZ, P0 ;  /* 0x000000ffff187224 */ /* 0x000fca00000e06ff */
[----:B------:R-:W1:Y:S01]  /*1870*/  I2F.U64 R6, R6 ;  /* 0x0000000600067312 */ /* 0x000e620000301000 */
[----:B0-----:R-:W-:Y:S01]  /*1880*/  FMUL R11, R11, R16 ;  /* 0x000000100b0b7220 */ /* 0x001fe20000400000 */
[----:B-1----:R-:W-:-:S05]  /*1890*/  FMUL R10, R6, 4.6566128730773925781e-10 ;  /* 0x30000000060a7820 */ /* 0x002fca0000400000 */
[----:B------:R-:W-:Y:S02]  /*18a0*/  FSET.BF.GE.AND R20, R10, UR5, PT ;  /* 0x000000050a147c0a */ /* 0x000fe4000b806000 */
[----:B------:R-:W-:-:S03]  /*18b0*/  LEA R10, P0, R21, UR10, 0x2 ;  /* 0x0000000a150a7c11 */ /* 0x000fc6000f8010ff */
[----:B------:R-:W-:Y:S01]  /*18c0*/  FMUL R22, R11, R20 ;  /* 0x000000140b167220 */ /* 0x000fe20000400000 */
[----:B------:R-:W-:Y:S02]  /*18d0*/  LEA.HI.X R11, R21, UR11, R24, 0x2, P0 ;  /* 0x0000000b150b7c11 */ /* 0x000fe400080f1418 */
[----:B------:R-:W-:Y:S01]  /*18e0*/  ISETP.GE.U32.AND P0, PT, R18, UR12, PT ;  /* 0x0000000c12007c0c */ /* 0x000fe2000bf06070 */
[----:B------:R-:W-:Y:S02]  /*18f0*/  FMUL R22, R22, R15 ;  /* 0x0000000f16167220 */ /* 0x000fe40000400000 */
[----:B------:R4:W-:Y:S04]  /*1900*/  STG.E desc[UR6][R10.64], R20 ;  /* 0x000000140a007986 */ /* 0x0009e8000c101906 */
[----:B------:R4:W-:Y:S06]  /*1910*/  STS [R19], R22 ;  /* 0x0000001613007388 */ /* 0x0009ec0000000800 */
[----:B------:R-:W-:Y:S05]  /*1920*/  @!P0 BRA `(.L_x_27) ;  /* 0xfffffffc008c8947 */ /* 0x000fea000383ffff */
.L_x_22:
[----:B------:R-:W-:Y:S05]  /*1930*/  BSYNC.RECONVERGENT B0 ;  /* 0x0000000000007941 */ /* 0x000fea0003800200 */
.L_x_21:
[----:B------:R-:W5:Y:S01]  /*1940*/  LDCU UR4, c[0x0][0x3c4] ;  /* 0x00007880ff0477ac */ /* 0x000f620008000800 */
[----:B------:R-:W-:Y:S01]  /*1950*/  BAR.SYNC.DEFER_BLOCKING 0x0 ;  /* 0x0000000000007b1d */ /* 0x000fe20000010000 */
[----:B-----5:R-:W-:-:S13]  /*1960*/  ISETP.GE.U32.AND P0, PT, R0, UR4, PT ;  /* 0x0000000400007c0c */ /* 0x020fda000bf06070 */
[----:B------:R-:W-:Y:S05]  /*1970*/  @P0 EXIT ;  /* 0x000000000000094d */ /* 0x000fea0003800000 */
[----:B------:R-:W0:Y:S01]  /*1980*/  LDCU UR8, c[0x0][0x360] ;  /* 0x00006c00ff0877ac */ /* 0x000e220008000800 */
[----:B------:R-:W0:Y:S02]  /*1990*/  LDCU.64 UR10, c[0x0][0x3a0] ;  /* 0x00007400ff0a77ac */ /* 0x000e240008000a00 */
.L_x_33:
[----:B------:R-:W-:Y:S01]  /*19a0*/  ISETP.NE.AND P0, PT, R4, RZ, PT ;  /* 0x000000ff0400720c */ /* 0x000fe20003f05270 */
[----:B------:R-:W-:-:S12]  /*19b0*/  IMAD.MOV.U32 R13, RZ, RZ, RZ ;  /* 0x000000ffff0d7224 */ /* 0x000fd800078e00ff */
[----:B------:R-:W-:Y:S05]  /*19c0*/  @!P0 BRA `(.L_x_28) ;  /* 0x0000000800b48947 */ /* 0x000fea0003800000 */
[----:B------:R-:W-:Y:S01]  /*19d0*/  ISETP.GE.U32.AND P0, PT, R4, 0x8, PT ;  /* 0x000000080400780c */ /* 0x000fe20003f06070 */
[----:B------:R-:W-:Y:S02]  /*19e0*/  IMAD.MOV.U32 R13, RZ, RZ, RZ ;  /* 0x000000ffff0d7224 */ /* 0x000fe400078e00ff */
[----:B------:R-:W-:-:S10]  /*19f0*/  IMAD.MOV.U32 R6, RZ, RZ, RZ ;  /* 0x000000ffff067224 */ /* 0x000fd400078e00ff */
[----:B------:R-:W-:Y:S05]  /*1a00*/  @!P0 BRA `(.L_x_29) ;  /* 0x0000000400408947 */ /* 0x000fea0003800000 */
[----:B------:R-:W5:Y:S01]  /*1a10*/  S2UR UR5, SR_CgaCtaId ;  /* 0x00000000000579c3 */ /* 0x000f620000008800 */
[----:B------:R-:W-:Y:S01]  /*1a20*/  UMOV UR4, 0x400 ;  /* 0x0000040000047882 */ /* 0x000fe20000000000 */
[----:B------:R-:W-:Y:S01]  /*1a30*/  LOP3.LUT R6, R4, 0xfffffff8, RZ, 0xc0, !PT ;  /* 0xfffffff804067812 */ /* 0x000fe200078ec0ff */
[----:B------:R-:W-:Y:S01]  /*1a40*/  UIADD3 UR4, UPT, UPT, UR4, 0x90, URZ ;  /* 0x0000009004047890 */ /* 0x000fe2000fffe0ff */
[----:B------:R-:W-:Y:S01]  /*1a50*/  IMAD.MOV.U32 R13, RZ, RZ, RZ ;  /* 0x000000ffff0d7224 */ /* 0x000fe200078e00ff */
[----:B------:R-:W-:Y:S02]  /*1a60*/  MOV R25, R0 ;  /* 0x0000000000197202 */ /* 0x000fe40000000f00 */
[----:B---34-:R-:W-:Y:S01]  /*1a70*/  IMAD.MOV R19, RZ, RZ, -R6 ;  /* 0x000000ffff137224 */ /* 0x018fe200078e0a06 */
[----:B-1----:R-:W1:Y:S01]  /*1a80*/  LDC R17, c[0x0][0x3c4] ;  /* 0x0000f100ff117b82 */ /* 0x002e620000000800 */
[----:B-----5:R-:W-:-:S04]  /*1a90*/  ULEA UR4, UR5, UR4, 0x18 ;  /* 0x0000000405047291 */ /* 0x020fc8000f8ec0ff */
[----:B------:R-:W-:Y:S01]  /*1aa0*/  UIADD3 UR4, UPT, UPT, UR4, 0x10, URZ ;  /* 0x0000001004047890 */ /* 0x000fe2000fffe0ff */
[----:B-1----:R-:W-:Y:S02]  /*1ab0*/  IMAD.IADD R18, R0, 0x1, R17 ;  /* 0x0000000100127824 */ /* 0x002fe400078e0211 */
[----:B--2---:R-:W-:-:S03]  /*1ac0*/  IMAD R7, R17, 0x2, R0 ;  /* 0x0000000211077824 */ /* 0x004fc600078e0200 */
[----:B------:R-:W-:Y:S01]  /*1ad0*/  MOV R16, UR4 ;  /* 0x0000000400107c02 */ /* 0x000fe20008000f00 */
[C-C-:B------:R-:W-:Y:S02]  /*1ae0*/  IMAD R20, R17.reuse, 0x3, R0.reuse ;  /* 0x0000000311147824 */ /* 0x140fe400078e0200 */
[C-C-:B------:R-:W-:Y:S02]  /*1af0*/  IMAD R21, R17.reuse, 0x4, R0.reuse ;  /* 0x0000000411157824 */ /* 0x140fe400078e0200 */
[C-C-:B------:R-:W-:Y:S02]  /*1b00*/  IMAD R22, R17.reuse, 0x5, R0.reuse ;  /* 0x0000000511167824 */ /* 0x140fe400078e0200 */
[C-C-:B------:R-:W-:Y:S02]  /*1b10*/  IMAD R23, R17.reuse, 0x6, R0.reuse ;  /* 0x0000000611177824 */ /* 0x140fe400078e0200 */
[----:B------:R-:W-:-:S07]  /*1b20*/  IMAD R24, R17, 0x7, R0 ;  /* 0x0000000711187824 */ /* 0x000fce00078e0200 */
.L_x_30:
[----:B------:R-:W-:-:S05]  /*1b30*/  IADD3 R8, P0, PT, R2, R25, RZ ;  /* 0x0000001902087210 */ /* 0x000fca0007f1e0ff */
[----:B------:R-:W-:Y:S01]  /*1b40*/  IMAD.X R9, RZ, RZ, RZ, P0 ;  /* 0x000000ffff097224 */ /* 0x000fe200000e06ff */
[----:B0-----:R-:W-:-:S04]  /*1b50*/  LEA R26, P0, R8, UR10, 0x2 ;  /* 0x0000000a081a7c11 */ /* 0x001fc8000f8010ff */
[----:B------:R-:W-:-:S05]  /*1b60*/  LEA.HI.X R27, R8, UR11, R9, 0x2, P0 ;  /* 0x0000000b081b7c11 */ /* 0x000fca00080f1409 */
[----:B------:R-:W2:Y:S01]  /*1b70*/  LDG.E.CONSTANT R26, desc[UR6][R26.64] ;  /* 0x000000061a1a7981 */ /* 0x000ea2000c1e9900 */
[----:B------:R-:W-:-:S05]  /*1b80*/  IADD3 R8, P0, PT, R2, R18, RZ ;  /* 0x0000001202087210 */ /* 0x000fca0007f1e0ff */
[----:B------:R-:W-:Y:S01]  /*1b90*/  IMAD.X R9, RZ, RZ, RZ, P0 ;  /* 0x000000ffff097224 */ /* 0x000fe200000e06ff */
[----:B------:R-:W-:-:S04]  /*1ba0*/  LEA R14, P0, R8, UR10, 0x2 ;  /* 0x0000000a080e7c11 */ /* 0x000fc8000f8010ff */
[----:B------:R-:W-:Y:S02]  /*1bb0*/  LEA.HI.X R15, R8, UR11, R9, 0x2, P0 ;  /* 0x0000000b080f7c11 */ /* 0x000fe400080f1409 */
[----:B------:R-:W2:Y:S04]  /*1bc0*/  LDS.128 R8, [R16+-0x10] ;  /* 0xfffff00010087984 */ /* 0x000ea80000000c00 */
[----:B------:R-:W3:Y:S01]  /*1bd0*/  LDG.E.CONSTANT R14, desc[UR6][R14.64] ;  /* 0x000000060e0e7981 */ /* 0x000ee2000c1e9900 */
[----:B------:R-:W-:Y:S01]  /*1be0*/  IADD3 R28, P0, PT, R2, R7, RZ ;  /* 0x00000007021c7210 */ /* 0x000fe20007f1e0ff */
[----:B--2---:R-:W-:-:S04]  /*1bf0*/  FFMA R8, R8, R26, R13 ;  /* 0x0000001a08087223 */ /* 0x004fc8000000000d */
[----:B------:R-:W-:Y:S01]  /*1c00*/  IMAD.X R13, RZ, RZ, RZ, P0 ;  /* 0x000000ffff0d7224 */ /* 0x000fe200000e06ff */
[----:B------:R-:W-:-:S04]  /*1c10*/  LEA R12, P0, R28, UR10, 0x2 ;  /* 0x0000000a1c0c7c11 */ /* 0x000fc8000f8010ff */
[----:B------:R-:W-:-:S06]  /*1c20*/  LEA.HI.X R13, R28, UR11, R13, 0x2, P0 ;  /* 0x0000000b1c0d7c11 */ /* 0x000fcc00080f140d */
[----:B------:R-:W2:Y:S01]  /*1c30*/  LDG.E.CONSTANT R13, desc[UR6][R12.64] ;  /* 0x000000060c0d7981 */ /* 0x000ea2000c1e9900 */
[----:B------:R-:W-:Y:S01]  /*1c40*/  IADD3 R26, P0, PT, R2, R20, RZ ;  /* 0x00000014021a7210 */ /* 0x000fe20007f1e0ff */
[----:B---3--:R-:W-:-:S04]  /*1c50*/  FFMA R9, R9, R14, R8 ;  /* 0x0000000e09097223 */ /* 0x008fc80000000008 */
[----:B------:R-:W-:Y:S01]  /*1c60*/  IMAD.X R27, RZ, RZ, RZ, P0 ;  /* 0x000000ffff1b7224 */ /* 0x000fe200000e06ff */
[----:B------:R-:W-:Y:S02]  /*1c70*/  LEA R28, P0, R26, UR10, 0x2 ;  /* 0x0000000a1a1c7c11 */ /* 0x000fe4000f8010ff */
[----:B------:R-:W-:Y:S02]  /*1c80*/  IADD3 R8, P1, PT, R2, R21, RZ ;  /* 0x0000001502087210 */ /* 0x000fe40007f3e0ff */
[----:B------:R-:W-:Y:S02]  /*1c90*/  LEA.HI.X R29, R26, UR11, R27, 0x2, P0 ;  /* 0x0000000b1a1d7c11 */ /* 0x000fe400080f141b */
[----:B------:R-:W-:Y:S02]  /*1ca0*/  IADD3.X R15, PT, PT, RZ, RZ, RZ, P1, !PT ;  /* 0x000000ffff0f7210 */ /* 0x000fe40000ffe4ff */
[C---:B------:R-:W-:Y:S01]  /*1cb0*/  LEA R26, P0, R8.reuse, UR10, 0x2 ;  /* 0x0000000a081a7c11 */ /* 0x040fe2000f8010ff */
[----:B------:R-:W3:Y:S03]  /*1cc0*/  LDG.E.CONSTANT R28, desc[UR6][R28.64] ;  /* 0x000000061c1c7981 */ /* 0x000ee6000c1e9900 */
[----:B------:R-:W-:-:S06]  /*1cd0*/  LEA.HI.X R27, R8, UR11, R15, 0x2, P0 ;  /* 0x0000000b081b7c11 */ /* 0x000fcc00080f140f */
[----:B------:R-:W4:Y:S01]  /*1ce0*/  LDG.E.CONSTANT R27, desc[UR6][R26.64] ;  /* 0x000000061a1b7981 */ /* 0x000f22000c1e9900 */
[----:B--2---:R-:W-:-:S03]  /*1cf0*/  FFMA R10, R10, R13, R9 ;  /* 0x0000000d0a0a7223 */ /* 0x004fc60000000009 */
[----:B------:R-:W4:Y:S01]  /*1d00*/  LDS.128 R12, [R16] ;  /* 0x00000000100c7984 */ /* 0x000f220000000c00 */
[----:B------:R-:W-:Y:S01]  /*1d10*/  IADD3 R9, P0, PT, R2, R22, RZ ;  /* 0x0000001602097210 */ /* 0x000fe20007f1e0ff */
[----:B---3--:R-:W-:-:S04]  /*1d20*/  FFMA R11, R11, R28, R10 ;  /* 0x0000001c0b0b7223 */ /* 0x008fc8000000000a */
[----:B------:R-:W-:Y:S01]  /*1d30*/  IMAD.X R10, RZ, RZ, RZ, P0 ;  /* 0x000000ffff0a7224 */ /* 0x000fe200000e06ff */
[----:B------:R-:W-:-:S04]  /*1d40*/  LEA R8, P0, R9, UR10, 0x2 ;  /* 0x0000000a09087c11 */ /* 0x000fc8000f8010ff */
[----:B------:R-:W-:-:S05]  /*1d50*/  LEA.HI.X R9, R9, UR11, R10, 0x2, P0 ;  /* 0x0000000b09097c11 */ /* 0x000fca00080f140a */
[----:B------:R-:W2:Y:S01]  /*1d60*/  LDG.E.CONSTANT R8, desc[UR6][R8.64] ;  /* 0x0000000608087981 */ /* 0x000ea2000c1e9900 */
[----:B----4-:R-:W-:Y:S01]  /*1d70*/  FFMA R12, R12, R27, R11 ;  /* 0x0000001b0c0c7223 */ /* 0x010fe2000000000b */
[----:B------:R-:W-:-:S04]  /*1d80*/  IADD3 R11, P1, PT, R2, R23, RZ ;  /* 0x00000017020b7210 */ /* 0x000fc80007f3e0ff */
[----:B------:R-:W-:Y:S01]  /*1d90*/  LEA R10, P0, R11, UR10, 0x2 ;  /* 0x0000000a0b0a7c11 */ /* 0x000fe2000f8010ff */
[----:B------:R-:W-:-:S05]  /*1da0*/  IMAD.X R28, RZ, RZ, RZ, P1 ;  /* 0x000000ffff1c7224 */ /* 0x000fca00008e06ff */
[----:B------:R-:W-:Y:S02]  /*1db0*/  LEA.HI.X R11, R11, UR11, R28, 0x2, P0 ;  /* 0x0000000b0b0b7c11 */ /* 0x000fe400080f141c */
[----:B------:R-:W-:-:S03]  /*1dc0*/  IADD3 R27, P0, PT, R2, R24, RZ ;  /* 0x00000018021b7210 */ /* 0x000fc60007f1e0ff */
[----:B------:R-:W3:Y:S02]  /*1dd0*/  LDG.E.CONSTANT R10, desc[UR6][R10.64] ;  /* 0x000000060a0a7981 */ /* 0x000ee4000c1e9900 */
[----:B------:R-:W-:Y:S01]  /*1de0*/  IMAD.X R28, RZ, RZ, RZ, P0 ;  /* 0x000000ffff1c7224 */ /* 0x000fe200000e06ff */
[----:B------:R-:W-:-:S04]  /*1df0*/  LEA R26, P0, R27, UR10, 0x2 ;  /* 0x0000000a1b1a7c11 */ /* 0x000fc8000f8010ff */
[----:B------:R-:W-:-:S05]  /*1e00*/  LEA.HI.X R27, R27, UR11, R28, 0x2, P0 ;  /* 0x0000000b1b1b7c11 */ /* 0x000fca00080f141c */
[----:B------:R-:W4:Y:S01]  /*1e10*/  LDG.E.CONSTANT R26, desc[UR6][R26.64] ;  /* 0x000000061a1a7981 */ /* 0x000f22000c1e9900 */
[----:B------:R-:W-:-:S05]  /*1e20*/  VIADD R19, R19, 0x8 ;  /* 0x0000000813137836 */ /* 0x000fca0000000000 */
[----:B------:R-:W-:Y:S01]  /*1e30*/  ISETP.NE.AND P0, PT, R19, RZ, PT ;  /* 0x000000ff1300720c */ /* 0x000fe20003f05270 */
[C---:B------:R-:W-:Y:S01]  /*1e40*/  IMAD R7, R17.reuse, 0x8, R7 ;  /* 0x0000000811077824 */ /* 0x040fe200078e0207 */
[C---:B------:R-:W-:Y:S01]  /*1e50*/  LEA R18, R17.reuse, R18, 0x3 ;  /* 0x0000001211127211 */ /* 0x040fe200078e18ff */
[C---:B------:R-:W-:Y:S01]  /*1e60*/  IMAD R20, R17.reuse, 0x8, R20 ;  /* 0x0000000811147824 */ /* 0x040fe200078e0214 */
[C---:B------:R-:W-:Y:S01]  /*1e70*/  LEA R23, R17.reuse, R23, 0x3 ;  /* 0x0000001711177211 */ /* 0x040fe200078e18ff */
[C---:B------:R-:W-:Y:S02]  /*1e80*/  IMAD R21, R17.reuse, 0x8, R21 ;  /* 0x0000000811157824 */ /* 0x040fe400078e0215 */
[C---:B------:R-:W-:Y:S02]  /*1e90*/  IMAD R22, R17.reuse, 0x8, R22 ;  /* 0x0000000811167824 */ /* 0x040fe400078e0216 */
[C---:B------:R-:W-:Y:S02]  /*1ea0*/  IMAD R24, R17.reuse, 0x8, R24 ;  /* 0x0000000811187824 */ /* 0x040fe400078e0218 */
[----:B------:R-:W-:-:S02]  /*1eb0*/  IMAD R25, R17, 0x8, R25 ;  /* 0x0000000811197824 */ /* 0x000fc400078e0219 */
[----:B------:R-:W-:Y:S02]  /*1ec0*/  VIADD R16, R16, 0x20 ;  /* 0x0000002010107836 */ /* 0x000fe40000000000 */
[----:B--2---:R-:W-:-:S04]  /*1ed0*/  FFMA R13, R13, R8, R12 ;  /* 0x000000080d0d7223 */ /* 0x004fc8000000000c */
[----:B---3--:R-:W-:-:S04]  /*1ee0*/  FFMA R14, R14, R10, R13 ;  /* 0x0000000a0e0e7223 */ /* 0x008fc8000000000d */
[----:B----4-:R-:W-:Y:S01]  /*1ef0*/  FFMA R13, R15, R26, R14 ;  /* 0x0000001a0f0d7223 */ /* 0x010fe2000000000e */
[----:B------:R-:W-:Y:S06]  /*1f00*/  @P0 BRA `(.L_x_30) ;  /* 0xfffffffc00080947 */ /* 0x000fec000383ffff */
.L_x_29:
[----:B--2---:R-:W-:-:S04]  /*1f10*/  LOP3.LUT R7, R4, 0x7, RZ, 0xc0, !PT ;  /* 0x0000000704077812 */ /* 0x004fc800078ec0ff */
[----:B------:R-:W-:-:S13]  /*1f20*/  ISETP.NE.AND P0, PT, R7, RZ, PT ;  /* 0x000000ff0700720c */ /* 0x000fda0003f05270 */
[----:B------:R-:W-:Y:S05]  /*1f30*/  @!P0 BRA `(.L_x_28) ;  /* 0x0000000400588947 */ /* 0x000fea0003800000 */
[----:B------:R-:W-:Y:S01]  /*1f40*/  VIADD R7, R7, 0xffffffff ;  /* 0xffffffff07077836 */ /* 0x000fe20000000000 */
[----:B----4-:R-:W-:-:S04]  /*1f50*/  LOP3.LUT P0, R20, R4, 0x3, RZ, 0xc0, !PT ;  /* 0x0000000304147812 */ /* 0x010fc8000780c0ff */
[----:B------:R-:W-:-:S13]  /*1f60*/  ISETP.GE.U32.AND P1, PT, R7, 0x3, PT ;  /* 0x000000030700780c */ /* 0x000fda0003f26070 */
[----:B------:R-:W-:Y:S05]  /*1f70*/  @!P1 BRA `(.L_x_31) ;  /* 0x0000000000989947 */ /* 0x000fea0003800000 */
[----:B------:R-:W2:Y:S01]  /*1f80*/  LDCU UR4, c[0x0][0x3c4] ;  /* 0x00007880ff0477ac */ /* 0x000ea20008000800 */
[----:B------:R-:W1:Y:S01]  /*1f90*/  LDCU.64 UR12, c[0x0][0x3a0] ;  /* 0x00007400ff0c77ac */ /* 0x000e620008000a00 */
[----:B--2---:R-:W-:-:S05]  /*1fa0*/  IMAD R7, R6, UR4, R0 ;  /* 0x0000000406077c24 */ /* 0x004fca000f8e0200 */
[----:B------:R-:W-:Y:S02]  /*1fb0*/  IADD3 R9, PT, PT, R7, UR4, RZ ;  /* 0x0000000407097c10 */ /* 0x000fe4000fffe0ff */
[C---:B0-----:R-:W-:Y:S02]  /*1fc0*/  IADD3 R15, P1, PT, R2.reuse, R7, RZ ;  /* 0x00000007020f7210 */ /* 0x041fe40007f3e0ff */
[C---:B------:R-:W-:Y:S01]  /*1fd0*/  IADD3 R11, P2, PT, R2.reuse, R9, RZ ;  /* 0x00000009020b7210 */ /* 0x040fe20007f5e0ff */
[----:B------:R-:W-:Y:S02]  /*1fe0*/  VIADD R7, R9, UR4 ;  /* 0x0000000409077c36 */ /* 0x000fe40008000000 */
[----:B------:R-:W-:Y:S01]  /*1ff0*/  IMAD.X R16, RZ, RZ, RZ, P1 ;  /* 0x000000ffff107224 */ /* 0x000fe200008e06ff */
[----:B-1----:R-:W-:Y:S01]  /*2000*/  LEA R8, P1, R15, UR12, 0x2 ;  /* 0x0000000c0f087c11 */ /* 0x002fe2000f8210ff */
[----:B------:R-:W-:Y:S01]  /*2010*/  IMAD.X R12, RZ, RZ, RZ, P2 ;  /* 0x000000ffff0c7224 */ /* 0x000fe200010e06ff */
[----:B------:R-:W-:Y:S01]  /*2020*/  IADD3 R10, P3, PT, R2, R7, RZ ;  /* 0x00000007020a7210 */ /* 0x000fe20007f7e0ff */
[----:B------:R-:W-:Y:S01]  /*2030*/  VIADD R7, R7, UR4 ;  /* 0x0000000407077c36 */ /* 0x000fe20008000000 */
[----:B------:R-:W-:-:S02]  /*2040*/  LEA R14, P2, R11, UR12, 0x2 ;  /* 0x0000000c0b0e7c11 */ /* 0x000fc4000f8410ff */
[----:B------:R-:W-:Y:S02]  /*2050*/  LEA.HI.X R9, R15, UR13, R16, 0x2, P1 ;  /* 0x0000000d0f097c11 */ /* 0x000fe400088f1410 */
[----:B------:R-:W-:Y:S02]  /*2060*/  LEA.HI.X R15, R11, UR13, R12, 0x2, P2 ;  /* 0x0000000d0b0f7c11 */ /* 0x000fe400090f140c */
[----:B------:R-:W-:Y:S01]  /*2070*/  IADD3.X R11, PT, PT, RZ, RZ, RZ, P3, !PT ;  /* 0x000000ffff0b7210 */ /* 0x000fe20001ffe4ff */
[----:B------:R0:W2:Y:S01]  /*2080*/  LDG.E.CONSTANT R12, desc[UR6][R8.64] ;  /* 0x00000006080c7981 */ /* 0x0000a2000c1e9900 */
[----:B------:R-:W-:Y:S02]  /*2090*/  LEA R16, P1, R10, UR12, 0x2 ;  /* 0x0000000c0a107c11 */ /* 0x000fe4000f8210ff */
[----:B------:R-:W-:Y:S01]  /*20a0*/  IADD3 R7, P2, PT, R2, R7, RZ ;  /* 0x0000000702077210 */ /* 0x000fe20007f5e0ff */
[----:B------:R-:W4:Y:S01]  /*20b0*/  LDG.E.CONSTANT R15, desc[UR6][R14.64] ;  /* 0x000000060e0f7981 */ /* 0x000f22000c1e9900 */
[----:B------:R-:W-:-:S02]  /*20c0*/  LEA.HI.X R17, R10, UR13, R11, 0x2, P1 ;  /* 0x0000000d0a117c11 */ /* 0x000fc400088f140b */
[C---:B------:R-:W-:Y:S01]  /*20d0*/  LEA R18, P1, R7.reuse, UR12, 0x2 ;  /* 0x0000000c07127c11 */ /* 0x040fe2000f8210ff */
[----:B------:R-:W-:Y:S02]  /*20e0*/  IMAD.X R10, RZ, RZ, RZ, P2 ;  /* 0x000000ffff0a7224 */ /* 0x000fe400010e06ff */
[----:B------:R-:W5:Y:S03]  /*20f0*/  LDG.E.CONSTANT R16, desc[UR6][R16.64] ;  /* 0x0000000610107981 */ /* 0x000f66000c1e9900 */
[----:B---3--:R-:W-:-:S06]  /*2100*/  LEA.HI.X R19, R7, UR13, R10, 0x2, P1 ;  /* 0x0000000d07137c11 */ /* 0x008fcc00088f140a */
[----:B------:R-:W3:Y:S01]  /*2110*/  LDG.E.CONSTANT R19, desc[UR6][R18.64] ;  /* 0x0000000612137981 */ /* 0x000ee2000c1e9900 */
[----:B------:R-:W1:Y:S01]  /*2120*/  S2UR UR5, SR_CgaCtaId ;  /* 0x00000000000579c3 */ /* 0x000e620000008800 */
[----:B------:R-:W-:Y:S02]  /*2130*/  UMOV UR4, 0x400 ;  /* 0x0000040000047882 */ /* 0x000fe40000000000 */
[----:B------:R-:W-:-:S04]  /*2140*/  UIADD3 UR4, UPT, UPT, UR4, 0x90, URZ ;  /* 0x0000009004047890 */ /* 0x000fc8000fffe0ff */
[----:B-1----:R-:W-:-:S06]  /*2150*/  ULEA UR4, UR5, UR4, 0x18 ;  /* 0x0000000405047291 */ /* 0x002fcc000f8ec0ff */
[----:B------:R-:W-:-:S05]  /*2160*/  LEA R7, R6, UR4, 0x2 ;  /* 0x0000000406077c11 */ /* 0x000fca000f8e10ff */
[----:B0-----:R-:W2:Y:S04]  /*2170*/  LDS.64 R8, [R7] ;  /* 0x0000000007087984 */ /* 0x001ea80000000a00 */
[----:B------:R-:W5:Y:S01]  /*2180*/  LDS.64 R10, [R7+0x8] ;  /* 0x00000800070a7984 */ /* 0x000f620000000a00 */
[----:B------:R-:W-:Y:S02]  /*2190*/  VIADD R6, R6, 0x4 ;  /* 0x0000000406067836 */ /* 0x000fe40000000000 */
[----:B--2---:R-:W-:-:S04]  /*21a0*/  FFMA R8, R8, R12, R13 ;  /* 0x0000000c08087223 */ /* 0x004fc8000000000d */
[----:B----4-:R-:W-:-:S04]  /*21b0*/  FFMA R9, R15, R9, R8 ;  /* 0x000000090f097223 */ /* 0x010fc80000000008 */
[----:B-----5:R-:W-:-:S04]  /*21c0*/  FFMA R10, R10, R16, R9 ;  /* 0x000000100a0a7223 */ /* 0x020fc80000000009 */
[----:B---3--:R-:W-:-:S07]  /*21d0*/  FFMA R13, R19, R11, R10 ;  /* 0x0000000b130d7223 */ /* 0x008fce000000000a */
.L_x_31:
[----:B------:R-:W-:Y:S05]  /*21e0*/  @!P0 BRA `(.L_x_28) ;  /* 0x0000000000ac8947 */ /* 0x000fea0003800000 */
[----:B------:R-:W-:Y:S02]  /*21f0*/  ISETP.NE.AND P1, PT, R20, 0x1, PT ;  /* 0x000000011400780c */ /* 0x000fe40003f25270 */
[----:B------:R-:W-:-:S04]  /*2200*/  LOP3.LUT R7, R4, 0x1, RZ, 0xc0, !PT ;  /* 0x0000000104077812 */ /* 0x000fc800078ec0ff */
[----:B------:R-:W-:-:S07]  /*2210*/  ISETP.NE.U32.AND P0, PT, R7, 0x1, PT ;  /* 0x000000010700780c */ /* 0x000fce0003f05070 */
[----:B------:R-:W-:Y:S06]  /*2220*/  @!P1 BRA `(.L_x_32) ;  /* 0x00000000005c9947 */ /* 0x000fec0003800000 */
[----:B------:R-:W2:Y:S01]  /*2230*/  LDCU UR4, c[0x0][0x3c4] ;  /* 0x00007880ff0477ac */ /* 0x000ea20008000800 */
[----:B------:R-:W1:Y:S01]  /*2240*/  LDCU.64 UR12, c[0x0][0x3a0] ;  /* 0x00007400ff0c77ac */ /* 0x000e620008000a00 */
[----:B--2---:R-:W-:-:S05]  /*2250*/  IMAD R7, R6, UR4, R0 ;  /* 0x0000000406077c24 */ /* 0x004fca000f8e0200 */
[----:B------:R-:W-:Y:S01]  /*2260*/  IADD3 R9, P1, PT, R2, R7, RZ ;  /* 0x0000000702097210 */ /* 0x000fe20007f3e0ff */
[----:B------:R-:W-:-:S04]  /*2270*/  VIADD R7, R7, UR4 ;  /* 0x0000000407077c36 */ /* 0x000fc80008000000 */
[----:B------:R-:W-:Y:S01]  /*2280*/  IMAD.X R10, RZ, RZ, RZ, P1 ;  /* 0x000000ffff0a7224 */ /* 0x000fe200008e06ff */
[C---:B-1----:R-:W-:Y:S02]  /*2290*/  LEA R8, P1, R9.reuse, UR12, 0x2 ;  /* 0x0000000c09087c11 */ /* 0x042fe4000f8210ff */
[----:B------:R-:W-:Y:S02]  /*22a0*/  IADD3 R7, P2, PT, R2, R7, RZ ;  /* 0x0000000702077210 */ /* 0x000fe40007f5e0ff */
[----:B------:R-:W-:Y:S02]  /*22b0*/  LEA.HI.X R9, R9, UR13, R10, 0x2, P1 ;  /* 0x0000000d09097c11 */ /* 0x000fe400088f140a */
[----:B------:R-:W-:Y:S02]  /*22c0*/  IADD3.X R12, PT, PT, RZ, RZ, RZ, P2, !PT ;  /* 0x000000ffff0c7210 */ /* 0x000fe400017fe4ff */
[C---:B------:R-:W-:Y:S01]  /*22d0*/  LEA R10, P1, R7.reuse, UR12, 0x2 ;  /* 0x0000000c070a7c11 */ /* 0x040fe2000f8210ff */
[----:B------:R-:W2:Y:S03]  /*22e0*/  LDG.E.CONSTANT R8, desc[UR6][R8.64] ;  /* 0x0000000608087981 */ /* 0x000ea6000c1e9900 */
[----:B------:R-:W-:-:S06]  /*22f0*/  LEA.HI.X R11, R7, UR13, R12, 0x2, P1 ;  /* 0x0000000d070b7c11 */ /* 0x000fcc00088f140c */
[----:B------:R-:W4:Y:S01]  /*2300*/  LDG.E.CONSTANT R11, desc[UR6][R10.64] ;  /* 0x000000060a0b7981 */ /* 0x000f22000c1e9900 */
[----:B------:R-:W1:Y:S01]  /*2310*/  S2UR UR5, SR_CgaCtaId ;  /* 0x00000000000579c3 */ /* 0x000e620000008800 */
[----:B------:R-:W-:Y:S02]  /*2320*/  UMOV UR4, 0x400 ;  /* 0x0000040000047882 */ /* 0x000fe40000000000 */
[----:B------:R-:W-:-:S04]  /*2330*/  UIADD3 UR4, UPT, UPT, UR4, 0x90, URZ ;  /* 0x0000009004047890 */ /* 0x000fc8000fffe0ff */
[----:B-1----:R-:W-:-:S06]  /*2340*/  ULEA UR4, UR5, UR4, 0x18 ;  /* 0x0000000405047291 */ /* 0x002fcc000f8ec0ff */
[----:B------:R-:W-:-:S05]  /*2350*/  LEA R7, R6, UR4, 0x2 ;  /* 0x0000000406077c11 */ /* 0x000fca000f8e10ff */
[----:B0-----:R-:W2:Y:S01]  /*2360*/  LDS.64 R14, [R7] ;  /* 0x00000000070e7984 */ /* 0x001ea20000000a00 */
[----:B------:R-:W-:Y:S02]  /*2370*/  VIADD R6, R6, 0x2 ;  /* 0x0000000206067836 */ /* 0x000fe40000000000 */
[----:B--2---:R-:W-:-:S04]  /*2380*/  FFMA R14, R14, R8, R13 ;  /* 0x000000080e0e7223 */ /* 0x004fc8000000000d */
[----:B----4-:R-:W-:-:S07]  /*2390*/  FFMA R13, R11, R15, R14 ;  /* 0x0000000f0b0d7223 */ /* 0x010fce000000000e */
.L_x_32:
[----:B------:R-:W-:Y:S05]  /*23a0*/  @P0 BRA `(.L_x_28) ;  /* 0x00000000003c0947 */ /* 0x000fea0003800000 */
[----:B------:R-:W2:Y:S01]  /*23b0*/  LDCU UR4, c[0x0][0x3c4] ;  /* 0x00007880ff0477ac */ /* 0x000ea20008000800 */
[----:B------:R-:W1:Y:S01]  /*23c0*/  LDCU.64 UR12, c[0x0][0x3a0] ;  /* 0x00007400ff0c77ac */ /* 0x000e620008000a00 */
[----:B--2---:R-:W-:-:S05]  /*23d0*/  IMAD R7, R6, UR4, R0 ;  /* 0x0000000406077c24 */ /* 0x004fca000f8e0200 */
[----:B------:R-:W-:-:S05]  /*23e0*/  IADD3 R7, P0, PT, R2, R7, RZ ;  /* 0x0000000702077210 */ /* 0x000fca0007f1e0ff */
[----:B------:R-:W-:Y:S01]  /*23f0*/  IMAD.X R10, RZ, RZ, RZ, P0 ;  /* 0x000000ffff0a7224 */ /* 0x000fe200000e06ff */
[----:B-1----:R-:W-:-:S04]  /*2400*/  LEA R8, P0, R7, UR12, 0x2 ;  /* 0x0000000c07087c11 */ /* 0x002fc8000f8010ff */
[----:B------:R-:W-:-:S05]  /*2410*/  LEA.HI.X R9, R7, UR13, R10, 0x2, P0 ;  /* 0x0000000d07097c11 */ /* 0x000fca00080f140a */
[----:B------:R-:W2:Y:S01]  /*2420*/  LDG.E.CONSTANT R8, desc[UR6][R8.64] ;  /* 0x0000000608087981 */ /* 0x000ea2000c1e9900 */
[----:B------:R-:W1:Y:S01]  /*2430*/  S2UR UR5, SR_CgaCtaId ;  /* 0x00000000000579c3 */ /* 0x000e620000008800 */
[----:B------:R-:W-:Y:S02]  /*2440*/  UMOV UR4, 0x400 ;  /* 0x0000040000047882 */ /* 0x000fe40000000000 */
[----:B------:R-:W-:-:S04]  /*2450*/  UIADD3 UR4, UPT, UPT, UR4, 0x90, URZ ;  /* 0x0000009004047890 */ /* 0x000fc8000fffe0ff */
[----:B-1----:R-:W-:-:S06]  /*2460*/  ULEA UR4, UR5, UR4, 0x18 ;  /* 0x0000000405047291 */ /* 0x002fcc000f8ec0ff */
[----:B------:R-:W-:-:S06]  /*2470*/  LEA R6, R6, UR4, 0x2 ;  /* 0x0000000406067c11 */ /* 0x000fcc000f8e10ff */
[----:B------:R-:W2:Y:S02]  /*2480*/  LDS R6, [R6] ;  /* 0x0000000006067984 */ /* 0x000ea40000000800 */
[----:B--2---:R-:W-:-:S07]  /*2490*/  FFMA R13, R6, R8, R13 ;  /* 0x00000008060d7223 */ /* 0x004fce000000000d */
.L_x_28:
[----:B------:R-:W5:Y:S01]  /*24a0*/  LDCU.64 UR4, c[0x0][0x380] ;  /* 0x00007000ff0477ac */ /* 0x000f620008000a00 */
[C---:B--2---:R-:W-:Y:S01]  /*24b0*/  IADD3 R7, P0, PT, R0.reuse, R3, RZ ;  /* 0x0000000300077210 */ /* 0x044fe20007f1e0ff */
[----:B0-----:R-:W-:-:S04]  /*24c0*/  VIADD R0, R0, UR8 ;  /* 0x0000000800007c36 */ /* 0x001fc80008000000 */
[----:B-1----:R-:W-:Y:S01]  /*24d0*/  IMAD.X R8, RZ, RZ, R5, P0 ;  /* 0x000000ffff087224 */ /* 0x002fe200000e0605 */
[C---:B-----5:R-:W-:Y:S01]  /*24e0*/  LEA R6, P0, R7.reuse, UR4, 0x2 ;  /* 0x0000000407067c11 */ /* 0x060fe2000f8010ff */
[----:B------:R-:W0:Y:S03]  /*24f0*/  LDCU UR4, c[0x0][0x3c4] ;  /* 0x00007880ff0477ac */ /* 0x000e260008000800 */
[----:B------:R-:W-:-:S05]  /*2500*/  LEA.HI.X R7, R7, UR5, R8, 0x2, P0 ;  /* 0x0000000507077c11 */ /* 0x000fca00080f1408 */
[----:B------:R1:W-:Y:S01]  /*2510*/  STG.E desc[UR6][R6.64], R13 ;  /* 0x0000000d06007986 */ /* 0x0003e2000c101906 */
[----:B0-----:R-:W-:-:S13]  /*2520*/  ISETP.GE.U32.AND P0, PT, R0, UR4, PT ;  /* 0x0000000400007c0c */ /* 0x001fda000bf06070 */
[----:B-1----:R-:W-:Y:S05]  /*2530*/  @!P0 BRA `(.L_x_33) ;  /* 0xfffffff400188947 */ /* 0x002fea000383ffff */
[----:B------:R-:W-:Y:S05]  /*2540*/  EXIT ;  /* 0x000000000000794d */ /* 0x000fea0003800000 */
.L_x_15:
[----:B-1----:R-:W-:Y:S01]  /*2550*/  MOV R19, R11 ;  /* 0x0000000b00137202 */ /* 0x002fe20000000f00 */
[----:B------:R-:W-:Y:S02]  /*2560*/  IMAD.MOV.U32 R21, RZ, RZ, 0x10 ;  /* 0x00000010ff157424 */ /* 0x000fe400078e00ff */
[----:B------:R-:W-:Y:S02]  /*2570*/  IMAD.MOV.U32 R22, RZ, RZ, 0x1f ;  /* 0x0000001fff167424 */ /* 0x000fe400078e00ff */
[----:B------:R-:W-:-:S07]  /*2580*/  IMAD.MOV.U32 R18, RZ, RZ, -0x1 ;  /* 0xffffffffff127424 */ /* 0x000fce00078e00ff */
[----:B0-----:R-:W-:Y:S05]  /*2590*/  WARPSYNC.COLLECTIVE R18, `(.L_x_34) ;  /* 0x0000000012087348 */ /* 0x001fea0003c00000 */
[----:B------:R1:W2:Y:S02]  /*25a0*/  SHFL.DOWN P2, R16, R19, R21, R22 ;  /* 0x0800001513107389 */ /* 0x0002a40000040016 */
[----:B012---:R-:W-:Y:S05]  /*25b0*/  ENDCOLLECTIVE ;  /* 0x000000000000791b */ /* 0x007fea0003800000 */
.L_x_34:
[----:B------:R-:W-:Y:S02]  /*25c0*/  IMAD.MOV.U32 R21, RZ, RZ, 0x8 ;  /* 0x00000008ff157424 */ /* 0x000fe400078e00ff */
[----:B------:R-:W-:-:S05]  /*25d0*/  IMAD.MOV.U32 R12, RZ, RZ, R16 ;  /* 0x000000ffff0c7224 */ /* 0x000fca00078e0010 */
[----:B------:R-:W-:-:S04]  /*25e0*/  FMNMX R12, R12, R11, !PT ;  /* 0x0000000b0c0c7209 */ /* 0x000fc80007800000 */
[----:B------:R-:W-:-:S07]  /*25f0*/  MOV R19, R12 ;  /* 0x0000000c00137202 */ /* 0x000fce0000000f00 */
[----:B------:R-:W-:Y:S05]  /*2600*/  WARPSYNC.COLLECTIVE R18, `(.L_x_35) ;  /* 0x0000000012087348 */ /* 0x000fea0003c00000 */
[----:B------:R0:W1:Y:S02]  /*2610*/  SHFL.DOWN P2, R16, R19, R21, R22 ;  /* 0x0800001513107389 */ /* 0x0000640000040016 */
[----:B01----:R-:W-:Y:S05]  /*2620*/  ENDCOLLECTIVE ;  /* 0x000000000000791b */ /* 0x003fea0003800000 */
.L_x_35:
[----:B------:R-:W-:Y:S02]  /*2630*/  IMAD.MOV.U32 R21, RZ, RZ, 0x4 ;  /* 0x00000004ff157424 */ /* 0x000fe400078e00ff */
[----:B------:R-:W-:-:S05]  /*2640*/  IMAD.MOV.U32 R15, RZ, RZ, R16 ;  /* 0x000000ffff0f7224 */ /* 0x000fca00078e0010 */
[----:B------:R-:W-:-:S05]  /*2650*/  FMNMX R15, R12, R15, !PT ;  /* 0x0000000f0c0f7209 */ /* 0x000fca0007800000 */
[----:B------:R-:W-:-:S07]  /*2660*/  IMAD.MOV.U32 R19, RZ, RZ, R15 ;  /* 0x000000ffff137224 */ /* 0x000fce00078e000f */
[----:B------:R-:W-:Y:S05]  /*2670*/  WARPSYNC.COLLECTIVE R18, `(.L_x_36) ;  /* 0x0000000012087348 */ /* 0x000fea0003c00000 */
[----:B------:R0:W1:Y:S02]  /*2680*/  SHFL.DOWN P2, R16, R19, R21, R22 ;  /* 0x0800001513107389 */ /* 0x0000640000040016 */
[----:B01----:R-:W-:Y:S05]  /*2690*/  ENDCOLLECTIVE ;  /* 0x000000000000791b */ /* 0x003fea0003800000 */
.L_x_36:
[----:B------:R-:W-:Y:S01]  /*26a0*/  IMAD.MOV.U32 R21, RZ, RZ, 0x2 ;  /* 0x00000002ff157424 */ /* 0x000fe200078e00ff */
[----:B------:R-:W-:-:S04]  /*26b0*/  MOV R14, R16 ;  /* 0x00000010000e7202 */ /* 0x000fc80000000f00 */
[----:B------:R-:W-:-:S05]  /*26c0*/  FMNMX R14, R15, R14, !PT ;  /* 0x0000000e0f0e7209 */ /* 0x000fca0007800000 */
[----:B------:R-:W-:-:S07]  /*26d0*/  IMAD.MOV.U32 R19, RZ, RZ, R14 ;  /* 0x000000ffff137224 */ /* 0x000fce00078e000e */
[----:B------:R-:W-:Y:S05]  /*26e0*/  WARPSYNC.COLLECTIVE R18, `(.L_x_37) ;  /* 0x0000000012087348 */ /* 0x000fea0003c00000 */
[----:B------:R0:W1:Y:S02]  /*26f0*/  SHFL.DOWN P2, R16, R19, R21, R22 ;  /* 0x0800001513107389 */ /* 0x0000640000040016 */
[----:B01----:R-:W-:Y:S05]  /*2700*/  ENDCOLLECTIVE ;  /* 0x000000000000791b */ /* 0x003fea0003800000 */
.L_x_37:
[----:B------:R-:W-:Y:S02]  /*2710*/  HFMA2 R21, -RZ, RZ, 0, 5.9604644775390625e-08 ;  /* 0x00000001ff157431 */ /* 0x000fe400000001ff */
[----:B------:R-:W-:-:S05]  /*2720*/  IMAD.MOV.U32 R17, RZ, RZ, R16 ;  /* 0x000000ffff117224 */ /* 0x000fca00078e0010 */
[----:B------:R-:W-:-:S05]  /*2730*/  FMNMX R17, R14, R17, !PT ;  /* 0x000000110e117209 */ /* 0x000fca0007800000 */
[----:B------:R-:W-:-:S07]  /*2740*/  IMAD.MOV.U32 R19, RZ, RZ, R17 ;  /* 0x000000ffff137224 */ /* 0x000fce00078e0011 */
[----:B------:R-:W-:Y:S05]  /*2750*/  WARPSYNC.COLLECTIVE R18, `(.L_x_38) ;  /* 0x0000000012087348 */ /* 0x000fea0003c00000 */
[----:B------:R0:W1:Y:S02]  /*2760*/  SHFL.DOWN P2, R16, R19, R21, R22 ;  /* 0x0800001513107389 */ /* 0x0000640000040016 */
[----:B01----:R-:W-:Y:S05]  /*2770*/  ENDCOLLECTIVE ;  /* 0x000000000000791b */ /* 0x003fea0003800000 */
.L_x_38:
[----:B------:R-:W-:Y:S05]  /*2780*/  BRA `(.L_x_39) ;  /* 0xffffffe800247947 */ /* 0x000fea000383ffff */
.L_x_20:
[----:B--23--:R-:W-:Y:S02]  /*2790*/  IMAD.MOV.U32 R19, RZ, RZ, R7 ;  /* 0x000000ffff137224 */ /* 0x00cfe400078e0007 */
[----:B------:R-:W-:Y:S02]  /*27a0*/  IMAD.MOV.U32 R21, RZ, RZ, 0x10 ;  /* 0x00000010ff157424 */ /* 0x000fe400078e00ff */
[----:B------:R-:W-:Y:S02]  /*27b0*/  IMAD.MOV.U32 R22, RZ, RZ, 0x1f ;  /* 0x0000001fff167424 */ /* 0x000fe400078e00ff */
[----:B------:R-:W-:-:S07]  /*27c0*/  IMAD.MOV.U32 R18, RZ, RZ, -0x1 ;  /* 0xffffffffff127424 */ /* 0x000fce00078e00ff */
[----:B01----:R-:W-:Y:S05]  /*27d0*/  WARPSYNC.COLLECTIVE R18, `(.L_x_40) ;  /* 0x0000000012087348 */ /* 0x003fea0003c00000 */
[----:B------:R2:W3:Y:S02]  /*27e0*/  SHFL.DOWN P2, R16, R19, R21, R22 ;  /* 0x0800001513107389 */ /* 0x0004e40000040016 */
[----:B0123--:R-:W-:Y:S05]  /*27f0*/  ENDCOLLECTIVE ;  /* 0x000000000000791b */ /* 0x00ffea0003800000 */
.L_x_40:
[----:B------:R-:W-:Y:S01]  /*2800*/  IMAD.MOV.U32 R21, RZ, RZ, 0x8 ;  /* 0x00000008ff157424 */ /* 0x000fe200078e00ff */
[----:B------:R-:W-:-:S05]  /*2810*/  MOV R8, R16 ;  /* 0x0000001000087202 */ /* 0x000fca0000000f00 */
[----:B------:R-:W-:-:S04]  /*2820*/  FADD R8, R8, R7 ;  /* 0x0000000708087221 */ /* 0x000fc80000000000 */
[----:B------:R-:W-:-:S07]  /*2830*/  IMAD.MOV.U32 R19, RZ, RZ, R8 ;  /* 0x000000ffff137224 */ /* 0x000fce00078e0008 */
[----:B------:R-:W-:Y:S05]  /*2840*/  WARPSYNC.COLLECTIVE R18, `(.L_x_41) ;  /* 0x0000000012087348 */ /* 0x000fea0003c00000 */
[----:B------:R0:W1:Y:S02]  /*2850*/  SHFL.DOWN P2, R16, R19, R21, R22 ;  /* 0x0800001513107389 */ /* 0x0000640000040016 */
[----:B01----:R-:W-:Y:S05]  /*2860*/  ENDCOLLECTIVE ;  /* 0x000000000000791b */ /* 0x003fea0003800000 */
.L_x_41:
[----:B------:R-:W-:Y:S02]  /*2870*/  HFMA2 R21, -RZ, RZ, 0, 2.384185791015625e-07 ;  /* 0x00000004ff157431 */ /* 0x000fe400000001ff */
[----:B------:R-:W-:-:S04]  /*2880*/  IMAD.MOV.U32 R11, RZ, RZ, R16 ;  /* 0x000000ffff0b7224 */ /* 0x000fc800078e0010 */
[----:B------:R-:W-:-:S04]  /*2890*/  FADD R11, R8, R11 ;  /* 0x0000000b080b7221 */ /* 0x000fc80000000000 */
[----:B------:R-:W-:-:S07]  /*28a0*/  IMAD.MOV.U32 R19, RZ, RZ, R11 ;  /* 0x000000ffff137224 */ /* 0x000fce00078e000b */
[----:B------:R-:W-:Y:S05]  /*28b0*/  WARPSYNC.COLLECTIVE R18, `(.L_x_42) ;  /* 0x0000000012087348 */ /* 0x000fea0003c00000 */
[----:B------:R0:W1:Y:S02]  /*28c0*/  SHFL.DOWN P2, R16, R19, R21, R22 ;  /* 0x0800001513107389 */ /* 0x0000640000040016 */
[----:B01----:R-:W-:Y:S05]  /*28d0*/  ENDCOLLECTIVE ;  /* 0x000000000000791b */ /* 0x003fea0003800000 */
.L_x_42:
[----:B------:R-:W-:Y:S02]  /*28e0*/  IMAD.MOV.U32 R21, RZ, RZ, 0x2 ;  /* 0x00000002ff157424 */ /* 0x000fe400078e00ff */
[----:B------:R-:W-:-:S04]  /*28f0*/  IMAD.MOV.U32 R10, RZ, RZ, R16 ;  /* 0x000000ffff0a7224 */ /* 0x000fc800078e0010 */
[----:B------:R-:W-:-:S04]  /*2900*/  FADD R10, R11, R10 ;  /* 0x0000000a0b0a7221 */ /* 0x000fc80000000000 */
[----:B------:R-:W-:-:S07]  /*2910*/  IMAD.MOV.U32 R19, RZ, RZ, R10 ;  /* 0x000000ffff137224 */ /* 0x000fce00078e000a */
[----:B------:R-:W-:Y:S05]  /*2920*/  WARPSYNC.COLLECTIVE R18, `(.L_x_43) ;  /* 0x0000000012087348 */ /* 0x000fea0003c00000 */
[----:B------:R0:W1:Y:S02]  /*2930*/  SHFL.DOWN P2, R16, R19, R21, R22 ;  /* 0x0800001513107389 */ /* 0x0000640000040016 */
[----:B01----:R-:W-:Y:S05]  /*2940*/  ENDCOLLECTIVE ;  /* 0x000000000000791b */ /* 0x003fea0003800000 */
.L_x_43:
[----:B------:R-:W-:Y:S02]  /*2950*/  IMAD.MOV.U32 R21, RZ, RZ, 0x1 ;  /* 0x00000001ff157424 */ /* 0x000fe400078e00ff */
[----:B------:R-:W-:-:S04]  /*2960*/  IMAD.MOV.U32 R15, RZ, RZ, R16 ;  /* 0x000000ffff0f7224 */ /* 0x000fc800078e0010 */
[----:B------:R-:W-:-:S05]  /*2970*/  FADD R15, R10, R15 ;  /* 0x0000000f0a0f7221 */ /* 0x000fca0000000000 */
[----:B------:R-:W-:-:S07]  /*2980*/  MOV R19, R15 ;  /* 0x0000000f00137202 */ /* 0x000fce0000000f00 */
[----:B------:R-:W-:Y:S05]  /*2990*/  WARPSYNC.COLLECTIVE R18, `(.L_x_44) ;  /* 0x0000000012087348 */ /* 0x000fea0003c00000 */
[----:B------:R0:W1:Y:S02]  /*29a0*/  SHFL.DOWN P2, R16, R19, R21, R22 ;  /* 0x0800001513107389 */ /* 0x0000640000040016 */
[----:B01----:R-:W-:Y:S05]  /*29b0*/  ENDCOLLECTIVE ;  /* 0x000000000000791b */ /* 0x003fea0003800000 */
.L_x_44:
[----:B------:R-:W-:Y:S01]  /*29c0*/  IMAD.MOV.U32 R12, RZ, RZ, R16 ;  /* 0x000000ffff0c7224 */ /* 0x000fe200078e0010 */
[----:B------:R-:W-:Y:S06]  /*29d0*/  BRA `(.L_x_45) ;  /* 0xffffffe800a87947 */ /* 0x000fec000383ffff */
        .weak           $__internal_0_$__cuda_sm20_rcp_rn_f32_slowpath
        .type           $__internal_0_$__cuda_sm20_rcp_rn_f32_slowpath,@function
        .size           $__internal_0_$__cuda_sm20_rcp_rn_f32_slowpath,(.L_x_239 - $__internal_0_$__cuda_sm20_rcp_rn_f32_slowpath)
$__internal_0_$__cuda_sm20_rcp_rn_f32_slowpath:
[----:B------:R-:W-:-:S05]  /*29e0*/  IMAD.SHL.U32 R11, R6, 0x2, RZ ;  /* 0x00000002060b7824 */ /* 0x000fca00078e00ff */
[----:B------:R-:W-:-:S04]  /*29f0*/  SHF.R.U32.HI R11, RZ, 0x18, R11 ;  /* 0x00000018ff0b7819 */ /* 0x000fc8000001160b */
[----:B------:R-:W-:-:S13]  /*2a00*/  ISETP.NE.U32.AND P0, PT, R11, RZ, PT ;  /* 0x000000ff0b00720c */ /* 0x000fda0003f05070 */
[----:B------:R-:W-:Y:S05]  /*2a10*/  @P0 BRA `(.L_x_46) ;  /* 0x00000000002c0947 */ /* 0x000fea0003800000 */
[----:B------:R-:W-:-:S05]  /*2a20*/  IMAD.SHL.U32 R11, R6, 0x2, RZ ;  /* 0x00000002060b7824 */ /* 0x000fca00078e00ff */
[----:B------:R-:W-:-:S13]  /*2a30*/  ISETP.NE.AND P0, PT, R11, RZ, PT ;  /* 0x000000ff0b00720c */ /* 0x000fda0003f05270 */
[----:B------:R0:W1:Y:S01]  /*2a40*/  @!P0 MUFU.RCP R11, R6 ;  /* 0x00000006000b8308 */ /* 0x0000620000001000 */
[----:B------:R-:W-:Y:S05]  /*2a50*/  @!P0 BRA `(.L_x_47) ;  /* 0x0000000000a48947 */ /* 0x000fea0003800000 */
[----:B------:R-:W-:-:S04]  /*2a60*/  FFMA R16, R6, 1.84467440737095516160e+19, RZ ;  /* 0x5f80000006107823 */ /* 0x000fc800000000ff */
[----:B-1----:R-:W0:Y:S02]  /*2a70*/  MUFU.RCP R11, R16 ;  /* 0x00000010000b7308 */ /* 0x002e240000001000 */
[----:B0-----:R-:W-:-:S04]  /*2a80*/  FFMA R6, R16, R11, -1 ;  /* 0xbf80000010067423 */ /* 0x001fc8000000000b */
[----:B------:R-:W-:-:S04]  /*2a90*/  FADD.FTZ R6, -R6, -RZ ;  /* 0x800000ff06067221 */ /* 0x000fc80000010100 */
[----:B------:R-:W-:-:S04]  /*2aa0*/  FFMA R6, R11, R6, R11 ;  /* 0x000000060b067223 */ /* 0x000fc8000000000b */
[----:B------:R-:W-:Y:S01]  /*2ab0*/  FFMA R11, R6, 1.84467440737095516160e+19, RZ ;  /* 0x5f800000060b7823 */ /* 0x000fe200000000ff */
[----:B------:R-:W-:Y:S06]  /*2ac0*/  BRA `(.L_x_47) ;  /* 0x0000000000887947 */ /* 0x000fec0003800000 */
.L_x_46:
[----:B------:R-:W-:-:S04]  /*2ad0*/  IADD3 R16, PT, PT, R11, -0xfd, RZ ;  /* 0xffffff030b107810 */ /* 0x000fc80007ffe0ff */
[----:B------:R-:W-:-:S13]  /*2ae0*/  ISETP.GT.U32.AND P0, PT, R16, 0x1, PT ;  /* 0x000000011000780c */ /* 0x000fda0003f04070 */
[----:B------:R-:W-:Y:S05]  /*2af0*/  @P0 BRA `(.L_x_48) ;  /* 0x0000000000780947 */ /* 0x000fea0003800000 */
[----:B------:R-:W-:Y:S01]  /*2b00*/  LOP3.LUT R17, R6, 0x7fffff, RZ, 0xc0, !PT ;  /* 0x007fffff06117812 */ /* 0x000fe200078ec0ff */
[----:B------:R-:W-:-:S03]  /*2b10*/  IMAD.MOV.U32 R21, RZ, RZ, 0x3 ;  /* 0x00000003ff157424 */ /* 0x000fc600078e00ff */
[----:B------:R-:W-:Y:S02]  /*2b20*/  LOP3.LUT R17, R17, 0x3f800000, RZ, 0xfc, !PT ;  /* 0x3f80000011117812 */ /* 0x000fe400078efcff */
[----:B------:R-:W-:Y:S02]  /*2b30*/  SHF.L.U32 R22, R21, R16, RZ ;  /* 0x0000001015167219 */ /* 0x000fe400000006ff */
[----:B------:R-:W0:Y:S02]  /*2b40*/  MUFU.RCP R18, R17 ;  /* 0x0000001100127308 */ /* 0x000e240000001000 */
[----:B0-----:R-:W-:-:S04]  /*2b50*/  FFMA R19, R17, R18, -1 ;  /* 0xbf80000011137423 */ /* 0x001fc80000000012 */
[----:B------:R-:W-:-:S04]  /*2b60*/  FADD.FTZ R19, -R19, -RZ ;  /* 0x800000ff13137221 */ /* 0x000fc80000010100 */
[CCC-:B------:R-:W-:Y:S01]  /*2b70*/  FFMA.RM R20, R18.reuse, R19.reuse, R18.reuse ;  /* 0x0000001312147223 */ /* 0x1c0fe20000004012 */
[----:B------:R-:W-:-:S04]  /*2b80*/  FFMA.RP R19, R18, R19, R18 ;  /* 0x0000001312137223 */ /* 0x000fc80000008012 */
[C---:B------:R-:W-:Y:S02]  /*2b90*/  LOP3.LUT R18, R20.reuse, 0x7fffff, RZ, 0xc0, !PT ;  /* 0x007fffff14127812 */ /* 0x040fe400078ec0ff */
[----:B------:R-:W-:Y:S02]  /*2ba0*/  FSETP.NEU.FTZ.AND P0, PT, R20, R19, PT ;  /* 0x000000131400720b */ /* 0x000fe40003f1d000 */
[----:B------:R-:W-:Y:S02]  /*2bb0*/  LOP3.LUT R19, R18, 0x800000, RZ, 0xfc, !PT ;  /* 0x0080000012137812 */ /* 0x000fe400078efcff */
[----:B------:R-:W-:Y:S02]  /*2bc0*/  SEL R18, RZ, 0xffffffff, !P0 ;  /* 0xffffffffff127807 */ /* 0x000fe40004000000 */
[----:B------:R-:W-:-:S03]  /*2bd0*/  LOP3.LUT R17, R22, R19, RZ, 0xc0, !PT ;  /* 0x0000001316117212 */ /* 0x000fc600078ec0ff */
[----:B------:R-:W-:Y:S01]  /*2be0*/  IMAD.MOV R18, RZ, RZ, -R18 ;  /* 0x000000ffff127224 */ /* 0x000fe200078e0a12 */
[----:B------:R-:W-:-:S04]  /*2bf0*/  SHF.R.U32.HI R17, RZ, R16, R17 ;  /* 0x00000010ff117219 */ /* 0x000fc80000011611 */
[----:B------:R-:W-:Y:S02]  /*2c00*/  LOP3.LUT P1, RZ, R18, R16, R19, 0xf8, !PT ;  /* 0x0000001012ff7212 */ /* 0x000fe4000782f813 */
[C---:B------:R-:W-:Y:S02]  /*2c10*/  LOP3.LUT P0, RZ, R17.reuse, 0x1, RZ, 0xc0, !PT ;  /* 0x0000000111ff7812 */ /* 0x040fe4000780c0ff */
[----:B------:R-:W-:-:S04]  /*2c20*/  LOP3.LUT P2, RZ, R17, 0x2, RZ, 0xc0, !PT ;  /* 0x0000000211ff7812 */ /* 0x000fc8000784c0ff */
[----:B------:R-:W-:Y:S02]  /*2c30*/  PLOP3.LUT P0, PT, P0, P1, P2, 0xe0, 0x0 ;  /* 0x000000000000781c */ /* 0x000fe40000703c20 */
[----:B------:R-:W-:Y:S02]  /*2c40*/  LOP3.LUT P1, RZ, R6, 0x7fffff, RZ, 0xc0, !PT ;  /* 0x007fffff06ff7812 */ /* 0x000fe4000782c0ff */
[----:B------:R-:W-:-:S05]  /*2c50*/  SEL R16, RZ, 0x1, !P0 ;  /* 0x00000001ff107807 */ /* 0x000fca0004000000 */
[----:B------:R-:W-:-:S05]  /*2c60*/  IMAD.MOV R16, RZ, RZ, -R16 ;  /* 0x000000ffff107224 */ /* 0x000fca00078e0a10 */
[----:B------:R-:W-:Y:S01]  /*2c70*/  ISETP.GE.AND P0, PT, R16, RZ, PT ;  /* 0x000000ff1000720c */ /* 0x000fe20003f06270 */
[----:B------:R-:W-:-:S05]  /*2c80*/  VIADD R16, R11, 0xffffff04 ;  /* 0xffffff040b107836 */ /* 0x000fca0000000000 */
[----:B------:R-:W-:-:S07]  /*2c90*/  SHF.R.U32.HI R11, RZ, R16, R19 ;  /* 0x00000010ff0b7219 */ /* 0x000fce0000011613 */
[----:B------:R-:W-:-:S05]  /*2ca0*/  @!P0 IADD3 R11, PT, PT, R11, 0x1, RZ ;  /* 0x000000010b0b8810 */ /* 0x000fca0007ffe0ff */
[----:B------:R-:W-:-:S05]  /*2cb0*/  @!P1 IMAD.SHL.U32 R11, R11, 0x2, RZ ;  /* 0x000000020b0b9824 */ /* 0x000fca00078e00ff */
[----:B------:R-:W-:Y:S01]  /*2cc0*/  LOP3.LUT R11, R11, 0x80000000, R6, 0xf8, !PT ;  /* 0x800000000b0b7812 */ /* 0x000fe200078ef806 */
[----:B------:R-:W-:Y:S06]  /*2cd0*/  BRA `(.L_x_47) ;  /* 0x0000000000047947 */ /* 0x000fec0003800000 */
.L_x_48:
[----:B------:R2:W3:Y:S02]  /*2ce0*/  MUFU.RCP R11, R6 ;  /* 0x00000006000b7308 */ /* 0x0004e40000001000 */
.L_x_47:
[----:B-1-3--:R-:W-:Y:S02]  /*2cf0*/  IMAD.MOV.U32 R16, RZ, RZ, R11 ;  /* 0x000000ffff107224 */ /* 0x00afe400078e000b */
[----:B------:R-:W-:-:S04]  /*2d00*/  IMAD.MOV.U32 R11, RZ, RZ, 0x0 ;  /* 0x00000000ff0b7424 */ /* 0x000fc800078e00ff */
[----:B0-2---:R-:W-:Y:S05]  /*2d10*/  RET.REL.NODEC R10 `(lux_sdpa_dropout_f32_kernel) ;  /* 0xffffffd00ab87950 */ /* 0x005fea0003c3ffff */
.L_x_49:
[----:B------:R-:W-:-:S00]  /*2d20*/  BRA `(.L_x_49) ;  /* 0xfffffffc00fc7947 */ /* 0x000fc0000383ffff */
[----:B------:R-:W-:-:S00]  /*2d30*/  NOP ;  /* 0x0000000000007918 */ /* 0x000fc00000000000 */
        /* <DEDUP_REMOVED lines=12> */
.L_x_239:


//--------------------- .text.lux_sdpa_f16_kernel --------------------------
	.section	.text.lux_sdpa_f16_kernel,"ax",@progbits
	.align	128
        .global         lux_sdpa_f16_kernel
        .type           lux_sdpa_f16_kernel,@function
        .size           lux_sdpa_f16_kernel,(.L_x_240 - lux_sdpa_f16_kernel)
        .other          lux_sdpa_f16_kernel,@"STO_CUDA_ENTRY STV_DEFAULT"
lux_sdpa_f16_kernel:
.text.lux_sdpa_f16_kernel:
        /* <DEDUP_REMOVED lines=14> */
[----:B--2---:R-:W-:-:S05]  /*00e0*/  IMAD.HI.U32 R3, R3, UR4, RZ ;  /* 0x0000000403037c27 */ /* 0x004fca000f8e00ff */
[----:B------:R-:W-:-:S05]  /*00f0*/  IADD3 R5, PT, PT, -R3, RZ, RZ ;  /* 0x000000ff03057210 */ /* 0x000fca0007ffe1ff */
[----:B------:R-:W-:Y:S01]  /*0100*/  IMAD R5, R10, R5, UR4 ;  /* 0x000000040a057e24 */ /* 0x000fe2000f8e0205 */
[----:B------:R-:W0:Y:S04]  /*0110*/  LDCU UR4, c[0x0][0x3a4] ;  /* 0x00007480ff0477ac */ /* 0x000e280008000800 */
[----:B------:R-:W-:-:S13]  /*0120*/  ISETP.GE.U32.AND P0, PT, R5, R10, PT ;  /* 0x0000000a0500720c */ /* 0x000fda0003f06070 */
[----:B------:R-:W-:Y:S02]  /*0130*/  @P0 IMAD.IADD R5, R5, 0x1, -R10 ;  /* 0x0000000105050824 */ /* 0x000fe400078e0a0a */
[----:B------:R-:W-:-:S03]  /*0140*/  @P0 VIADD R3, R3, 0x1 ;  /* 0x0000000103030836 */ /* 0x000fc60000000000 */
[----:B------:R-:W-:-:S13]  /*0150*/  ISETP.GE.U32.AND P1, PT, R5, R10, PT ;  /* 0x0000000a0500720c */ /* 0x000fda0003f26070 */
[----:B------:R-:W-:-:S05]  /*0160*/  @P1 VIADD R3, R3, 0x1 ;  /* 0x0000000103031836 */ /* 0x000fca0000000000 */
[----:B------:R-:W-:-:S04]  /*0170*/  SEL R3, R2, R3, !P2 ;  /* 0x0000000302037207 */ /* 0x000fc80005000000 */
[----:B0-----:R-:W-:-:S04]  /*0180*/  ISETP.GE.U32.AND P0, PT, R3, UR4, PT ;  /* 0x0000000403007c0c */ /* 0x001fc8000bf06070 */
[----:B-1----:R-:W-:-:S13]  /*0190*/  ISETP.GE.U32.OR P0, PT, R6, R11, P0 ;  /* 0x0000000b0600720c */ /* 0x002fda0000706470 */
[----:B------:R-:W-:Y:S05]  /*01a0*/  @P0 EXIT ;  /* 0x000000000000094d */ /* 0x000fea0003800000 */
[----:B------:R-:W0:Y:S01]  /*01b0*/  S2R R0, SR_TID.X ;  /* 0x0000000000007919 */ /* 0x000e220000002100 */
[----:B------:R-:W1:Y:S01]  /*01c0*/  LDC R7, c[0x0][0x3b0] ;  /* 0x0000ec00ff077b82 */ /* 0x000e620000000800 */
[----:B------:R-:W2:Y:S01]  /*01d0*/  LDCU.U8 UR4, c[0x0][0x3b4] ;  /* 0x00007680ff0477ac */ /* 0x000ea20008000000 */
[----:B------:R-:W-:Y:S01]  /*01e0*/  IADD3 R4, PT, PT, R5, -R10, RZ ;  /* 0x8000000a05047210 */ /* 0x000fe20007ffe0ff */
[----:B------:R-:W-:Y:S01]  /*01f0*/  BSSY.RECONVERGENT B0, `(.L_x_50) ;  /* 0x00000c5000007945 */ /* 0x000fe20003800200 */
[----:B------:R-:W3:Y:S02]  /*0200*/  LDCU.64 UR6, c[0x0][0x358] ;  /* 0x00006b00ff0677ac */ /* 0x000ee40008000a00 */
[----:B------:R-:W-:Y:S01]  /*0210*/  @P2 SEL R2, R4, R5, P1 ;  /* 0x0000000504022207 */ /* 0x000fe20000800000 */
[----:B------:R-:W-:-:S04]  /*0220*/  VIADD R4, R6, 0x1 ;  /* 0x0000000106047836 */ /* 0x000fc80000000000 */
[----:B------:R-:W-:Y:S01]  /*0230*/  IMAD R2, R3, R10, R2 ;  /* 0x0000000a03027224 */ /* 0x000fe200078e0202 */
[----:B--2---:R-:W-:Y:S01]  /*0240*/  UPRMT UR4, UR4, 0x8880, URZ ;  /* 0x0000888004047896 */ /* 0x004fe200080000ff */
[----:B-1----:R-:W-:-:S05]  /*0250*/  IMAD R3, R11, R7, RZ ;  /* 0x000000070b037224 */ /* 0x002fca00078e02ff */
[----:B------:R-:W-:Y:S01]  /*0260*/  ISETP.NE.AND P0, PT, RZ, UR4, PT ;  /* 0x00000004ff007c0c */ /* 0x000fe2000bf05270 */
[----:B------:R-:W-:-:S03]  /*0270*/  IMAD R2, R2, R3, RZ ;  /* 0x0000000302027224 */ /* 0x000fc600078e02ff */
[----:B------:R-:W-:Y:S01]  /*0280*/  SEL R4, R4, R11, P0 ;  /* 0x0000000b04047207 */ /* 0x000fe20000000000 */
[----:B------:R-:W-:Y:S01]  /*0290*/  IMAD R3, R6, R7, RZ ;  /* 0x0000000706037224 */ /* 0x000fe200078e02ff */
[----:B0-----:R-:W-:-:S04]  /*02a0*/  ISETP.GE.U32.AND P1, PT, R0, R11, PT ;  /* 0x0000000b0000720c */ /* 0x001fc80003f26070 */
[----:B------:R-:W-:-:S05]  /*02b0*/  IADD3 R3, P2, PT, R3, R2, RZ ;  /* 0x0000000203037210 */ /* 0x000fca0007f5e0ff */
[----:B------:R-:W-:-:S04]  /*02c0*/  IMAD.X R5, RZ, RZ, RZ, P2 ;  /* 0x000000ffff057224 */ /* 0x000fc800010e06ff */
[----:B---3--:R-:W-:Y:S05]  /*02d0*/  @P1 BRA `(.L_x_51) ;  /* 0x0000000800d81947 */ /* 0x008fea0003800000 */
[----:B------:R-:W0:Y:S01]  /*02e0*/  LDC R6, c[0x0][0x360] ;  /* 0x0000d800ff067b82 */ /* 0x000e220000000800 */
[----:B------:R-:W-:-:S13]  /*02f0*/  ISETP.NE.AND P0, PT, R7, RZ, PT ;  /* 0x000000ff0700720c */ /* 0x000fda0003f05270 */
[----:B------:R-:W-:Y:S05]  /*0300*/  @P0 BRA `(.L_x_52) ;  /* 0x00000000003c0947 */ /* 0x000fea0003800000 */
[----:B------:R-:W1:Y:S01]  /*0310*/  S2R R10, SR_CgaCtaId ;  /* 0x00000000000a7919 */ /* 0x000e620000008800 */
[----:B------:R-:W2:Y:S01]  /*0320*/  LDCU UR4, c[0x0][0x3a0] ;  /* 0x00007400ff0477ac */ /* 0x000ea20008000800 */
[----:B------:R-:W-:Y:S02]  /*0330*/  MOV R7, 0x400 ;  /* 0x0000040000077802 */ /* 0x000fe40000000f00 */
[----:B------:R-:W-:-:S03]  /*0340*/  MOV R8, R0 ;  /* 0x0000000000087202 */ /* 0x000fc60000000f00 */
[----:B------:R-:W-:Y:S02]  /*0350*/  VIADD R7, R7, 0x90 ;  /* 0x0000009007077836 */ /* 0x000fe40000000000 */
[----:B--2---:R-:W-:-:S03]  /*0360*/  FMUL R12, RZ, UR4 ;  /* 0x00000004ff0c7c20 */ /* 0x004fc60008400000 */
[----:B-1----:R-:W-:-:S07]  /*0370*/  LEA R7, R10, R7, 0x18 ;  /* 0x000000070a077211 */ /* 0x002fce00078ec0ff */
.L_x_53:
        /* <DEDUP_REMOVED lines=8> */
.L_x_52:
[C---:B------:R-:W-:Y:S02]  /*0400*/  LOP3.LUT R16, R7.reuse, 0x7, RZ, 0xc0, !PT ;  /* 0x0000000707107812 */ /* 0x040fe400078ec0ff */
[C---:B------:R-:W-:Y:S02]  /*0410*/  LOP3.LUT R17, R7.reuse, 0x3, RZ, 0xc0, !PT ;  /* 0x0000000307117812 */ /* 0x040fe400078ec0ff */
[----:B------:R-:W-:Y:S01]  /*0420*/  LOP3.LUT R7, R7, 0xfffffff8, RZ, 0xc0, !PT ;  /* 0xfffffff807077812 */ /* 0x000fe200078ec0ff */
[----:B------:R-:W-:Y:S01]  /*0430*/  VIADD R8, R16, 0xffffffff ;  /* 0xffffffff10087836 */ /* 0x000fe20000000000 */
[----:B------:R-:W-:-:S04]  /*0440*/  MOV R9, R0 ;  /* 0x0000000000097202 */ /* 0x000fc80000000f00 */
[----:B------:R-:W-:-:S13]  /*0450*/  ISETP.GE.U32.AND P0, PT, R8, 0x3, PT ;  /* 0x000000030800780c */ /* 0x000fda0003f06070 */
.L_x_61:
[----:B------:R-:W-:Y:S01]  /*0460*/  ISETP.GE.U32.AND P1, PT, R9, R4, PT ;  /* 0x000000040900720c */ /* 0x000fe20003f26070 */
[----:B------:R-:W-:Y:S01]  /*0470*/  BSSY.RECONVERGENT B1, `(.L_x_54) ;  /* 0x0000091000017945 */ /* 0x000fe20003800200 */
[----:B------:R-:W-:-:S11]  /*0480*/  IMAD.MOV.U32 R8, RZ, RZ, -0x800000 ;  /* 0xff800000ff087424 */ /* 0x000fd600078e00ff */
[----:B------:R-:W-:Y:S05]  /*0490*/  @P1 BRA `(.L_x_55) ;  /* 0x0000000800381947 */ /* 0x000fea0003800000 */
[----:B------:R-:W1:Y:S01]  /*04a0*/  LDCU UR5, c[0x0][0x3b0] ;  /* 0x00007600ff0577ac */ /* 0x000e620008000800 */
[----:B------:R-:W-:Y:S01]  /*04b0*/  IMAD.MOV.U32 R18, RZ, RZ, RZ ;  /* 0x000000ffff127224 */ /* 0x000fe200078e00ff */
[----:B-1----:R-:W-:Y:S02]  /*04c0*/  UISETP.GE.U32.AND UP0, UPT, UR5, 0x8, UPT ;  /* 0x000000080500788c */ /* 0x002fe4000bf06070 */
[----:B------:R-:W-:-:S05]  /*04d0*/  IMAD R11, R9, UR5, RZ ;  /* 0x00000005090b7c24 */ /* 0x000fca000f8e02ff */
[----:B------:R-:W-:Y:S01]  /*04e0*/  IADD3 R8, P1, PT, R11, R2, RZ ;  /* 0x000000020b087210 */ /* 0x000fe20007f3e0ff */
[----:B------:R-:W-:-:S03]  /*04f0*/  IMAD.MOV.U32 R11, RZ, RZ, RZ ;  /* 0x000000ffff0b7224 */ /* 0x000fc600078e00ff */
[----:B------:R-:W-:Y:S01]  /*0500*/  IADD3.X R10, PT, PT, RZ, RZ, RZ, P1, !PT ;  /* 0x000000ffff0a7210 */ /* 0x000fe20000ffe4ff */
[----:B------:R-:W-:Y:S08]  /*0510*/  BRA.U !UP0, `(.L_x_56) ;  /* 0x0000000108e07547 */ /* 0x000ff0000b800000 */
[----:B------:R-:W-:Y:S01]  /*0520*/  IMAD.MOV.U32 R11, RZ, RZ, RZ ;  /* 0x000000ffff0b7224 */ /* 0x000fe200078e00ff */
[----:B------:R-:W1:Y:S01]  /*0530*/  LDCU.64 UR8, c[0x0][0x390] ;  /* 0x00007200ff0877ac */ /* 0x000e620008000a00 */
[----:B------:R-:W-:-:S05]  /*0540*/  UMOV UR4, URZ ;  /* 0x000000ff00047c82 */ /* 0x000fca0008000000 */
.L_x_57:
[----:B------:R-:W2:Y:S01]  /*0550*/  LDC.64 R12, c[0x0][0x388] ;  /* 0x0000e200ff0c7b82 */ /* 0x000ea20000000a00 */
[----:B------:R-:W-:Y:S02]  /*0560*/  IADD3 R19, P1, PT, R3, UR4, RZ ;  /* 0x0000000403137c10 */ /* 0x000fe4000ff3e0ff */
[----:B------:R-:W-:-:S03]  /*0570*/  IADD3 R15, P2, PT, R8, UR4, RZ ;  /* 0x00000004080f7c10 */ /* 0x000fc6000ff5e0ff */
[----:B------:R-:W-:Y:S02]  /*0580*/  IMAD.X R20, RZ, RZ, R5, P1 ;  /* 0x000000ffff147224 */ /* 0x000fe400008e0605 */
[----:B------:R-:W-:Y:S01]  /*0590*/  IMAD.X R18, RZ, RZ, R10, P2 ;  /* 0x000000ffff127224 */ /* 0x000fe200010e060a */
[----:B-1----:R-:W-:-:S04]  /*05a0*/  LEA R14, P2, R15, UR8, 0x1 ;  /* 0x000000080f0e7c11 */ /* 0x002fc8000f8408ff */
[----:B------:R-:W-:-:S05]  /*05b0*/  LEA.HI.X R15, R15, UR9, R18, 0x1, P2 ;  /* 0x000000090f0f7c11 */ /* 0x000fca00090f0c12 */
[----:B------:R-:W3:Y:S04]  /*05c0*/  LDG.E.U16.CONSTANT R21, desc[UR6][R14.64] ;  /* 0x000000060e157981 */ /* 0x000ee8000c1e9500 */
[----:B------:R-:W4:Y:S01]  /*05d0*/  LDG.E.U16.CONSTANT R23, desc[UR6][R14.64+0x2] ;  /* 0x000002060e177981 */ /* 0x000f22000c1e9500 */
[----:B--2---:R-:W-:-:S03]  /*05e0*/  LEA R12, P1, R19, R12, 0x1 ;  /* 0x0000000c130c7211 */ /* 0x004fc600078208ff */
[----:B------:R-:W2:Y:S01]  /*05f0*/  LDG.E.U16.CONSTANT R18, desc[UR6][R14.64+0x4] ;  /* 0x000004060e127981 */ /* 0x000ea2000c1e9500 */
[----:B------:R-:W-:-:S03]  /*0600*/  LEA.HI.X R13, R19, R13, R20, 0x1, P1 ;  /* 0x0000000d130d7211 */ /* 0x000fc600008f0c14 */
[----:B------:R-:W5:Y:S04]  /*0610*/  LDG.E.U16.CONSTANT R28, desc[UR6][R14.64+0xa] ;  /* 0x00000a060e1c7981 */ /* 0x000f68000c1e9500 */
[----:B------:R-:W2:Y:S04]  /*0620*/  LDG.E.U16.CONSTANT R20, desc[UR6][R12.64] ;  /* 0x000000060c147981 */ /* 0x000ea8000c1e9500 */
[----:B------:R-:W5:Y:S04]  /*0630*/  LDG.E.U16.CONSTANT R22, desc[UR6][R12.64+0x2] ;  /* 0x000002060c167981 */ /* 0x000f68000c1e9500 */
[----:B------:R-:W5:Y:S04]  /*0640*/  LDG.E.U16.CONSTANT R19, desc[UR6][R12.64+0x4] ;  /* 0x000004060c137981 */ /* 0x000f68000c1e9500 */
[----:B------:R-:W5:Y:S04]  /*0650*/  LDG.E.U16.CONSTANT R24, desc[UR6][R12.64+0x8] ;  /* 0x000008060c187981 */ /* 0x000f68000c1e9500 */
[----:B------:R-:W5:Y:S04]  /*0660*/  LDG.E.U16.CONSTANT R27, desc[UR6][R14.64+0xc] ;  /* 0x00000c060e1b7981 */ /* 0x000f68000c1e9500 */
[----:B------:R-:W5:Y:S04]  /*0670*/  LDG.E.U16.CONSTANT R26, desc[UR6][R12.64+0xe] ;  /* 0x00000e060c1a7981 */ /* 0x000f68000c1e9500 */
[----:B------:R-:W5:Y:S01]  /*0680*/  LDG.E.U16.CONSTANT R29, desc[UR6][R14.64+0xe] ;  /* 0x00000e060e1d7981 */ /* 0x000f62000c1e9500 */
[----:B---3--:R-:W-:-:S02]  /*0690*/  HADD2.F32 R21, -RZ, R21.H0_H0 ;  /* 0x20000015ff157230 */ /* 0x008fc40000004100 */
[----:B----4-:R-:W-:Y:S02]  /*06a0*/  HADD2.F32 R23, -RZ, R23.H0_H0 ;  /* 0x20000017ff177230 */ /* 0x010fe40000004100 */
[----:B--2---:R-:W-:Y:S02]  /*06b0*/  HADD2.F32 R20, -RZ, R20.H0_H0 ;  /* 0x20000014ff147230 */ /* 0x004fe40000004100 */
[----:B-----5:R-:W-:-:S03]  /*06c0*/  HADD2.F32 R22, -RZ, R22.H0_H0 ;  /* 0x20000016ff167230 */ /* 0x020fc60000004100 */
[----:B------:R-:W-:Y:S02]  /*06d0*/  FFMA R21, R20, R21, R11 ;  /* 0x0000001514157223 */ /* 0x000fe4000000000b */
[----:B------:R-:W2:Y:S04]  /*06e0*/  LDG.E.U16.CONSTANT R11, desc[UR6][R12.64+0x6] ;  /* 0x000006060c0b7981 */ /* 0x000ea8000c1e9500 */
[----:B------:R-:W3:Y:S01]  /*06f0*/  LDG.E.U16.CONSTANT R20, desc[UR6][R14.64+0x6] ;  /* 0x000006060e147981 */ /* 0x000ee2000c1e9500 */
[----:B------:R-:W-:-:S03]  /*0700*/  FFMA R25, R22, R23, R21 ;  /* 0x0000001716197223 */ /* 0x000fc60000000015 */
[----:B------:R-:W4:Y:S04]  /*0710*/  LDG.E.U16.CONSTANT R23, desc[UR6][R14.64+0x8] ;  /* 0x000008060e177981 */ /* 0x000f28000c1e9500 */
[----:B------:R-:W5:Y:S04]  /*0720*/  LDG.E.U16.CONSTANT R22, desc[UR6][R12.64+0xa] ;  /* 0x00000a060c167981 */ /* 0x000f68000c1e9500 */
[----:B------:R-:W5:Y:S01]  /*0730*/  LDG.E.U16.CONSTANT R21, desc[UR6][R12.64+0xc] ;  /* 0x00000c060c157981 */ /* 0x000f62000c1e9500 */
[----:B------:R-:W-:Y:S02]  /*0740*/  HADD2.F32 R19, -RZ, R19.H0_H0 ;  /* 0x20000013ff137230 */ /* 0x000fe40000004100 */
[----:B------:R-:W-:Y:S01]  /*0750*/  HADD2.F32 R18, -RZ, R18.H0_H0 ;  /* 0x20000012ff127230 */ /* 0x000fe20000004100 */
[----:B------:R-:W-:Y:S01]  /*0760*/  UIADD3 UR4, UPT, UPT, UR4, 0x8, URZ ;  /* 0x0000000804047890 */ /* 0x000fe2000fffe0ff */
[----:B------:R-:W-:-:S03]  /*0770*/  HADD2.F32 R24, -RZ, R24.H0_H0 ;  /* 0x20000018ff187230 */ /* 0x000fc60000004100 */
[----:B------:R-:W-:Y:S02]  /*0780*/  FFMA R18, R19, R18, R25 ;  /* 0x0000001213127223 */ /* 0x000fe40000000019 */
[----:B------:R-:W-:Y:S01]  /*0790*/  ISETP.NE.AND P1, PT, R7, UR4, PT ;  /* 0x0000000407007c0c */ /* 0x000fe2000bf25270 */
[----:B------:R-:W-:Y:S02]  /*07a0*/  HADD2.F32 R28, -RZ, R28.H0_H0 ;  /* 0x2000001cff1c7230 */ /* 0x000fe40000004100 */
[----:B------:R-:W-:Y:S02]  /*07b0*/  HADD2.F32 R27, -RZ, R27.H0_H0 ;  /* 0x2000001bff1b7230 */ /* 0x000fe40000004100 */
[----:B------:R-:W-:Y:S02]  /*07c0*/  HADD2.F32 R26, -RZ, R26.H0_H0 ;  /* 0x2000001aff1a7230 */ /* 0x000fe40000004100 */
[----:B------:R-:W-:Y:S02]  /*07d0*/  HADD2.F32 R29, -RZ, R29.H0_H0 ;  /* 0x2000001dff1d7230 */ /* 0x000fe40000004100 */
[----:B--2---:R-:W-:-:S02]  /*07e0*/  HADD2.F32 R11, -RZ, R11.H0_H0 ;  /* 0x2000000bff0b7230 */ /* 0x004fc40000004100 */
[----:B---3--:R-:W-:Y:S02]  /*07f0*/  HADD2.F32 R20, -RZ, R20.H0_H0 ;  /* 0x20000014ff147230 */ /* 0x008fe40000004100 */
[----:B----4-:R-:W-:-:S03]  /*0800*/  HADD2.F32 R23, -RZ, R23.H0_H0 ;  /* 0x20000017ff177230 */ /* 0x010fc60000004100 */
[----:B------:R-:W-:Y:S01]  /*0810*/  FFMA R11, R11, R20, R18 ;  /* 0x000000140b0b7223 */ /* 0x000fe20000000012 */
[----:B-----5:R-:W-:-:S03]  /*0820*/  HADD2.F32 R22, -RZ, R22.H0_H0 ;  /* 0x20000016ff167230 */ /* 0x020fc60000004100 */
[----:B------:R-:W-:Y:S01]  /*0830*/  FFMA R11, R24, R23, R11 ;  /* 0x00000017180b7223 */ /* 0x000fe2000000000b */
[----:B------:R-:W-:-:S03]  /*0840*/  HADD2.F32 R12, -RZ, R21.H0_H0 ;  /* 0x20000015ff0c7230 */ /* 0x000fc60000004100 */
[----:B------:R-:W-:-:S04]  /*0850*/  FFMA R11, R22, R28, R11 ;  /* 0x0000001c160b7223 */ /* 0x000fc8000000000b */
[----:B------:R-:W-:-:S04]  /*0860*/  FFMA R11, R12, R27, R11 ;  /* 0x0000001b0c0b7223 */ /* 0x000fc8000000000b */
[----:B------:R-:W-:Y:S01]  /*0870*/  FFMA R11, R26, R29, R11 ;  /* 0x0000001d1a0b7223 */ /* 0x000fe2000000000b */
[----:B------:R-:W-:Y:S06]  /*0880*/  @P1 BRA `(.L_x_57) ;  /* 0xfffffffc00301947 */ /* 0x000fec000383ffff */
[----:B------:R-:W-:-:S07]  /*0890*/  MOV R18, R7 ;  /* 0x0000000700127202 */ /* 0x000fce0000000f00 */
.L_x_56:
[----:B------:R-:W-:-:S13]  /*08a0*/  ISETP.NE.AND P1, PT, R16, RZ, PT ;  /* 0x000000ff1000720c */ /* 0x000fda0003f25270 */
[----:B------:R-:W-:Y:S05]  /*08b0*/  @!P1 BRA `(.L_x_58) ;  /* 0x0000000400289947 */ /* 0x000fea0003800000 */
[----:B------:R-:W-:Y:S01]  /*08c0*/  ISETP.NE.AND P1, PT, R17, RZ, PT ;  /* 0x000000ff1100720c */ /* 0x000fe20003f25270 */
[----:B------:R-:W-:-:S12]  /*08d0*/  @!P0 BRA `(.L_x_59) ;  /* 0x00000000007c8947 */ /* 0x000fd80003800000 */
[----:B------:R-:W1:Y:S01]  /*08e0*/  LDC.64 R12, c[0x0][0x388] ;  /* 0x0000e200ff0c7b82 */ /* 0x000e620000000a00 */
[----:B------:R-:W2:Y:S01]  /*08f0*/  LDCU.64 UR8, c[0x0][0x390] ;  /* 0x00007200ff0877ac */ /* 0x000ea20008000a00 */
[C---:B------:R-:W-:Y:S02]  /*0900*/  IADD3 R19, P2, PT, R18.reuse, R3, RZ ;  /* 0x0000000312137210 */ /* 0x040fe40007f5e0ff */
[----:B------:R-:W-:-:S03]  /*0910*/  IADD3 R15, P3, PT, R18, R8, RZ ;  /* 0x00000008120f7210 */ /* 0x000fc60007f7e0ff */
[----:B------:R-:W-:Y:S02]  /*0920*/  IMAD.X R22, RZ, RZ, R5, P2 ;  /* 0x000000ffff167224 */ /* 0x000fe400010e0605 */
[----:B------:R-:W-:Y:S01]  /*0930*/  IMAD.X R20, RZ, RZ, R10, P3 ;  /* 0x000000ffff147224 */ /* 0x000fe200018e060a */
[----:B--2---:R-:W-:-:S04]  /*0940*/  LEA R14, P3, R15, UR8, 0x1 ;  /* 0x000000080f0e7c11 */ /* 0x004fc8000f8608ff */
[----:B------:R-:W-:Y:S02]  /*0950*/  LEA.HI.X R15, R15, UR9, R20, 0x1, P3 ;  /* 0x000000090f0f7c11 */ /* 0x000fe400098f0c14 */
[----:B-1----:R-:W-:-:S03]  /*0960*/  LEA R12, P2, R19, R12, 0x1 ;  /* 0x0000000c130c7211 */ /* 0x002fc600078408ff */
[----:B------:R-:W2:Y:S01]  /*0970*/  LDG.E.U16.CONSTANT R25, desc[UR6][R14.64] ;  /* 0x000000060e197981 */ /* 0x000ea2000c1e9500 */
[----:B------:R-:W-:-:S03]  /*0980*/  LEA.HI.X R13, R19, R13, R22, 0x1, P2 ;  /* 0x0000000d130d7211 */ /* 0x000fc600010f0c16 */
[----:B------:R-:W3:Y:S04]  /*0990*/  LDG.E.U16.CONSTANT R27, desc[UR6][R14.64+0x2] ;  /* 0x000002060e1b7981 */ /* 0x000ee8000c1e9500 */
[----:B------:R-:W4:Y:S04]  /*09a0*/  LDG.E.U16.CONSTANT R23, desc[UR6][R12.64] ;  /* 0x000000060c177981 */ /* 0x000f28000c1e9500 */
[----:B------:R-:W5:Y:S04]  /*09b0*/  LDG.E.U16.CONSTANT R26, desc[UR6][R12.64+0x2] ;  /* 0x000002060c1a7981 */ /* 0x000f68000c1e9500 */
[----:B------:R-:W5:Y:S04]  /*09c0*/  LDG.E.U16.CONSTANT R19, desc[UR6][R12.64+0x4] ;  /* 0x000004060c137981 */ /* 0x000f68000c1e9500 */
[----:B------:R-:W5:Y:S04]  /*09d0*/  LDG.E.U16.CONSTANT R20, desc[UR6][R14.64+0x4] ;  /* 0x000004060e147981 */ /* 0x000f68000c1e9500 */
[----:B------:R-:W5:Y:S04]  /*09e0*/  LDG.E.U16.CONSTANT R21, desc[UR6][R12.64+0x6] ;  /* 0x000006060c157981 */ /* 0x000f68000c1e9500 */
[----:B------:R-:W5:Y:S01]  /*09f0*/  LDG.E.U16.CONSTANT R22, desc[UR6][R14.64+0x6] ;  /* 0x000006060e167981 */ /* 0x000f62000c1e9500 */
[----:B------:R-:W-:-:S02]  /*0a00*/  VIADD R18, R18, 0x4 ;  /* 0x0000000412127836 */ /* 0x000fc40000000000 */
[----:B--2---:R-:W-:Y:S02]  /*0a10*/  HADD2.F32 R25, -RZ, R25.H0_H0 ;  /* 0x20000019ff197230 */ /* 0x004fe40000004100 */
[----:B---3--:R-:W-:Y:S02]  /*0a20*/  HADD2.F32 R27, -RZ, R27.H0_H0 ;  /* 0x2000001bff1b7230 */ /* 0x008fe40000004100 */
[----:B----4-:R-:W-:Y:S02]  /*0a30*/  HADD2.F32 R24, -RZ, R23.H0_H0 ;  /* 0x20000017ff187230 */ /* 0x010fe40000004100 */
[----:B-----5:R-:W-:-:S03]  /*0a40*/  HADD2.F32 R23, -RZ, R26.H0_H0 ;  /* 0x2000001aff177230 */ /* 0x020fc60000004100 */
[----:B------:R-:W-:Y:S01]  /*0a50*/  FFMA R24, R24, R25, R11 ;  /* 0x0000001918187223 */ /* 0x000fe2000000000b */
[----:B------:R-:W-:-:S03]  /*0a60*/  HADD2.F32 R26, -RZ, R19.H0_H0 ;  /* 0x20000013ff1a7230 */ /* 0x000fc60000004100 */
[----:B------:R-:W-:Y:S01]  /*0a70*/  FFMA R23, R23, R27, R24 ;  /* 0x0000001b17177223 */ /* 0x000fe20000000018 */
[----:B------:R-:W-:Y:S02]  /*0a80*/  HADD2.F32 R20, -RZ, R20.H0_H0 ;  /* 0x20000014ff147230 */ /* 0x000fe40000004100 */
[----:B------:R-:W-:-:S03]  /*0a90*/  HADD2.F32 R21, -RZ, R21.H0_H0 ;  /* 0x20000015ff157230 */ /* 0x000fc60000004100 */
[----:B------:R-:W-:Y:S01]  /*0aa0*/  FFMA R20, R26, R20, R23 ;  /* 0x000000141a147223 */ /* 0x000fe20000000017 */
[----:B------:R-:W-:-:S05]  /*0ab0*/  HADD2.F32 R22, -RZ, R22.H0_H0 ;  /* 0x20000016ff167230 */ /* 0x000fca0000004100 */
[----:B------:R-:W-:-:S07]  /*0ac0*/  FFMA R11, R21, R22, R20 ;  /* 0x00000016150b7223 */ /* 0x000fce0000000014 */
.L_x_59:
[----:B------:R-:W-:Y:S05]  /*0ad0*/  @!P1 BRA `(.L_x_58) ;  /* 0x0000000000a09947 */ /* 0x000fea0003800000 */
[----:B------:R-:W-:Y:S01]  /*0ae0*/  ISETP.NE.AND P1, PT, R17, 0x1, PT ;  /* 0x000000011100780c */ /* 0x000fe20003f25270 */
[----:B------:R-:W-:-:S12]  /*0af0*/  ULOP3.LUT UP0, URZ, UR5, 0x1, URZ, 0xc0, !UPT ;  /* 0x0000000105ff7892 */ /* 0x000fd8000f80c0ff */
[----:B------:R-:W-:Y:S05]  /*0b00*/  @!P1 BRA `(.L_x_60) ;  /* 0x0000000000549947 */ /* 0x000fea0003800000 */
[----:B------:R-:W1:Y:S01]  /*0b10*/  LDC.64 R12, c[0x0][0x388] ;  /* 0x0000e200ff0c7b82 */ /* 0x000e620000000a00 */
[----:B------:R-:W2:Y:S01]  /*0b20*/  LDCU.64 UR4, c[0x0][0x390] ;  /* 0x00007200ff0477ac */ /* 0x000ea20008000a00 */
[C---:B------:R-:W-:Y:S02]  /*0b30*/  IADD3 R15, P2, PT, R18.reuse, R8, RZ ;  /* 0x00000008120f7210 */ /* 0x040fe40007f5e0ff */
[----:B------:R-:W-:-:S03]  /*0b40*/  IADD3 R19, P1, PT, R18, R3, RZ ;  /* 0x0000000312137210 */ /* 0x000fc60007f3e0ff */
[----:B------:R-:W-:Y:S01]  /*0b50*/  IMAD.X R22, RZ, RZ, R10, P2 ;  /* 0x000000ffff167224 */ /* 0x000fe200010e060a */
[----:B------:R-:W-:Y:S02]  /*0b60*/  IADD3.X R20, PT, PT, RZ, R5, RZ, P1, !PT ;  /* 0x00000005ff147210 */ /* 0x000fe40000ffe4ff */
[----:B--2---:R-:W-:-:S04]  /*0b70*/  LEA R14, P2, R15, UR4, 0x1 ;  /* 0x000000040f0e7c11 */ /* 0x004fc8000f8408ff */
[----:B------:R-:W-:Y:S02]  /*0b80*/  LEA.HI.X R15, R15, UR5, R22, 0x1, P2 ;  /* 0x000000050f0f7c11 */ /* 0x000fe400090f0c16 */
[----:B-1----:R-:W-:-:S03]  /*0b90*/  LEA R12, P1, R19, R12, 0x1 ;  /* 0x0000000c130c7211 */ /* 0x002fc600078208ff */
[----:B------:R-:W2:Y:S01]  /*0ba0*/  LDG.E.U16.CONSTANT R21, desc[UR6][R14.64] ;  /* 0x000000060e157981 */ /* 0x000ea2000c1e9500 */
[----:B------:R-:W-:-:S03]  /*0bb0*/  LEA.HI.X R13, R19, R13, R20, 0x1, P1 ;  /* 0x0000000d130d7211 */ /* 0x000fc600008f0c14 */
[----:B------:R-:W3:Y:S04]  /*0bc0*/  LDG.E.U16.CONSTANT R23, desc[UR6][R14.64+0x2] ;  /* 0x000002060e177981 */ /* 0x000ee8000c1e9500 */
[----:B------:R-:W4:Y:S04]  /*0bd0*/  LDG.E.U16.CONSTANT R19, desc[UR6][R12.64] ;  /* 0x000000060c137981 */ /* 0x000f28000c1e9500 */
[----:B------:R-:W5:Y:S01]  /*0be0*/  LDG.E.U16.CONSTANT R22, desc[UR6][R12.64+0x2] ;  /* 0x000002060c167981 */ /* 0x000f62000c1e9500 */
[----:B------:R-:W-:Y:S02]  /*0bf0*/  VIADD R18, R18, 0x2 ;  /* 0x0000000212127836 */ /* 0x000fe40000000000 */
[----:B--2---:R-:W-:-:S02]  /*0c00*/  HADD2.F32 R21, -RZ, R21.H0_H0 ;  /* 0x20000015ff157230 */ /* 0x004fc40000004100 */
[----:B---3--:R-:W-:Y:S02]  /*0c10*/  HADD2.F32 R23, -RZ, R23.H0_H0 ;  /* 0x20000017ff177230 */ /* 0x008fe40000004100 */
[----:B----4-:R-:W-:Y:S02]  /*0c20*/  HADD2.F32 R20, -RZ, R19.H0_H0 ;  /* 0x20000013ff147230 */ /* 0x010fe40000004100 */
[----:B-----5:R-:W-:-:S03]  /*0c30*/  HADD2.F32 R22, -RZ, R22.H0_H0 ;  /* 0x20000016ff167230 */ /* 0x020fc60000004100 */
[----:B------:R-:W-:-:S04]  /*0c40*/  FFMA R11, R20, R21, R11 ;  /* 0x00000015140b7223 */ /* 0x000fc8000000000b */
[----:B------:R-:W-:-:S07]  /*0c50*/  FFMA R11, R22, R23, R11 ;  /* 0x00000017160b7223 */ /* 0x000fce000000000b */
.L_x_60:
[----:B------:R-:W-:Y:S05]  /*0c60*/  BRA.U !UP0, `(.L_x_58) ;  /* 0x00000001083c7547 */ /* 0x000fea000b800000 */
[----:B------:R-:W1:Y:S01]  /*0c70*/  LDC.64 R12, c[0x0][0x388] ;  /* 0x0000e200ff0c7b82 */ /* 0x000e620000000a00 */
[----:B------:R-:W2:Y:S01]  /*0c80*/  LDCU.64 UR4, c[0x0][0x390] ;  /* 0x00007200ff0477ac */ /* 0x000ea20008000a00 */
[C---:B------:R-:W-:Y:S02]  /*0c90*/  IADD3 R8, P2, PT, R18.reuse, R8, RZ ;  /* 0x0000000812087210 */ /* 0x040fe40007f5e0ff */
[----:B------:R-:W-:Y:S02]  /*0ca0*/  IADD3 R18, P1, PT, R18, R3, RZ ;  /* 0x0000000312127210 */ /* 0x000fe40007f3e0ff */
[----:B------:R-:W-:-:S03]  /*0cb0*/  IADD3.X R15, PT, PT, RZ, R10, RZ, P2, !PT ;  /* 0x0000000aff0f7210 */ /* 0x000fc600017fe4ff */
[----:B------:R-:W-:Y:S01]  /*0cc0*/  IMAD.X R10, RZ, RZ, R5, P1 ;  /* 0x000000ffff0a7224 */ /* 0x000fe200008e0605 */
[----:B--2---:R-:W-:-:S04]  /*0cd0*/  LEA R14, P2, R8, UR4, 0x1 ;  /* 0x00000004080e7c11 */ /* 0x004fc8000f8408ff */
[----:B------:R-:W-:Y:S02]  /*0ce0*/  LEA.HI.X R15, R8, UR5, R15, 0x1, P2 ;  /* 0x00000005080f7c11 */ /* 0x000fe400090f0c0f */
[----:B-1----:R-:W-:-:S03]  /*0cf0*/  LEA R12, P1, R18, R12, 0x1 ;  /* 0x0000000c120c7211 */ /* 0x002fc600078208ff */
[----:B------:R-:W2:Y:S01]  /*0d00*/  LDG.E.U16.CONSTANT R14, desc[UR6][R14.64] ;  /* 0x000000060e0e7981 */ /* 0x000ea2000c1e9500 */
[----:B------:R-:W-:-:S05]  /*0d10*/  LEA.HI.X R13, R18, R13, R10, 0x1, P1 ;  /* 0x0000000d120d7211 */ /* 0x000fca00008f0c0a */
[----:B------:R-:W3:Y:S01]  /*0d20*/  LDG.E.U16.CONSTANT R12, desc[UR6][R12.64] ;  /* 0x000000060c0c7981 */ /* 0x000ee2000c1e9500 */
[----:B--2---:R-:W-:Y:S02]  /*0d30*/  HADD2.F32 R10, -RZ, R14.H0_H0 ;  /* 0x2000000eff0a7230 */ /* 0x004fe40000004100 */
[----:B---3--:R-:W-:-:S05]  /*0d40*/  HADD2.F32 R8, -RZ, R12.H0_H0 ;  /* 0x2000000cff087230 */ /* 0x008fca0000004100 */
[----:B------:R-:W-:-:S07]  /*0d50*/  FFMA R11, R8, R10, R11 ;  /* 0x0000000a080b7223 */ /* 0x000fce000000000b */
.L_x_58:
[----:B------:R-:W1:Y:S02]  /*0d60*/  LDCU UR4, c[0x0][0x3a0] ;  /* 0x00007400ff0477ac */ /* 0x000e640008000800 */
[----:B-1----:R-:W-:-:S07]  /*0d70*/  FMUL R8, R11, UR4 ;  /* 0x000000040b087c20 */ /* 0x002fce0008400000 */
.L_x_55:
[----:B------:R-:W-:Y:S05]  /*0d80*/  BSYNC.RECONVERGENT B1 ;  /* 0x0000000000017941 */ /* 0x000fea0003800200 */
.L_x_54:
        /* <DEDUP_REMOVED lines=11> */
.L_x_51:
[----:B------:R-:W-:Y:S05]  /*0e40*/  BSYNC.RECONVERGENT B0 ;  /* 0x0000000000007941 */ /* 0x000fea0003800200 */
.L_x_50:
[----:B------:R-:W-:Y:S01]  /*0e50*/  BAR.SYNC.DEFER_BLOCKING 0x0 ;  /* 0x0000000000007b1d */ /* 0x000fe20000010000 */
[----:B------:R-:W-:Y:S01]  /*0e60*/  ISETP.GE.U32.AND P0, PT, R0, R11, PT ;  /* 0x0000000b0000720c */ /* 0x000fe20003f06070 */
[----:B------:R-:W-:-:S04]  /*0e70*/  IMAD.MOV.U32 R7, RZ, RZ, -0x800000 ;  /* 0xff800000ff077424 */ /* 0x000fc800078e00ff */
[----:B------:R-:W-:Y:S08]  /*0e80*/  BSSY.RECONVERGENT B0, `(.L_x_62) ;  /* 0x000000f000007945 */ /* 0x000ff00003800200 */
[----:B------:R-:W-:Y:S05]  /*0e90*/  @P0 BRA `(.L_x_63) ;  /* 0x0000000000340947 */ /* 0x000fea0003800000 */
[----:B------:R-:W0:Y:S01]  /*0ea0*/  S2R R13, SR_CgaCtaId ;  /* 0x00000000000d7919 */ /* 0x000e220000008800 */
[----:B------:R-:W1:Y:S01]  /*0eb0*/  LDC R9, c[0x0][0x360] ;  /* 0x0000d800ff097b82 */ /* 0x000e620000000800 */
[----:B------:R-:W-:Y:S02]  /*0ec0*/  MOV R6, 0x400 ;  /* 0x0000040000067802 */ /* 0x000fe40000000f00 */
[----:B------:R-:W-:-:S03]  /*0ed0*/  MOV R7, 0xff800000 ;  /* 0xff80000000077802 */ /* 0x000fc60000000f00 */
[----:B------:R-:W-:-:S05]  /*0ee0*/  VIADD R6, R6, 0x90 ;  /* 0x0000009006067836 */ /* 0x000fca0000000000 */
[----:B0-----:R-:W-:Y:S01]  /*0ef0*/  LEA R13, R13, R6, 0x18 ;  /* 0x000000060d0d7211 */ /* 0x001fe200078ec0ff */
[----:B------:R-:W-:-:S07]  /*0f00*/  IMAD.MOV.U32 R6, RZ, RZ, R0 ;  /* 0x000000ffff067224 */ /* 0x000fce00078e0000 */
.L_x_64:
[----:B------:R-:W-:Y:S01]  /*0f10*/  IMAD R8, R6, 0x4, R13 ;  /* 0x0000000406087824 */ /* 0x000fe200078e020d */
[----:B-1----:R-:W-:-:S04]  /*0f20*/  IADD3 R6, PT, PT, R9, R6, RZ ;  /* 0x0000000609067210 */ /* 0x002fc80007ffe0ff */
[----:B------:R-:W-:Y:S01]  /*0f30*/  ISETP.GE.U32.AND P0, PT, R6, R11, PT ;  /* 0x0000000b0600720c */ /* 0x000fe20003f06070 */
[----:B------:R-:W0:Y:S02]  /*0f40*/  LDS R8, [R8] ;  /* 0x0000000008087984 */ /* 0x000e240000000800 */
[----:B0-----:R-:W-:-:S10]  /*0f50*/  FMNMX R7, R8, R7, !PT ;  /* 0x0000000708077209 */ /* 0x001fd40007800000 */
[----:B------:R-:W-:Y:S05]  /*0f60*/  @!P0 BRA `(.L_x_64) ;  /* 0xfffffffc00e88947 */ /* 0x000fea000383ffff */
.L_x_63:
[----:B------:R-:W-:Y:S05]  /*0f70*/  BSYNC.RECONVERGENT B0 ;  /* 0x0000000000007941 */ /* 0x000fea0003800200 */
.L_x_62:
        /* <DEDUP_REMOVED lines=9> */
[----:B-1----:R-:W-:-:S05]  /*1010*/  FMNMX R12, R10, R9, !PT ;  /* 0x000000090a0c7209 */ /* 0x002fca0007800000 */
[----:B------:R-:W1:Y:S02]  /*1020*/  SHFL.DOWN PT, R9, R12, 0x2, 0x1f ;  /* 0x08401f000c097f89 */ /* 0x000e6400000e0000 */
[----:B-1----:R-:W-:Y:S02]  /*1030*/  FMNMX R13, R12, R9, !PT ;  /* 0x000000090c0d7209 */ /* 0x002fe40007800000 */
[----:B------:R-:W-:-:S03]  /*1040*/  MOV R9, 0x400 ;  /* 0x0000040000097802 */ /* 0x000fc60000000f00 */
[----:B------:R-:W1:Y:S02]  /*1050*/  SHFL.DOWN PT, R14, R13, 0x1, 0x1f ;  /* 0x08201f000d0e7f89 */ /* 0x000e6400000e0000 */
[----:B------:R-:W-:-:S05]  /*1060*/  VIADD R17, R9, 0x8 ;  /* 0x0000000809117836 */ /* 0x000fca0000000000 */
[----:B0-----:R-:W-:-:S04]  /*1070*/  LEA R17, R6, R17, 0x18 ;  /* 0x0000001106117211 */ /* 0x001fc800078ec0ff */
[----:B------:R-:W-:Y:S01]  /*1080*/  LEA R10, R7, R17, 0x2 ;  /* 0x00000011070a7211 */ /* 0x000fe200078e10ff */
[----:B------:R-:W-:Y:S01]  /*1090*/  IMAD.IADD R8, R8, 0x1, R17 ;  /* 0x0000000108087824 */ /* 0x000fe200078e0211 */
[----:B-1----:R-:W-:-:S05]  /*10a0*/  FMNMX R15, R13, R14, !PT ;  /* 0x0000000e0d0f7209 */ /* 0x002fca0007800000 */
[----:B------:R0:W-:Y:S01]  /*10b0*/  @!P0 STS [R8], R15 ;  /* 0x0000000f08008388 */ /* 0x0001e20000000800 */
[----:B------:R-:W-:Y:S01]  /*10c0*/  BAR.SYNC.DEFER_BLOCKING 0x0 ;  /* 0x0000000000007b1d */ /* 0x000fe20000010000 */
[----:B------:R-:W-:-:S13]  /*10d0*/  ISETP.GT.U32.AND P0, PT, R0, 0x1f, PT ;  /* 0x0000001f0000780c */ /* 0x000fda0003f04070 */
[----:B0-----:R-:W-:Y:S05]  /*10e0*/  @P0 BRA `(.L_x_65) ;  /* 0x0000000000500947 */ /* 0x001fea0003800000 */
[----:B------:R-:W0:Y:S01]  /*10f0*/  LDCU UR4, c[0x0][0x360] ;  /* 0x00006c00ff0477ac */ /* 0x000e220008000800 */
[----:B------:R-:W-:Y:S01]  /*1100*/  IMAD.MOV.U32 R12, RZ, RZ, -0x800000 ;  /* 0xff800000ff0c7424 */ /* 0x000fe200078e00ff */
        /* <DEDUP_REMOVED lines=15> */
.L_x_88:
[----:B--2---:R-:W-:Y:S02]  /*1200*/  FMNMX R17, R16, R17, !PT ;  /* 0x0000001110117209 */ /* 0x004fe40007800000 */
[----:B------:R-:W-:-:S05]  /*1210*/  @!P0 LEA R12, R6, R9, 0x18 ;  /* 0x00000009060c8211 */ /* 0x000fca00078ec0ff */
[----:B------:R2:W-:Y:S02]  /*1220*/  @!P0 STS [R12], R17 ;  /* 0x000000110c008388 */ /* 0x0005e40000000800 */
.L_x_65:
        /* <DEDUP_REMOVED lines=8> */
[----:B------:R-:W-:Y:S01]  /*12b0*/  IADD3 R19, PT, PT, R9, 0x90, RZ ;  /* 0x0000009009137810 */ /* 0x000fe20007ffe0ff */
[----:B------:R-:W-:Y:S02]  /*12c0*/  HFMA2 R14, -RZ, RZ, 0.96630859375, -0.0022525787353515625 ;  /* 0x3bbb989dff0e7431 */ /* 0x000fe400000001ff */
[----:B------:R-:W-:Y:S01]  /*12d0*/  IMAD.MOV.U32 R12, RZ, RZ, RZ ;  /* 0x000000ffff0c7224 */ /* 0x000fe200078e00ff */
[----:B------:R-:W3:Y:S01]  /*12e0*/  LDS R17, [R17] ;  /* 0x0000000011117984 */ /* 0x000ee20000000800 */
[----:B-1----:R-:W-:Y:S01]  /*12f0*/  IMAD.MOV.U32 R16, RZ, RZ, R0 ;  /* 0x000000ffff107224 */ /* 0x002fe200078e0000 */
[----:B------:R-:W-:Y:S01]  /*1300*/  LEA R21, R6, R19, 0x18 ;  /* 0x0000001306157211 */ /* 0x000fe200078ec0ff */
[----:B------:R-:W-:-:S07]  /*1310*/  IMAD.MOV.U32 R13, RZ, RZ, 0x437c0000 ;  /* 0x437c0000ff0d7424 */ /* 0x000fce00078e00ff */
.L_x_69:
[----:B----4-:R-:W-:Y:S02]  /*1320*/  IMAD R18, R16, 0x4, R21 ;  /* 0x0000000410127824 */ /* 0x010fe400078e0215 */
[----:B--2---:R-:W-:-:S03]  /*1330*/  IMAD.IADD R16, R15, 0x1, R16 ;  /* 0x000000010f107824 */ /* 0x004fc600078e0210 */
[----:B------:R-:W3:Y:S02]  /*1340*/  LDS R20, [R18] ;  /* 0x0000000012147984 */ /* 0x000ee40000000800 */
[----:B------:R-:W-:Y:S01]  /*1350*/  ISETP.GE.U32.AND P0, PT, R16, R11, PT ;  /* 0x0000000b1000720c */ /* 0x000fe20003f06070 */
[----:B---3--:R-:W-:-:S04]  /*1360*/  FADD R19, -R17, R20 ;  /* 0x0000001411137221 */ /* 0x008fc80000000100 */
[----:B------:R-:W-:-:S04]  /*1370*/  FFMA.SAT R20, R19, R14, 0.5 ;  /* 0x3f00000013147423 */ /* 0x000fc8000000200e */
[----:B------:R-:W-:-:S04]  /*1380*/  FFMA.RM R20, R20, R13, 12582913 ;  /* 0x4b40000114147423 */ /* 0x000fc8000000400d */
[C---:B------:R-:W-:Y:S01]  /*1390*/  FADD R22, R20.reuse, -12583039 ;  /* 0xcb40007f14167421 */ /* 0x040fe20000000000 */
[----:B------:R-:W-:-:S03]  /*13a0*/  SHF.L.U32 R20, R20, 0x17, RZ ;  /* 0x0000001714147819 */ /* 0x000fc600000006ff */
[----:B------:R-:W-:-:S04]  /*13b0*/  FFMA R22, R19, 1.4426950216293334961, -R22 ;  /* 0x3fb8aa3b13167823 */ /* 0x000fc80000000816 */
[----:B------:R-:W-:-:S04]  /*13c0*/  FFMA R22, R19, 1.925963033500011079e-08, R22 ;  /* 0x32a5706013167823 */ /* 0x000fc80000000016 */
[----:B------:R-:W1:Y:S02]  /*13d0*/  MUFU.EX2 R19, R22 ;  /* 0x0000001600137308 */ /* 0x000e640000000800 */
[----:B-1----:R-:W-:-:S04]  /*13e0*/  FMUL R19, R20, R19 ;  /* 0x0000001314137220 */ /* 0x002fc80000400000 */
[----:B------:R-:W-:Y:S01]  /*13f0*/  FADD R12, R19, R12 ;  /* 0x0000000c130c7221 */ /* 0x000fe20000000000 */
[----:B------:R4:W-:Y:S01]  /*1400*/  STS [R18], R19 ;  /* 0x0000001312007388 */ /* 0x0009e20000000800 */
[----:B------:R-:W-:Y:S05]  /*1410*/  @!P0 BRA `(.L_x_69) ;  /* 0xfffffffc00c08947 */ /* 0x000fea000383ffff */
.L_x_68:
[----:B------:R-:W-:Y:S05]  /*1420*/  BSYNC.RECONVERGENT B0 ;  /* 0x0000000000007941 */ /* 0x000fea0003800200 */
.L_x_67:
[----:B------:R-:W2:Y:S01]  /*1430*/  SHFL.DOWN PT, R13, R12, 0x10, 0x1f ;  /* 0x0a001f000c0d7f89 */ /* 0x000ea200000e0000 */
[----:B------:R-:W-:Y:S02]  /*1440*/  ISETP.NE.AND P1, PT, R7, RZ, PT ;  /* 0x000000ff0700720c */ /* 0x000fe40003f25270 */
[----:B------:R-:W-:Y:S01]  /*1450*/  ISETP.GT.U32.AND P0, PT, R0, 0x1f, PT ;  /* 0x0000001f0000780c */ /* 0x000fe20003f04070 */
[----:B--2---:R-:W-:-:S05]  /*1460*/  FADD R13, R13, R12 ;  /* 0x0000000c0d0d7221 */ /* 0x004fca0000000000 */
[----:B------:R-:W2:Y:S02]  /*1470*/  SHFL.DOWN PT, R14, R13, 0x8, 0x1f ;  /* 0x09001f000d0e7f89 */ /* 0x000ea400000e0000 */
[----:B--2---:R-:W-:-:S05]  /*1480*/  FADD R14, R13, R14 ;  /* 0x0000000e0d0e7221 */ /* 0x004fca0000000000 */
[----:B------:R-:W2:Y:S02]  /*1490*/  SHFL.DOWN PT, R15, R14, 0x4, 0x1f ;  /* 0x08801f000e0f7f89 */ /* 0x000ea400000e0000 */
[----:B--2---:R-:W-:-:S05]  /*14a0*/  FADD R15, R14, R15 ;  /* 0x0000000f0e0f7221 */ /* 0x004fca0000000000 */
[----:B-1----:R-:W1:Y:S02]  /*14b0*/  SHFL.DOWN PT, R16, R15, 0x2, 0x1f ;  /* 0x08401f000f107f89 */ /* 0x002e6400000e0000 */
[----:B-1----:R-:W-:-:S05]  /*14c0*/  FADD R16, R15, R16 ;  /* 0x000000100f107221 */ /* 0x002fca0000000000 */
[----:B------:R-:W1:Y:S02]  /*14d0*/  SHFL.DOWN PT, R17, R16, 0x1, 0x1f ;  /* 0x08201f0010117f89 */ /* 0x000e6400000e0000 */
[----:B-1----:R-:W-:-:S05]  /*14e0*/  FADD R17, R16, R17 ;  /* 0x0000001110117221 */ /* 0x002fca0000000000 */
[----:B------:R1:W-:Y:S01]  /*14f0*/  @!P1 STS [R8], R17 ;  /* 0x0000001108009388 */ /* 0x0003e20000000800 */
[----:B------:R-:W-:Y:S06]  /*1500*/  BAR.SYNC.DEFER_BLOCKING 0x0 ;  /* 0x0000000000007b1d */ /* 0x000fec0000010000 */
[----:B------:R-:W-:Y:S05]  /*1510*/  @P0 BRA `(.L_x_70) ;  /* 0x00000000004c0947 */ /* 0x000fea0003800000 */
[----:B------:R-:W2:Y:S02]  /*1520*/  LDCU UR4, c[0x0][0x360] ;  /* 0x00006c00ff0477ac */ /* 0x000ea40008000800 */
[----:B--2---:R-:W-:-:S06]  /*1530*/  USHF.R.U32.HI UR4, URZ, 0x5, UR4 ;  /* 0x00000005ff047899 */ /* 0x004fcc0008011604 */
[----:B------:R-:W-:Y:S01]  /*1540*/  ISETP.GE.U32.AND P0, PT, R7, UR4, PT ;  /* 0x0000000407007c0c */ /* 0x000fe2000bf06070 */
[----:B------:R-:W-:Y:S01]  /*1550*/  IMAD.MOV.U32 R7, RZ, RZ, RZ ;  /* 0x000000ffff077224 */ /* 0x000fe200078e00ff */
[----:B------:R-:W-:-:S11]  /*1560*/  UMOV UR4, 0xffffffff ;  /* 0xffffffff00047882 */ /* 0x000fd60000000000 */
[----:B------:R2:W3:Y:S01]  /*1570*/  @!P0 LDS R7, [R10] ;  /* 0x000000000a078984 */ /* 0x0004e20000000800 */
[----:B------:R-:W-:Y:S05]  /*1580*/  BRA.DIV UR4, `(.L_x_71) ;  /* 0x0000001204947947 */ /* 0x000fea000b800000 */
[----:B-1-3--:R-:W1:Y:S02]  /*1590*/  SHFL.DOWN PT, R8, R7, 0x10, 0x1f ;  /* 0x0a001f0007087f89 */ /* 0x00ae6400000e0000 */
[----:B-1----:R-:W-:-:S05]  /*15a0*/  FADD R8, R8, R7 ;  /* 0x0000000708087221 */ /* 0x002fca0000000000 */
[----:B------:R-:W1:Y:S02]  /*15b0*/  SHFL.DOWN PT, R13, R8, 0x8, 0x1f ;  /* 0x09001f00080d7f89 */ /* 0x000e6400000e0000 */
[----:B-1----:R-:W-:-:S05]  /*15c0*/  FADD R13, R8, R13 ;  /* 0x0000000d080d7221 */ /* 0x002fca0000000000 */
[----:B0-2---:R-:W0:Y:S02]  /*15d0*/  SHFL.DOWN PT, R10, R13, 0x4, 0x1f ;  /* 0x08801f000d0a7f89 */ /* 0x005e2400000e0000 */
[----:B0-----:R-:W-:-:S05]  /*15e0*/  FADD R10, R13, R10 ;  /* 0x0000000a0d0a7221 */ /* 0x001fca0000000000 */
[----:B------:R-:W0:Y:S02]  /*15f0*/  SHFL.DOWN PT, R15, R10, 0x2, 0x1f ;  /* 0x08401f000a0f7f89 */ /* 0x000e2400000e0000 */
[----:B0-----:R-:W-:-:S05]  /*1600*/  FADD R15, R10, R15 ;  /* 0x0000000f0a0f7221 */ /* 0x001fca0000000000 */
[----:B------:R0:W1:Y:S02]  /*1610*/  SHFL.DOWN PT, R12, R15, 0x1, 0x1f ;  /* 0x08201f000f0c7f89 */ /* 0x00006400000e0000 */
.L_x_94:
[----:B-1----:R-:W-:Y:S01]  /*1620*/  FADD R12, R15, R12 ;  /* 0x0000000c0f0c7221 */ /* 0x002fe20000000000 */
[----:B------:R-:W-:-:S05]  /*1630*/  @!P1 LEA R7, R6, R9, 0x18 ;  /* 0x0000000906079211 */ /* 0x000fca00078ec0ff */
[----:B------:R2:W-:Y:S02]  /*1640*/  @!P1 STS [R7+0x4], R12 ;  /* 0x0000040c07009388 */ /* 0x0005e40000000800 */
.L_x_70:
[----:B------:R-:W-:Y:S01]  /*1650*/  ISETP.GE.U32.AND P0, PT, R0, R11, PT ;  /* 0x0000000b0000720c */ /* 0x000fe20003f06070 */
[----:B------:R-:W-:Y:S05]  /*1660*/  WARPSYNC.ALL ;  /* 0x0000000000007948 */ /* 0x000fea0003800000 */
[----:B------:R-:W-:Y:S06]  /*1670*/  BAR.SYNC.DEFER_BLOCKING 0x0 ;  /* 0x0000000000007b1d */ /* 0x000fec0000010000 */
[----:B------:R-:W-:Y:S04]  /*1680*/  BSSY.RECONVERGENT B0, `(.L_x_72) ;  /* 0x000001e000007945 */ /* 0x000fe80003800200 */
[----:B------:R-:W-:Y:S05]  /*1690*/  @P0 BRA `(.L_x_73) ;  /* 0x0000000000700947 */ /* 0x000fea0003800000 */
[----:B------:R-:W-:Y:S01]  /*16a0*/  LEA R6, R6, R9, 0x18 ;  /* 0x0000000906067211 */ /* 0x000fe200078ec0ff */
[----:B--2---:R-:W2:Y:S05]  /*16b0*/  LDC R7, c[0x0][0x360] ;  /* 0x0000d800ff077b82 */ /* 0x004eaa0000000800 */
[----:B------:R-:W1:Y:S02]  /*16c0*/  LDS R6, [R6+0x4] ;  /* 0x0000040006067984 */ /* 0x000e640000000800 */
[----:B-1----:R-:W-:-:S04]  /*16d0*/  IADD3 R8, PT, PT, R6, 0x1800000, RZ ;  /* 0x0180000006087810 */ /* 0x002fc80007ffe0ff */
[----:B------:R-:W-:-:S04]  /*16e0*/  LOP3.LUT R8, R8, 0x7f800000, RZ, 0xc0, !PT ;  /* 0x7f80000008087812 */ /* 0x000fc800078ec0ff */
[----:B------:R-:W-:-:S13]  /*16f0*/  ISETP.GT.U32.AND P0, PT, R8, 0x1ffffff, PT ;  /* 0x01ffffff0800780c */ /* 0x000fda0003f04070 */
[----:B--2---:R-:W-:Y:S05]  /*1700*/  @P0 BRA `(.L_x_74) ;  /* 0x0000000000100947 */ /* 0x004fea0003800000 */
[----:B------:R-:W-:-:S07]  /*1710*/  MOV R8, 0x1730 ;  /* 0x0000173000087802 */ /* 0x000fce0000000f00 */
[----:B0---4-:R-:W-:Y:S05]  /*1720*/  CALL.REL.NOINC `($__internal_1_$__cuda_sm20_rcp_rn_f32_slowpath) ;  /* 0x0000001000c07944 */ /* 0x011fea0003c00000 */
[----:B------:R-:W-:Y:S01]  /*1730*/  IMAD.MOV.U32 R8, RZ, RZ, R6 ;  /* 0x000000ffff087224 */ /* 0x000fe200078e0006 */
[----:B------:R-:W-:Y:S06]  /*1740*/  BRA `(.L_x_75) ;  /* 0x0000000000107947 */ /* 0x000fec0003800000 */
.L_x_74:
[----:B------:R-:W1:Y:S02]  /*1750*/  MUFU.RCP R9, R6 ;  /* 0x0000000600097308 */ /* 0x000e640000001000 */
[----:B-1----:R-:W-:-:S04]  /*1760*/  FFMA R8, R6, R9, -1 ;  /* 0xbf80000006087423 */ /* 0x002fc80000000009 */
[----:B------:R-:W-:-:S04]  /*1770*/  FADD.FTZ R8, -R8, -RZ ;  /* 0x800000ff08087221 */ /* 0x000fc80000010100 */
[----:B------:R-:W-:-:S07]  /*1780*/  FFMA R8, R9, R8, R9 ;  /* 0x0000000809087223 */ /* 0x000fce0000000009 */
.L_x_75:
[----:B0-----:R-:W0:Y:S01]  /*1790*/  S2R R10, SR_CgaCtaId ;  /* 0x00000000000a7919 */ /* 0x001e220000008800 */
[----:B------:R-:W1:Y:S01]  /*17a0*/  LDC R15, c[0x0][0x3ac] ;  /* 0x0000eb00ff0f7b82 */ /* 0x000e620000000800 */
[----:B------:R-:W-:-:S05]  /*17b0*/  MOV R6, 0x400 ;  /* 0x0000040000067802 */ /* 0x000fca0000000f00 */
[----:B------:R-:W-:Y:S01]  /*17c0*/  VIADD R9, R6, 0x90 ;  /* 0x0000009006097836 */ /* 0x000fe20000000000 */
[----:B------:R-:W-:-:S04]  /*17d0*/  MOV R6, R0 ;  /* 0x0000000000067202 */ /* 0x000fc80000000f00 */
[----:B0-----:R-:W-:-:S07]  /*17e0*/  LEA R13, R10, R9, 0x18 ;  /* 0x000000090a0d7211 */ /* 0x001fce00078ec0ff */
.L_x_76:
[----:B---3--:R-:W-:Y:S02]  /*17f0*/  IMAD R9, R6, 0x4, R13 ;  /* 0x0000000406097824 */ /* 0x008fe400078e020d */
[----:B------:R-:W-:-:S03]  /*1800*/  IMAD.IADD R6, R7, 0x1, R6 ;  /* 0x0000000107067824 */ /* 0x000fc600078e0206 */
[----:B------:R-:W0:Y:S02]  /*1810*/  LDS R11, [R9] ;  /* 0x00000000090b7984 */ /* 0x000e240000000800 */
[----:B-1----:R-:W-:Y:S01]  /*1820*/  ISETP.GE.U32.AND P0, PT, R6, R15, PT ;  /* 0x0000000f0600720c */ /* 0x002fe20003f06070 */
[----:B0-----:R-:W-:-:S05]  /*1830*/  FMUL R10, R11, R8 ;  /* 0x000000080b0a7220 */ /* 0x001fca0000400000 */
[----:B------:R3:W-:Y:S07]  /*1840*/  STS [R9], R10 ;  /* 0x0000000a09007388 */ /* 0x0007ee0000000800 */
[----:B------:R-:W-:Y:S05]  /*1850*/  @!P0 BRA `(.L_x_76) ;  /* 0xfffffffc00e48947 */ /* 0x000fea000383ffff */
.L_x_73:
[----:B------:R-:W-:Y:S05]  /*1860*/  BSYNC.RECONVERGENT B0 ;  /* 0x0000000000007941 */ /* 0x000fea0003800200 */
.L_x_72:
[----:B------:R-:W5:Y:S01]  /*1870*/  LDCU UR4, c[0x0][0x3b0] ;  /* 0x00007600ff0477ac */ /* 0x000f620008000800 */
[----:B------:R-:W-:Y:S01]  /*1880*/  BAR.SYNC.DEFER_BLOCKING 0x0 ;  /* 0x0000000000007b1d */ /* 0x000fe20000010000 */
[----:B-----5:R-:W-:-:S13]  /*1890*/  ISETP.GE.U32.AND P0, PT, R0, UR4, PT ;  /* 0x0000000400007c0c */ /* 0x020fda000bf06070 */
[----:B------:R-:W-:Y:S05]  /*18a0*/  @P0 EXIT ;  /* 0x000000000000094d */ /* 0x000fea0003800000 */
[----:B------:R-:W-:Y:S01]  /*18b0*/  LOP3.LUT R6, R4, 0xfffffff8, RZ, 0xc0, !PT ;  /* 0xfffffff804067812 */ /* 0x000fe200078ec0ff */
[----:B------:R-:W0:Y:S03]  /*18c0*/  LDCU UR8, c[0x0][0x360] ;  /* 0x00006c00ff0877ac */ /* 0x000e260008000800 */
[----:B------:R-:W-:Y:S01]  /*18d0*/  IADD3 R6, PT, PT, -R6, RZ, RZ ;  /* 0x000000ff06067210 */ /* 0x000fe20007ffe1ff */
[----:B------:R-:W0:Y:S06]  /*18e0*/  LDCU.64 UR10, c[0x0][0x398] ;  /* 0x00007300ff0a77ac */ /* 0x000e2c0008000a00 */
.L_x_82:
[----:B------:R-:W-:Y:S01]  /*18f0*/  ISETP.NE.AND P0, PT, R4, RZ, PT ;  /* 0x000000ff0400720c */ /* 0x000fe20003f05270 */
[----:B------:R-:W-:-:S12]  /*1900*/  IMAD.MOV.U32 R29, RZ, RZ, RZ ;  /* 0x000000ffff1d7224 */ /* 0x000fd800078e00ff */
[----:B------:R-:W-:Y:S05]  /*1910*/  @!P0 BRA `(.L_x_77) ;  /* 0x0000000800f08947 */ /* 0x000fea0003800000 */
[----:B------:R-:W-:Y:S01]  /*1920*/  ISETP.GE.U32.AND P0, PT, R4, 0x8, PT ;  /* 0x000000080400780c */ /* 0x000fe20003f06070 */
[----:B--2---:R-:W-:Y:S02]  /*1930*/  HFMA2 R7, -RZ, RZ, 0, 0 ;  /* 0x00000000ff077431 */ /* 0x004fe400000001ff */
[----:B------:R-:W-:-:S10]  /*1940*/  IMAD.MOV.U32 R29, RZ, RZ, RZ ;  /* 0x000000ffff1d7224 */ /* 0x000fd400078e00ff */
[----:B------:R-:W-:Y:S05]  /*1950*/  @!P0 BRA `(.L_x_78) ;  /* 0x0000000400608947 */ /* 0x000fea0003800000 */
[----:B------:R-:W2:Y:S01]  /*1960*/  S2UR UR5, SR_CgaCtaId ;  /* 0x00000000000579c3 */ /* 0x000ea20000008800 */
[----:B------:R-:W-:Y:S01]  /*1970*/  UMOV UR4, 0x400 ;  /* 0x0000040000047882 */ /* 0x000fe20000000000 */
[----:B------:R-:W-:Y:S01]  /*1980*/  IMAD.MOV.U32 R29, RZ, RZ, RZ ;  /* 0x000000ffff1d7224 */ /* 0x000fe200078e00ff */
[----:B------:R-:W-:Y:S01]  /*1990*/  UIADD3 UR4, UPT, UPT, UR4, 0x90, URZ ;  /* 0x0000009004047890 */ /* 0x000fe2000fffe0ff */
[----:B------:R-:W-:Y:S01]  /*19a0*/  IMAD.MOV.U32 R25, RZ, RZ, R0 ;  /* 0x000000ffff197224 */ /* 0x000fe200078e0000 */
[----:B----4-:R-:W-:-:S03]  /*19b0*/  MOV R19, R6 ;  /* 0x0000000600137202 */ /* 0x010fc60000000f00 */
[----:B-1----:R-:W1:Y:S01]  /*19c0*/  LDC R17, c[0x0][0x3b0] ;  /* 0x0000ec00ff117b82 */ /* 0x002e620000000800 */
[----:B--2---:R-:W-:-:S04]  /*19d0*/  ULEA UR4, UR5, UR4, 0x18 ;  /* 0x0000000405047291 */ /* 0x004fc8000f8ec0ff */
[----:B------:R-:W-:Y:S01]  /*19e0*/  UIADD3 UR4, UPT, UPT, UR4, 0x10, URZ ;  /* 0x0000001004047890 */ /* 0x000fe2000fffe0ff */
[----:B-1----:R-:W-:Y:S01]  /*19f0*/  IMAD.IADD R18, R0, 0x1, R17 ;  /* 0x0000000100127824 */ /* 0x002fe200078e0211 */
[C---:B------:R-:W-:Y:S01]  /*1a00*/  LEA R21, R17.reuse, R0, 0x2 ;  /* 0x0000000011157211 */ /* 0x040fe200078e10ff */
[C-C-:B------:R-:W-:Y:S02]  /*1a10*/  IMAD R7, R17.reuse, 0x2, R0.reuse ;  /* 0x0000000211077824 */ /* 0x140fe400078e0200 */
[C-C-:B------:R-:W-:Y:S02]  /*1a20*/  IMAD R20, R17.reuse, 0x3, R0.reuse ;  /* 0x0000000311147824 */ /* 0x140fe400078e0200 */
[C-C-:B------:R-:W-:Y:S02]  /*1a30*/  IMAD R22, R17.reuse, 0x5, R0.reuse ;  /* 0x0000000511167824 */ /* 0x140fe400078e0200 */
[C-C-:B------:R-:W-:Y:S02]  /*1a40*/  IMAD R23, R17.reuse, 0x6, R0.reuse ;  /* 0x0000000611177824 */ /* 0x140fe400078e0200 */
[----:B------:R-:W-:-:S02]  /*1a50*/  IMAD R24, R17, 0x7, R0 ;  /* 0x0000000711187824 */ /* 0x000fc400078e0200 */
[----:B------:R-:W-:-:S07]  /*1a60*/  IMAD.U32 R16, RZ, RZ, UR4 ;  /* 0x00000004ff107e24 */ /* 0x000fce000f8e00ff */
.L_x_79:
[----:B------:R-:W-:-:S05]  /*1a70*/  IADD3 R8, P0, PT, R2, R25, RZ ;  /* 0x0000001902087210 */ /* 0x000fca0007f1e0ff */
[----:B---3--:R-:W-:Y:S01]  /*1a80*/  IMAD.X R9, RZ, RZ, RZ, P0 ;  /* 0x000000ffff097224 */ /* 0x008fe200000e06ff */
[----:B0-----:R-:W-:-:S04]  /*1a90*/  LEA R12, P0, R8, UR10, 0x1 ;  /* 0x0000000a080c7c11 */ /* 0x001fc8000f8008ff */
[----:B------:R-:W-:-:S05]  /*1aa0*/  LEA.HI.X R13, R8, UR11, R9, 0x1, P0 ;  /* 0x0000000b080d7c11 */ /* 0x000fca00080f0c09 */
[----:B------:R-:W2:Y:S01]  /*1ab0*/  LDG.E.U16.CONSTANT R12, desc[UR6][R12.64] ;  /* 0x000000060c0c7981 */ /* 0x000ea2000c1e9500 */
[----:B------:R-:W-:-:S04]  /*1ac0*/  IADD3 R8, P0, PT, R2, R18, RZ ;  /* 0x0000001202087210 */ /* 0x000fc80007f1e0ff */
[----:B------:R-:W-:Y:S02]  /*1ad0*/  IADD3.X R9, PT, PT, RZ, RZ, RZ, P0, !PT ;  /* 0x000000ffff097210 */ /* 0x000fe400007fe4ff */
[----:B------:R-:W-:-:S04]  /*1ae0*/  LEA R14, P0, R8, UR10, 0x1 ;  /* 0x0000000a080e7c11 */ /* 0x000fc8000f8008ff */
[----:B------:R-:W-:Y:S02]  /*1af0*/  LEA.HI.X R15, R8, UR11, R9, 0x1, P0 ;  /* 0x0000000b080f7c11 */ /* 0x000fe400080f0c09 */
[----:B------:R-:W0:Y:S04]  /*1b00*/  LDS.128 R8, [R16+-0x10] ;  /* 0xfffff00010087984 */ /* 0x000e280000000c00 */
[----:B------:R-:W3:Y:S01]  /*1b10*/  LDG.E.U16.CONSTANT R14, desc[UR6][R14.64] ;  /* 0x000000060e0e7981 */ /* 0x000ee2000c1e9500 */
[----:B------:R-:W-:Y:S01]  /*1b20*/  IADD3 R27, P0, PT, R2, R7, RZ ;  /* 0x00000007021b7210 */ /* 0x000fe20007f1e0ff */
[----:B--2---:R-:W-:-:S05]  /*1b30*/  HADD2.F32 R26, -RZ, R12.H0_H0 ;  /* 0x2000000cff1a7230 */ /* 0x004fca0000004100 */
[----:B0-----:R-:W-:Y:S01]  /*1b40*/  FFMA R8, R8, R26, R29 ;  /* 0x0000001a08087223 */ /* 0x001fe2000000001d */
[----:B------:R-:W-:Y:S01]  /*1b50*/  IMAD.X R26, RZ, RZ, RZ, P0 ;  /* 0x000000ffff1a7224 */ /* 0x000fe200000e06ff */
[----:B------:R-:W-:-:S04]  /*1b60*/  LEA R12, P0, R27, UR10, 0x1 ;  /* 0x0000000a1b0c7c11 */ /* 0x000fc8000f8008ff */
[----:B------:R-:W-:-:S05]  /*1b70*/  LEA.HI.X R13, R27, UR11, R26, 0x1, P0 ;  /* 0x0000000b1b0d7c11 */ /* 0x000fca00080f0c1a */
[----:B------:R-:W2:Y:S01]  /*1b80*/  LDG.E.U16.CONSTANT R12, desc[UR6][R12.64] ;  /* 0x000000060c0c7981 */ /* 0x000ea2000c1e9500 */
[----:B------:R-:W-:Y:S01]  /*1b90*/  IADD3 R27, P0, PT, R2, R20, RZ ;  /* 0x00000014021b7210 */ /* 0x000fe20007f1e0ff */
[----:B---3--:R-:W-:-:S04]  /*1ba0*/  HADD2.F32 R28, -RZ, R14.H0_H0 ;  /* 0x2000000eff1c7230 */ /* 0x008fc80000004100 */
[----:B------:R-:W-:Y:S01]  /*1bb0*/  IMAD.X R14, RZ, RZ, RZ, P0 ;  /* 0x000000ffff0e7224 */ /* 0x000fe200000e06ff */
[----:B------:R-:W-:Y:S01]  /*1bc0*/  LEA R26, P0, R27, UR10, 0x1 ;  /* 0x0000000a1b1a7c11 */ /* 0x000fe2000f8008ff */
[----:B------:R-:W-:-:S03]  /*1bd0*/  FFMA R9, R9, R28, R8 ;  /* 0x0000001c09097223 */ /* 0x000fc60000000008 */
[----:B------:R-:W-:Y:S02]  /*1be0*/  LEA.HI.X R27, R27, UR11, R14, 0x1, P0 ;  /* 0x0000000b1b1b7c11 */ /* 0x000fe400080f0c0e */
[----:B------:R-:W-:-:S03]  /*1bf0*/  IADD3 R8, P0, PT, R2, R21, RZ ;  /* 0x0000001502087210 */ /* 0x000fc60007f1e0ff */
[----:B------:R-:W3:Y:S01]  /*1c00*/  LDG.E.U16.CONSTANT R26, desc[UR6][R26.64] ;  /* 0x000000061a1a7981 */ /* 0x000ee2000c1e9500 */
[----:B------:R-:W-:Y:S02]  /*1c10*/  IADD3.X R15, PT, PT, RZ, RZ, RZ, P0, !PT ;  /* 0x000000ffff0f7210 */ /* 0x000fe400007fe4ff */
[----:B------:R-:W-:-:S04]  /*1c20*/  LEA R28, P0, R8, UR10, 0x1 ;  /* 0x0000000a081c7c11 */ /* 0x000fc8000f8008ff */
[----:B------:R-:W-:-:S05]  /*1c30*/  LEA.HI.X R29, R8, UR11, R15, 0x1, P0 ;  /* 0x0000000b081d7c11 */ /* 0x000fca00080f0c0f */
[----:B------:R-:W4:Y:S01]  /*1c40*/  LDG.E.U16.CONSTANT R28, desc[UR6][R28.64] ;  /* 0x000000061c1c7981 */ /* 0x000f22000c1e9500 */
[----:B--2---:R-:W-:-:S05]  /*1c50*/  HADD2.F32 R12, -RZ, R12.H0_H0 ;  /* 0x2000000cff0c7230 */ /* 0x004fca0000004100 */
[----:B------:R-:W-:Y:S01]  /*1c60*/  FFMA R10, R10, R12, R9 ;  /* 0x0000000c0a0a7223 */ /* 0x000fe20000000009 */
[----:B------:R-:W-:Y:S01]  /*1c70*/  IADD3 R9, P0, PT, R2, R22, RZ ;  /* 0x0000001602097210 */ /* 0x000fe20007f1e0ff */
[----:B------:R-:W0:Y:S01]  /*1c80*/  LDS.128 R12, [R16] ;  /* 0x00000000100c7984 */ /* 0x000e220000000c00 */
[----:B---3--:R-:W-:-:S05]  /*1c90*/  HADD2.F32 R8, -RZ, R26.H0_H0 ;  /* 0x2000001aff087230 */ /* 0x008fca0000004100 */
[----:B------:R-:W-:Y:S01]  /*1ca0*/  FFMA R11, R11, R8, R10 ;  /* 0x000000080b0b7223 */ /* 0x000fe2000000000a */
[----:B------:R-:W-:Y:S02]  /*1cb0*/  IMAD.X R10, RZ, RZ, RZ, P0 ;  /* 0x000000ffff0a7224 */ /* 0x000fe400000e06ff */
[----:B----4-:R-:W-:-:S05]  /*1cc0*/  HADD2.F32 R8, -RZ, R28.H0_H0 ;  /* 0x2000001cff087230 */ /* 0x010fca0000004100 */
[----:B0-----:R-:W-:Y:S01]  /*1cd0*/  FFMA R12, R12, R8, R11 ;  /* 0x000000080c0c7223 */ /* 0x001fe2000000000b */
[----:B------:R-:W-:Y:S02]  /*1ce0*/  IADD3 R11, P1, PT, R2, R23, RZ ;  /* 0x00000017020b7210 */ /* 0x000fe40007f3e0ff */
[----:B------:R-:W-:-:S03]  /*1cf0*/  LEA R8, P0, R9, UR10, 0x1 ;  /* 0x0000000a09087c11 */ /* 0x000fc6000f8008ff */
[----:B------:R-:W-:Y:S01]  /*1d00*/  IMAD.X R26, RZ, RZ, RZ, P1 ;  /* 0x000000ffff1a7224 */ /* 0x000fe200008e06ff */
[----:B------:R-:W-:Y:S02]  /*1d10*/  LEA.HI.X R9, R9, UR11, R10, 0x1, P0 ;  /* 0x0000000b09097c11 */ /* 0x000fe400080f0c0a */
[----:B------:R-:W-:-:S03]  /*1d20*/  LEA R10, P0, R11, UR10, 0x1 ;  /* 0x0000000a0b0a7c11 */ /* 0x000fc6000f8008ff */
[----:B------:R-:W2:Y:S01]  /*1d30*/  LDG.E.U16.CONSTANT R8, desc[UR6][R8.64] ;  /* 0x0000000608087981 */ /* 0x000ea2000c1e9500 */
[----:B------:R-:W-:Y:S02]  /*1d40*/  LEA.HI.X R11, R11, UR11, R26, 0x1, P0 ;  /* 0x0000000b0b0b7c11 */ /* 0x000fe400080f0c1a */
[----:B------:R-:W-:-:S03]  /*1d50*/  IADD3 R27, P0, PT, R2, R24, RZ ;  /* 0x00000018021b7210 */ /* 0x000fc60007f1e0ff */
[----:B------:R-:W3:Y:S01]  /*1d60*/  LDG.E.U16.CONSTANT R10, desc[UR6][R10.64] ;  /* 0x000000060a0a7981 */ /* 0x000ee2000c1e9500 */
[----:B------:R-:W-:Y:S02]  /*1d70*/  IADD3.X R28, PT, PT, RZ, RZ, RZ, P0, !PT ;  /* 0x000000ffff1c7210 */ /* 0x000fe400007fe4ff */
[----:B------:R-:W-:-:S04]  /*1d80*/  LEA R26, P0, R27, UR10, 0x1 ;  /* 0x0000000a1b1a7c11 */ /* 0x000fc8000f8008ff */
[----:B------:R-:W-:-:S05]  /*1d90*/  LEA.HI.X R27, R27, UR11, R28, 0x1, P0 ;  /* 0x0000000b1b1b7c11 */ /* 0x000fca00080f0c1c */
[----:B------:R-:W4:Y:S01]  /*1da0*/  LDG.E.U16.CONSTANT R26, desc[UR6][R26.64] ;  /* 0x000000061a1a7981 */ /* 0x000f22000c1e9500 */
[----:B------:R-:W-:-:S05]  /*1db0*/  VIADD R19, R19, 0x8 ;  /* 0x0000000813137836 */ /* 0x000fca0000000000 */
[----:B------:R-:W-:Y:S01]  /*1dc0*/  ISETP.NE.AND P0, PT, R19, RZ, PT ;  /* 0x000000ff1300720c */ /* 0x000fe20003f05270 */
[C---:B------:R-:W-:Y:S01]  /*1dd0*/  IMAD R18, R17.reuse, 0x8, R18 ;  /* 0x0000000811127824 */ /* 0x040fe200078e0212 */
[C---:B------:R-:W-:Y:S01]  /*1de0*/  LEA R7, R17.reuse, R7, 0x3 ;  /* 0x0000000711077211 */ /* 0x040fe200078e18ff */
[C---:B------:R-:W-:Y:S01]  /*1df0*/  IMAD R20, R17.reuse, 0x8, R20 ;  /* 0x0000000811147824 */ /* 0x040fe200078e0214 */
[C---:B------:R-:W-:Y:S01]  /*1e00*/  LEA R22, R17.reuse, R22, 0x3 ;  /* 0x0000001611167211 */ /* 0x040fe200078e18ff */
[C---:B------:R-:W-:Y:S01]  /*1e10*/  IMAD R21, R17.reuse, 0x8, R21 ;  /* 0x0000000811157824 */ /* 0x040fe200078e0215 */
[C---:B------:R-:W-:Y:S01]  /*1e20*/  LEA R25, R17.reuse, R25, 0x3 ;  /* 0x0000001911197211 */ /* 0x040fe200078e18ff */
[C---:B------:R-:W-:Y:S02]  /*1e30*/  IMAD R23, R17.reuse, 0x8, R23 ;  /* 0x0000000811177824 */ /* 0x040fe400078e0217 */
[----:B------:R-:W-:Y:S02]  /*1e40*/  IMAD R24, R17, 0x8, R24 ;  /* 0x0000000811187824 */ /* 0x000fe400078e0218 */
[----:B------:R-:W-:-:S02]  /*1e50*/  VIADD R16, R16, 0x20 ;  /* 0x0000002010107836 */ /* 0x000fc40000000000 */
[----:B--2---:R-:W-:-:S05]  /*1e60*/  HADD2.F32 R28, -RZ, R8.H0_H0 ;  /* 0x20000008ff1c7230 */ /* 0x004fca0000004100 */
[----:B------:R-:W-:Y:S01]  /*1e70*/  FFMA R13, R13, R28, R12 ;  /* 0x0000001c0d0d7223 */ /* 0x000fe2000000000c */
[----:B---3--:R-:W-:-:S05]  /*1e80*/  HADD2.F32 R29, -RZ, R10.H0_H0 ;  /* 0x2000000aff1d7230 */ /* 0x008fca0000004100 */
[----:B------:R-:W-:Y:S01]  /*1e90*/  FFMA R14, R14, R29, R13 ;  /* 0x0000001d0e0e7223 */ /* 0x000fe2000000000d */
[----:B----4-:R-:W-:-:S05]  /*1ea0*/  HADD2.F32 R12, -RZ, R26.H0_H0 ;  /* 0x2000001aff0c7230 */ /* 0x010fca0000004100 */
[----:B------:R-:W-:Y:S01]  /*1eb0*/  FFMA R29, R15, R12, R14 ;  /* 0x0000000c0f1d7223 */ /* 0x000fe2000000000e */
[----:B------:R-:W-:Y:S06]  /*1ec0*/  @P0 BRA `(.L_x_79) ;  /* 0xfffffff800e80947 */ /* 0x000fec000383ffff */
[----:B------:R-:W-:-:S07]  /*1ed0*/  LOP3.LUT R7, R4, 0xfffffff8, RZ, 0xc0, !PT ;  /* 0xfffffff804077812 */ /* 0x000fce00078ec0ff */
.L_x_78:
[----:B-1----:R-:W-:-:S04]  /*1ee0*/  LOP3.LUT R8, R4, 0x7, RZ, 0xc0, !PT ;  /* 0x0000000704087812 */ /* 0x002fc800078ec0ff */
[----:B------:R-:W-:-:S13]  /*1ef0*/  ISETP.NE.AND P0, PT, R8, RZ, PT ;  /* 0x000000ff0800720c */ /* 0x000fda0003f05270 */
[----:B------:R-:W-:Y:S05]  /*1f00*/  @!P0 BRA `(.L_x_77) ;  /* 0x0000000400748947 */ /* 0x000fea0003800000 */
[----:B------:R-:W-:Y:S01]  /*1f10*/  VIADD R8, R8, 0xffffffff ;  /* 0xffffffff08087836 */ /* 0x000fe20000000000 */
[----:B------:R-:W-:-:S04]  /*1f20*/  LOP3.LUT P0, R20, R4, 0x3, RZ, 0xc0, !PT ;  /* 0x0000000304147812 */ /* 0x000fc8000780c0ff */
[----:B------:R-:W-:-:S13]  /*1f30*/  ISETP.GE.U32.AND P1, PT, R8, 0x3, PT ;  /* 0x000000030800780c */ /* 0x000fda0003f26070 */
[----:B------:R-:W-:Y:S05]  /*1f40*/  @!P1 BRA `(.L_x_80) ;  /* 0x0000000000a89947 */ /* 0x000fea0003800000 */
[----:B------:R-:W3:Y:S01]  /*1f50*/  LDCU UR4, c[0x0][0x3b0] ;  /* 0x00007600ff0477ac */ /* 0x000ee20008000800 */
[----:B------:R-:W1:Y:S01]  /*1f60*/  LDCU.64 UR12, c[0x0][0x398] ;  /* 0x00007300ff0c77ac */ /* 0x000e620008000a00 */
[----:B---3--:R-:W-:-:S05]  /*1f70*/  IMAD R9, R7, UR4, R0 ;  /* 0x0000000407097c24 */ /* 0x008fca000f8e0200 */
[----:B------:R-:W-:Y:S02]  /*1f80*/  IADD3 R11, PT, PT, R9, UR4, RZ ;  /* 0x00000004090b7c10 */ /* 0x000fe4000fffe0ff */
[C---:B------:R-:W-:Y:S02]  /*1f90*/  IADD3 R9, P1, PT, R2.reuse, R9, RZ ;  /* 0x0000000902097210 */ /* 0x040fe40007f3e0ff */
[----:B------:R-:W-:Y:S01]  /*1fa0*/  IADD3 R12, P2, PT, R2, R11, RZ ;  /* 0x0000000b020c7210 */ /* 0x000fe20007f5e0ff */
[----:B------:R-:W-:Y:S02]  /*1fb0*/  VIADD R11, R11, UR4 ;  /* 0x000000040b0b7c36 */ /* 0x000fe40008000000 */
[----:B------:R-:W-:Y:S01]  /*1fc0*/  IMAD.X R16, RZ, RZ, RZ, P1 ;  /* 0x000000ffff107224 */ /* 0x000fe200008e06ff */
[----:B-1----:R-:W-:Y:S02]  /*1fd0*/  LEA R8, P1, R9, UR12, 0x1 ;  /* 0x0000000c09087c11 */ /* 0x002fe4000f8208ff */
[----:B------:R-:W-:-:S02]  /*1fe0*/  IADD3.X R13, PT, PT, RZ, RZ, RZ, P2, !PT ;  /* 0x000000ffff0d7210 */ /* 0x000fc400017fe4ff */
[----:B------:R-:W-:Y:S02]  /*1ff0*/  LEA R14, P2, R12, UR12, 0x1 ;  /* 0x0000000c0c0e7c11 */ /* 0x000fe4000f8408ff */
[----:B0-----:R-:W-:Y:S01]  /*2000*/  IADD3 R10, P3, PT, R2, R11, RZ ;  /* 0x0000000b020a7210 */ /* 0x001fe20007f7e0ff */
[----:B------:R-:W-:Y:S01]  /*2010*/  VIADD R11, R11, UR4 ;  /* 0x000000040b0b7c36 */ /* 0x000fe20008000000 */
[----:B------:R-:W-:Y:S02]  /*2020*/  LEA.HI.X R9, R9, UR13, R16, 0x1, P1 ;  /* 0x0000000d09097c11 */ /* 0x000fe400088f0c10 */
[----:B------:R-:W-:Y:S01]  /*2030*/  LEA.HI.X R15, R12, UR13, R13, 0x1, P2 ;  /* 0x0000000d0c0f7c11 */ /* 0x000fe200090f0c0d */
[----:B------:R-:W-:Y:S01]  /*2040*/  IMAD.X R13, RZ, RZ, RZ, P3 ;  /* 0x000000ffff0d7224 */ /* 0x000fe200018e06ff */
[----:B------:R-:W-:Y:S01]  /*2050*/  LEA R12, P1, R10, UR12, 0x1 ;  /* 0x0000000c0a0c7c11 */ /* 0x000fe2000f8208ff */
[----:B----4-:R0:W2:Y:S01]  /*2060*/  LDG.E.U16.CONSTANT R19, desc[UR6][R8.64] ;  /* 0x0000000608137981 */ /* 0x0100a2000c1e9500 */
[----:B------:R-:W-:-:S02]  /*2070*/  IADD3 R11, P2, PT, R2, R11, RZ ;  /* 0x0000000b020b7210 */ /* 0x000fc40007f5e0ff */
[----:B------:R-:W-:Y:S01]  /*2080*/  LEA.HI.X R13, R10, UR13, R13, 0x1, P1 ;  /* 0x0000000d0a0d7c11 */ /* 0x000fe200088f0c0d */
[----:B------:R-:W3:Y:S01]  /*2090*/  LDG.E.U16.CONSTANT R14, desc[UR6][R14.64] ;  /* 0x000000060e0e7981 */ /* 0x000ee2000c1e9500 */
[----:B------:R-:W-:Y:S02]  /*20a0*/  IADD3.X R10, PT, PT, RZ, RZ, RZ, P2, !PT ;  /* 0x000000ffff0a7210 */ /* 0x000fe400017fe4ff */
[C---:B------:R-:W-:Y:S01]  /*20b0*/  LEA R16, P1, R11.reuse, UR12, 0x1 ;  /* 0x0000000c0b107c11 */ /* 0x040fe2000f8208ff */
[----:B------:R-:W4:Y:S03]  /*20c0*/  LDG.E.U16.CONSTANT R12, desc[UR6][R12.64] ;  /* 0x000000060c0c7981 */ /* 0x000f26000c1e9500 */
[----:B------:R-:W-:-:S05]  /*20d0*/  LEA.HI.X R17, R11, UR13, R10, 0x1, P1 ;  /* 0x0000000d0b117c11 */ /* 0x000fca00088f0c0a */
[----:B------:R-:W5:Y:S01]  /*20e0*/  LDG.E.U16.CONSTANT R16, desc[UR6][R16.64] ;  /* 0x0000000610107981 */ /* 0x000f62000c1e9500 */
[----:B------:R-:W1:Y:S01]  /*20f0*/  S2UR UR5, SR_CgaCtaId ;  /* 0x00000000000579c3 */ /* 0x000e620000008800 */
[----:B------:R-:W-:Y:S02]  /*2100*/  UMOV UR4, 0x400 ;  /* 0x0000040000047882 */ /* 0x000fe40000000000 */
[----:B------:R-:W-:-:S04]  /*2110*/  UIADD3 UR4, UPT, UPT, UR4, 0x90, URZ ;  /* 0x0000009004047890 */ /* 0x000fc8000fffe0ff */
[----:B-1----:R-:W-:-:S06]  /*2120*/  ULEA UR4, UR5, UR4, 0x18 ;  /* 0x0000000405047291 */ /* 0x002fcc000f8ec0ff */
[----:B------:R-:W-:-:S05]  /*2130*/  LEA R18, R7, UR4, 0x2 ;  /* 0x0000000407127c11 */ /* 0x000fca000f8e10ff */
[----:B0-----:R-:W0:Y:S04]  /*2140*/  LDS.64 R8, [R18] ;  /* 0x0000000012087984 */ /* 0x001e280000000a00 */
[----:B------:R-:W1:Y:S01]  /*2150*/  LDS.64 R10, [R18+0x8] ;  /* 0x00000800120a7984 */ /* 0x000e620000000a00 */
[----:B------:R-:W-:Y:S02]  /*2160*/  VIADD R7, R7, 0x4 ;  /* 0x0000000407077836 */ /* 0x000fe40000000000 */
[----:B--2---:R-:W-:Y:S02]  /*2170*/  HADD2.F32 R19, -RZ, R19.H0_H0 ;  /* 0x20000013ff137230 */ /* 0x004fe40000004100 */
[----:B---3--:R-:W-:-:S03]  /*2180*/  HADD2.F32 R15, -RZ, R14.H0_H0 ;  /* 0x2000000eff0f7230 */ /* 0x008fc60000004100 */
[----:B0-----:R-:W-:Y:S01]  /*2190*/  FFMA R8, R8, R19, R29 ;  /* 0x0000001308087223 */ /* 0x001fe2000000001d */
[----:B----4-:R-:W-:-:S03]  /*21a0*/  HADD2.F32 R12, -RZ, R12.H0_H0 ;  /* 0x2000000cff0c7230 */ /* 0x010fc60000004100 */
[----:B------:R-:W-:-:S04]  /*21b0*/  FFMA R9, R15, R9, R8 ;  /* 0x000000090f097223 */ /* 0x000fc80000000008 */
[----:B-1----:R-:W-:Y:S01]  /*21c0*/  FFMA R10, R10, R12, R9 ;  /* 0x0000000c0a0a7223 */ /* 0x002fe20000000009 */
[----:B-----5:R-:W-:-:S05]  /*21d0*/  HADD2.F32 R29, -RZ, R16.H0_H0 ;  /* 0x20000010ff1d7230 */ /* 0x020fca0000004100 */
[----:B------:R-:W-:-:S07]  /*21e0*/  FFMA R29, R29, R11, R10 ;  /* 0x0000000b1d1d7223 */ /* 0x000fce000000000a */
.L_x_80:
[----:B------:R-:W-:Y:S05]  /*21f0*/  @!P0 BRA `(.L_x_77) ;  /* 0x0000000000b88947 */ /* 0x000fea0003800000 */
[----:B------:R-:W-:Y:S02]  /*2200*/  ISETP.NE.AND P1, PT, R20, 0x1, PT ;  /* 0x000000011400780c */ /* 0x000fe40003f25270 */
[----:B------:R-:W-:-:S04]  /*2210*/  LOP3.LUT R8, R4, 0x1, RZ, 0xc0, !PT ;  /* 0x0000000104087812 */ /* 0x000fc800078ec0ff */
[----:B------:R-:W-:-:S07]  /*2220*/  ISETP.NE.U32.AND P0, PT, R8, 0x1, PT ;  /* 0x000000010800780c */ /* 0x000fce0003f05070 */
[----:B------:R-:W-:Y:S06]  /*2230*/  @!P1 BRA `(.L_x_81) ;  /* 0x0000000000649947 */ /* 0x000fec0003800000 */
[----:B------:R-:W3:Y:S01]  /*2240*/  LDCU UR4, c[0x0][0x3b0] ;  /* 0x00007600ff0477ac */ /* 0x000ee20008000800 */
[----:B------:R-:W1:Y:S01]  /*2250*/  LDCU.64 UR12, c[0x0][0x398] ;  /* 0x00007300ff0c77ac */ /* 0x000e620008000a00 */
[----:B---3--:R-:W-:-:S04]  /*2260*/  IMAD R9, R7, UR4, R0 ;  /* 0x0000000407097c24 */ /* 0x008fc8000f8e0200 */
[----:B------:R-:W-:Y:S01]  /*2270*/  VIADD R11, R9, UR4 ;  /* 0x00000004090b7c36 */ /* 0x000fe20008000000 */
[----:B0-----:R-:W-:-:S04]  /*2280*/  IADD3 R10, P1, PT, R2, R9, RZ ;  /* 0x00000009020a7210 */ /* 0x001fc80007f3e0ff */
[----:B------:R-:W-:Y:S02]  /*2290*/  IADD3.X R9, PT, PT, RZ, RZ, RZ, P1, !PT ;  /* 0x000000ffff097210 */ /* 0x000fe40000ffe4ff */
[----:B------:R-:W-:Y:S02]  /*22a0*/  IADD3 R11, P2, PT, R2, R11, RZ ;  /* 0x0000000b020b7210 */ /* 0x000fe40007f5e0ff */
[----:B-1----:R-:W-:-:S03]  /*22b0*/  LEA R8, P1, R10, UR12, 0x1 ;  /* 0x0000000c0a087c11 */ /* 0x002fc6000f8208ff */
[----:B------:R-:W-:Y:S01]  /*22c0*/  IMAD.X R12, RZ, RZ, RZ, P2 ;  /* 0x000000ffff0c7224 */ /* 0x000fe200010e06ff */
[----:B------:R-:W-:Y:S02]  /*22d0*/  LEA.HI.X R9, R10, UR13, R9, 0x1, P1 ;  /* 0x0000000d0a097c11 */ /* 0x000fe400088f0c09 */
[----:B------:R-:W-:-:S03]  /*22e0*/  LEA R10, P1, R11, UR12, 0x1 ;  /* 0x0000000c0b0a7c11 */ /* 0x000fc6000f8208ff */
[----:B------:R-:W2:Y:S01]  /*22f0*/  LDG.E.U16.CONSTANT R8, desc[UR6][R8.64] ;  /* 0x0000000608087981 */ /* 0x000ea2000c1e9500 */
[----:B------:R-:W-:-:S05]  /*2300*/  LEA.HI.X R11, R11, UR13, R12, 0x1, P1 ;  /* 0x0000000d0b0b7c11 */ /* 0x000fca00088f0c0c */
[----:B------:R-:W3:Y:S01]  /*2310*/  LDG.E.U16.CONSTANT R10, desc[UR6][R10.64] ;  /* 0x000000060a0a7981 */ /* 0x000ee2000c1e9500 */
[----:B------:R-:W0:Y:S01]  /*2320*/  S2UR UR5, SR_CgaCtaId ;  /* 0x00000000000579c3 */ /* 0x000e220000008800 */
[----:B------:R-:W-:Y:S02]  /*2330*/  UMOV UR4, 0x400 ;  /* 0x0000040000047882 */ /* 0x000fe40000000000 */
[----:B------:R-:W-:-:S04]  /*2340*/  UIADD3 UR4, UPT, UPT, UR4, 0x90, URZ ;  /* 0x0000009004047890 */ /* 0x000fc8000fffe0ff */
[----:B0-----:R-:W-:-:S06]  /*2350*/  ULEA UR4, UR5, UR4, 0x18 ;  /* 0x0000000405047291 */ /* 0x001fcc000f8ec0ff */
[----:B------:R-:W-:-:S06]  /*2360*/  LEA R12, R7, UR4, 0x2 ;  /* 0x00000004070c7c11 */ /* 0x000fcc000f8e10ff */
[----:B------:R-:W0:Y:S01]  /*2370*/  LDS.64 R12, [R12] ;  /* 0x000000000c0c7984 */ /* 0x000e220000000a00 */
[----:B------:R-:W-:Y:S02]  /*2380*/  VIADD R7, R7, 0x2 ;  /* 0x0000000207077836 */ /* 0x000fe40000000000 */
[----:B--2---:R-:W-:-:S05]  /*2390*/  HADD2.F32 R14, -RZ, R8.H0_H0 ;  /* 0x20000008ff0e7230 */ /* 0x004fca0000004100 */
[----:B0-----:R-:W-:Y:S01]  /*23a0*/  FFMA R14, R12, R14, R29 ;  /* 0x0000000e0c0e7223 */ /* 0x001fe2000000001d */
[----:B---3--:R-:W-:-:S05]  /*23b0*/  HADD2.F32 R15, -RZ, R10.H0_H0 ;  /* 0x2000000aff0f7230 */ /* 0x008fca0000004100 */
[----:B------:R-:W-:-:S07]  /*23c0*/  FFMA R29, R15, R13, R14 ;  /* 0x0000000d0f1d7223 */ /* 0x000fce000000000e */
.L_x_81:
[----:B------:R-:W-:Y:S05]  /*23d0*/  @P0 BRA `(.L_x_77) ;  /* 0x0000000000400947 */ /* 0x000fea0003800000 */
[----:B------:R-:W3:Y:S01]  /*23e0*/  LDCU UR4, c[0x0][0x3b0] ;  /* 0x00007600ff0477ac */ /* 0x000ee20008000800 */
[----:B------:R-:W1:Y:S01]  /*23f0*/  LDCU.64 UR12, c[0x0][0x398] ;  /* 0x00007300ff0c77ac */ /* 0x000e620008000a00 */
[----:B---3--:R-:W-:-:S05]  /*2400*/  IMAD R9, R7, UR4, R0 ;  /* 0x0000000407097c24 */ /* 0x008fca000f8e0200 */
[----:B------:R-:W-:-:S04]  /*2410*/  IADD3 R9, P0, PT, R2, R9, RZ ;  /* 0x0000000902097210 */ /* 0x000fc80007f1e0ff */
[----:B0-----:R-:W-:Y:S02]  /*2420*/  IADD3.X R10, PT, PT, RZ, RZ, RZ, P0, !PT ;  /* 0x000000ffff0a7210 */ /* 0x001fe400007fe4ff */
[----:B-1----:R-:W-:-:S04]  /*2430*/  LEA R8, P0, R9, UR12, 0x1 ;  /* 0x0000000c09087c11 */ /* 0x002fc8000f8008ff */
[----:B------:R-:W-:-:S05]  /*2440*/  LEA.HI.X R9, R9, UR13, R10, 0x1, P0 ;  /* 0x0000000d09097c11 */ /* 0x000fca00080f0c0a */
[----:B------:R-:W2:Y:S01]  /*2450*/  LDG.E.U16.CONSTANT R8, desc[UR6][R8.64] ;  /* 0x0000000608087981 */ /* 0x000ea2000c1e9500 */
[----:B------:R-:W0:Y:S01]  /*2460*/  S2UR UR5, SR_CgaCtaId ;  /* 0x00000000000579c3 */ /* 0x000e220000008800 */
[----:B------:R-:W-:Y:S02]  /*2470*/  UMOV UR4, 0x400 ;  /* 0x0000040000047882 */ /* 0x000fe40000000000 */
[----:B------:R-:W-:-:S04]  /*2480*/  UIADD3 UR4, UPT, UPT, UR4, 0x90, URZ ;  /* 0x0000009004047890 */ /* 0x000fc8000fffe0ff */
[----:B0-----:R-:W-:-:S06]  /*2490*/  ULEA UR4, UR5, UR4, 0x18 ;  /* 0x0000000405047291 */ /* 0x001fcc000f8ec0ff */
[----:B------:R-:W-:-:S05]  /*24a0*/  LEA R7, R7, UR4, 0x2 ;  /* 0x0000000407077c11 */ /* 0x000fca000f8e10ff */
[----:B------:R-:W0:Y:S01]  /*24b0*/  LDS R10, [R7] ;  /* 0x00000000070a7984 */ /* 0x000e220000000800 */
[----:B--2---:R-:W-:-:S05]  /*24c0*/  HADD2.F32 R11, -RZ, R8.H0_H0 ;  /* 0x20000008ff0b7230 */ /* 0x004fca0000004100 */
[----:B0-----:R-:W-:-:S07]  /*24d0*/  FFMA R29, R10, R11, R29 ;  /* 0x0000000b0a1d7223 */ /* 0x001fce000000001d */
.L_x_77:
[----:B------:R-:W1:Y:S01]  /*24e0*/  LDCU.64 UR4, c[0x0][0x380] ;  /* 0x00007000ff0477ac */ /* 0x000e620008000a00 */
[C---:B--2---:R-:W-:Y:S01]  /*24f0*/  IADD3 R7, P0, PT, R0.reuse, R3, RZ ;  /* 0x0000000300077210 */ /* 0x044fe20007f1e0ff */
[----:B0-----:R-:W-:Y:S01]  /*2500*/  VIADD R0, R0, UR8 ;  /* 0x0000000800007c36 */ /* 0x001fe20008000000 */
[----:B------:R-:W-:-:S03]  /*2510*/  F2FP.F16.F32.PACK_AB R29, RZ, R29 ;  /* 0x0000001dff1d723e */ /* 0x000fc600000000ff */
[----:B---3--:R-:W-:Y:S01]  /*2520*/  IMAD.X R10, RZ, RZ, R5, P0 ;  /* 0x000000ffff0a7224 */ /* 0x008fe200000e0605 */
[C---:B-1----:R-:W-:Y:S01]  /*2530*/  LEA R8, P0, R7.reuse, UR4, 0x1 ;  /* 0x0000000407087c11 */ /* 0x042fe2000f8008ff */
[----:B------:R-:W0:Y:S03]  /*2540*/  LDCU UR4, c[0x0][0x3b0] ;  /* 0x00007600ff0477ac */ /* 0x000e260008000800 */
[----:B------:R-:W-:-:S05]  /*2550*/  LEA.HI.X R9, R7, UR5, R10, 0x1, P0 ;  /* 0x0000000507097c11 */ /* 0x000fca00080f0c0a */
[----:B------:R1:W-:Y:S01]  /*2560*/  STG.E.U16 desc[UR6][R8.64], R29 ;  /* 0x0000001d08007986 */ /* 0x0003e2000c101506 */
[----:B0-----:R-:W-:-:S13]  /*2570*/  ISETP.GE.U32.AND P0, PT, R0, UR4, PT ;  /* 0x0000000400007c0c */ /* 0x001fda000bf06070 */
[----:B-1----:R-:W-:Y:S05]  /*2580*/  @!P0 BRA `(.L_x_82) ;  /* 0xfffffff000d88947 */ /* 0x002fea000383ffff */
[----:B------:R-:W-:Y:S05]  /*2590*/  EXIT ;  /* 0x000000000000794d */ /* 0x000fea0003800000 */
.L_x_66:
[----:B-1----:R-:W-:Y:S01]  /*25a0*/  MOV R19, R12 ;  /* 0x0000000c00137202 */ /* 0x002fe20000000f00 */
[----:B------:R-:W-:Y:S01]  /*25b0*/  IMAD.MOV.U32 R20, RZ, RZ, 0x10 ;  /* 0x00000010ff147424 */ /* 0x000fe200078e00ff */
[----:B------:R-:W-:Y:S01]  /*25c0*/  MOV R18, 0xffffffff ;  /* 0xffffffff00127802 */ /* 0x000fe20000000f00 */
[----:B------:R-:W-:-:S07]  /*25d0*/  IMAD.MOV.U32 R21, RZ, RZ, 0x1f ;  /* 0x0000001fff157424 */ /* 0x000fce00078e00ff */
[----:B0-----:R-:W-:Y:S05]  /*25e0*/  WARPSYNC.COLLECTIVE R18, `(.L_x_83) ;  /* 0x0000000012087348 */ /* 0x001fea0003c00000 */
[----:B------:R1:W2:Y:S02]  /*25f0*/  SHFL.DOWN P2, R17, R19, R20, R21 ;  /* 0x0800001413117389 */ /* 0x0002a40000040015 */
[----:B012---:R-:W-:Y:S05]  /*2600*/  ENDCOLLECTIVE ;  /* 0x000000000000791b */ /* 0x007fea0003800000 */
.L_x_83:
[----:B------:R-:W-:Y:S02]  /*2610*/  HFMA2 R20, -RZ, RZ, 0, 4.76837158203125e-07 ;  /* 0x00000008ff147431 */ /* 0x000fe400000001ff */
[----:B------:R-:W-:-:S05]  /*2620*/  IMAD.MOV.U32 R13, RZ, RZ, R17 ;  /* 0x000000ffff0d7224 */ /* 0x000fca00078e0011 */
[----:B------:R-:W-:-:S05]  /*2630*/  FMNMX R13, R13, R12, !PT ;  /* 0x0000000c0d0d7209 */ /* 0x000fca0007800000 */
[----:B------:R-:W-:-:S07]  /*2640*/  IMAD.MOV.U32 R19, RZ, RZ, R13 ;  /* 0x000000ffff137224 */ /* 0x000fce00078e000d */
[----:B------:R-:W-:Y:S05]  /*2650*/  WARPSYNC.COLLECTIVE R18, `(.L_x_84) ;  /* 0x0000000012087348 */ /* 0x000fea0003c00000 */
[----:B------:R0:W1:Y:S02]  /*2660*/  SHFL.DOWN P2, R17, R19, R20, R21 ;  /* 0x0800001413117389 */ /* 0x0000640000040015 */
[----:B01----:R-:W-:Y:S05]  /*2670*/  ENDCOLLECTIVE ;  /* 0x000000000000791b */ /* 0x003fea0003800000 */
.L_x_84:
[----:B------:R-:W-:Y:S01]  /*2680*/  MOV R20, 0x4 ;  /* 0x0000000400147802 */ /* 0x000fe20000000f00 */
[----:B------:R-:W-:-:S05]  /*2690*/  IMAD.MOV.U32 R14, RZ, RZ, R17 ;  /* 0x000000ffff0e7224 */ /* 0x000fca00078e0011 */
[----:B------:R-:W-:-:S05]  /*26a0*/  FMNMX R14, R13, R14, !PT ;  /* 0x0000000e0d0e7209 */ /* 0x000fca0007800000 */
[----:B------:R-:W-:-:S07]  /*26b0*/  IMAD.MOV.U32 R19, RZ, RZ, R14 ;  /* 0x000000ffff137224 */ /* 0x000fce00078e000e */
[----:B------:R-:W-:Y:S05]  /*26c0*/  WARPSYNC.COLLECTIVE R18, `(.L_x_85) ;  /* 0x0000000012087348 */ /* 0x000fea0003c00000 */
[----:B------:R0:W1:Y:S02]  /*26d0*/  SHFL.DOWN P2, R17, R19, R20, R21 ;  /* 0x0800001413117389 */ /* 0x0000640000040015 */
[----:B01----:R-:W-:Y:S05]  /*26e0*/  ENDCOLLECTIVE ;  /* 0x000000000000791b */ /* 0x003fea0003800000 */
.L_x_85:
[----:B------:R-:W-:Y:S02]  /*26f0*/  HFMA2 R20, -RZ, RZ, 0, 1.1920928955078125e-07 ;  /* 0x00000002ff147431 */ /* 0x000fe400000001ff */
[----:B------:R-:W-:-:S05]  /*2700*/  IMAD.MOV.U32 R15, RZ, RZ, R17 ;  /* 0x000000ffff0f7224 */ /* 0x000fca00078e0011 */
[----:B------:R-:W-:-:S05]  /*2710*/  FMNMX R15, R14, R15, !PT ;  /* 0x0000000f0e0f7209 */ /* 0x000fca0007800000 */
[----:B------:R-:W-:-:S07]  /*2720*/  IMAD.MOV.U32 R19, RZ, RZ, R15 ;  /* 0x000000ffff137224 */ /* 0x000fce00078e000f */
[----:B------:R-:W-:Y:S05]  /*2730*/  WARPSYNC.COLLECTIVE R18, `(.L_x_86) ;  /* 0x0000000012087348 */ /* 0x000fea0003c00000 */
[----:B------:R0:W1:Y:S02]  /*2740*/  SHFL.DOWN P2, R17, R19, R20, R21 ;  /* 0x0800001413117389 */ /* 0x0000640000040015 */
[----:B01----:R-:W-:Y:S05]  /*2750*/  ENDCOLLECTIVE ;  /* 0x000000000000791b */ /* 0x003fea0003800000 */
.L_x_86:
[----:B------:R-:W-:Y:S01]  /*2760*/  MOV R20, 0x1 ;  /* 0x0000000100147802 */ /* 0x000fe20000000f00 */
[----:B------:R-:W-:-:S05]  /*2770*/  IMAD.MOV.U32 R16, RZ, RZ, R17 ;  /* 0x000000ffff107224 */ /* 0x000fca00078e0011 */
[----:B------:R-:W-:-:S05]  /*2780*/  FMNMX R16, R15, R16, !PT ;  /* 0x000000100f107209 */ /* 0x000fca0007800000 */
[----:B------:R-:W-:-:S07]  /*2790*/  IMAD.MOV.U32 R19, RZ, RZ, R16 ;  /* 0x000000ffff137224 */ /* 0x000fce00078e0010 */
[----:B------:R-:W-:Y:S05]  /*27a0*/  WARPSYNC.COLLECTIVE R18, `(.L_x_87) ;  /* 0x0000000012087348 */ /* 0x000fea0003c00000 */
[----:B------:R0:W1:Y:S02]  /*27b0*/  SHFL.DOWN P2, R17, R19, R20, R21 ;  /* 0x0800001413117389 */ /* 0x0000640000040015 */
[----:B01----:R-:W-:Y:S05]  /*27c0*/  ENDCOLLECTIVE ;  /* 0x000000000000791b */ /* 0x003fea0003800000 */
.L_x_87:
[----:B------:R-:W-:Y:S05]  /*27d0*/  BRA `(.L_x_88) ;  /* 0xffffffe800887947 */ /* 0x000fea000383ffff */
.L_x_71:
[----:B------:R-:W-:Y:S02]  /*27e0*/  HFMA2 R21, -RZ, RZ, 0, 1.847743988037109375e-06 ;  /* 0x0000001fff157431 */ /* 0x000fe400000001ff */
[----:B---34-:R-:W-:Y:S02]  /*27f0*/  IMAD.MOV.U32 R19, RZ, RZ, R7 ;  /* 0x000000ffff137224 */ /* 0x018fe400078e0007 */
[----:B------:R-:W-:Y:S02]  /*2800*/  IMAD.MOV.U32 R20, RZ, RZ, 0x10 ;  /* 0x00000010ff147424 */ /* 0x000fe400078e00ff */
[----:B------:R-:W-:-:S07]  /*2810*/  IMAD.MOV.U32 R18, RZ, RZ, -0x1 ;  /* 0xffffffffff127424 */ /* 0x000fce00078e00ff */
[----:B012---:R-:W-:Y:S05]  /*2820*/  WARPSYNC.COLLECTIVE R18, `(.L_x_89) ;  /* 0x0000000012087348 */ /* 0x007fea0003c00000 */
[----:B-1----:R1:W3:Y:S02]  /*2830*/  SHFL.DOWN P2, R17, R19, R20, R21 ;  /* 0x0800001413117389 */ /* 0x0022e40000040015 */
[----:B0123--:R-:W-:Y:S05]  /*2840*/  ENDCOLLECTIVE ;  /* 0x000000000000791b */ /* 0x00ffea0003800000 */
.L_x_89:
[----:B------:R-:W-:Y:S02]  /*2850*/  IMAD.MOV.U32 R20, RZ, RZ, 0x8 ;  /* 0x00000008ff147424 */ /* 0x000fe400078e00ff */
[----:B------:R-:W-:-:S04]  /*2860*/  IMAD.MOV.U32 R8, RZ, RZ, R17 ;  /* 0x000000ffff087224 */ /* 0x000fc800078e0011 */
[----:B------:R-:W-:-:S05]  /*2870*/  FADD R8, R8, R7 ;  /* 0x0000000708087221 */ /* 0x000fca0000000000 */
[----:B------:R-:W-:-:S07]  /*2880*/  MOV R19, R8 ;  /* 0x0000000800137202 */ /* 0x000fce0000000f00 */
[----:B------:R-:W-:Y:S05]  /*2890*/  WARPSYNC.COLLECTIVE R18, `(.L_x_90) ;  /* 0x0000000012087348 */ /* 0x000fea0003c00000 */
[----:B------:R0:W1:Y:S02]  /*28a0*/  SHFL.DOWN P2, R17, R19, R20, R21 ;  /* 0x0800001413117389 */ /* 0x0000640000040015 */
[----:B01----:R-:W-:Y:S05]  /*28b0*/  ENDCOLLECTIVE ;  /* 0x000000000000791b */ /* 0x003fea0003800000 */
.L_x_90:
[----:B------:R-:W-:Y:S02]  /*28c0*/  IMAD.MOV.U32 R20, RZ, RZ, 0x4 ;  /* 0x00000004ff147424 */ /* 0x000fe400078e00ff */
[----:B------:R-:W-:-:S04]  /*28d0*/  IMAD.MOV.U32 R13, RZ, RZ, R17 ;  /* 0x000000ffff0d7224 */ /* 0x000fc800078e0011 */
[----:B------:R-:W-:-:S05]  /*28e0*/  FADD R13, R8, R13 ;  /* 0x0000000d080d7221 */ /* 0x000fca0000000000 */
[----:B------:R-:W-:-:S07]  /*28f0*/  MOV R19, R13 ;  /* 0x0000000d00137202 */ /* 0x000fce0000000f00 */
[----:B------:R-:W-:Y:S05]  /*2900*/  WARPSYNC.COLLECTIVE R18, `(.L_x_91) ;  /* 0x0000000012087348 */ /* 0x000fea0003c00000 */
[----:B------:R0:W1:Y:S02]  /*2910*/  SHFL.DOWN P2, R17, R19, R20, R21 ;  /* 0x0800001413117389 */ /* 0x0000640000040015 */
[----:B01----:R-:W-:Y:S05]  /*2920*/  ENDCOLLECTIVE ;  /* 0x000000000000791b */ /* 0x003fea0003800000 */
.L_x_91:
[----:B------:R-:W-:Y:S02]  /*2930*/  IMAD.MOV.U32 R20, RZ, RZ, 0x2 ;  /* 0x00000002ff147424 */ /* 0x000fe400078e00ff */
[----:B------:R-:W-:-:S04]  /*2940*/  IMAD.MOV.U32 R10, RZ, RZ, R17 ;  /* 0x000000ffff0a7224 */ /* 0x000fc800078e0011 */
[----:B------:R-:W-:-:S05]  /*2950*/  FADD R10, R13, R10 ;  /* 0x0000000a0d0a7221 */ /* 0x000fca0000000000 */
[----:B------:R-:W-:-:S07]  /*2960*/  MOV R19, R10 ;  /* 0x0000000a00137202 */ /* 0x000fce0000000f00 */
[----:B------:R-:W-:Y:S05]  /*2970*/  WARPSYNC.COLLECTIVE R18, `(.L_x_92) ;  /* 0x0000000012087348 */ /* 0x000fea0003c00000 */
[----:B------:R0:W1:Y:S02]  /*2980*/  SHFL.DOWN P2, R17, R19, R20, R21 ;  /* 0x0800001413117389 */ /* 0x0000640000040015 */
[----:B01----:R-:W-:Y:S05]  /*2990*/  ENDCOLLECTIVE ;  /* 0x000000000000791b */ /* 0x003fea0003800000 */
.L_x_92:
[----:B------:R-:W-:Y:S02]  /*29a0*/  IMAD.MOV.U32 R20, RZ, RZ, 0x1 ;  /* 0x00000001ff147424 */ /* 0x000fe400078e00ff */
[----:B------:R-:W-:-:S04]  /*29b0*/  IMAD.MOV.U32 R15, RZ, RZ, R17 ;  /* 0x000000ffff0f7224 */ /* 0x000fc800078e0011 */
[----:B------:R-:W-:-:S05]  /*29c0*/  FADD R15, R10, R15 ;  /* 0x0000000f0a0f7221 */ /* 0x000fca0000000000 */
[----:B------:R-:W-:-:S07]  /*29d0*/  MOV R19, R15 ;  /* 0x0000000f00137202 */ /* 0x000fce0000000f00 */
[----:B------:R-:W-:Y:S05]  /*29e0*/  WARPSYNC.COLLECTIVE R18, `(.L_x_93) ;  /* 0x0000000012087348 */ /* 0x000fea0003c00000 */
[----:B------:R0:W1:Y:S02]  /*29f0*/  SHFL.DOWN P2, R17, R19, R20, R21 ;  /* 0x0800001413117389 */ /* 0x0000640000040015 */
[----:B01----:R-:W-:Y:S05]  /*2a00*/  ENDCOLLECTIVE ;  /* 0x000000000000791b */ /* 0x003fea0003800000 */
.L_x_93:
[----:B------:R-:W-:Y:S01]  /*2a10*/  IMAD.MOV.U32 R12, RZ, RZ, R17 ;  /* 0x000000ffff0c7224 */ /* 0x000fe200078e0011 */
[----:B------:R-:W-:Y:S06]  /*2a20*/  BRA `(.L_x_94) ;  /* 0xffffffe800fc7947 */ /* 0x000fec000383ffff */
        .weak           $__internal_1_$__cuda_sm20_rcp_rn_f32_slowpath
        .type           $__internal_1_$__cuda_sm20_rcp_rn_f32_slowpath,@function
        .size           $__internal_1_$__cuda_sm20_rcp_rn_f32_slowpath,(.L_x_240 - $__internal_1_$__cuda_sm20_rcp_rn_f32_slowpath)
$__internal_1_$__cuda_sm20_rcp_rn_f32_slowpath:
[----:B------:R-:W-:-:S04]  /*2a30*/  SHF.L.U32 R9, R6, 0x1, RZ ;  /* 0x0000000106097819 */ /* 0x000fc800000006ff */
[----:B------:R-:W-:-:S04]  /*2a40*/  SHF.R.U32.HI R9, RZ, 0x18, R9 ;  /* 0x00000018ff097819 */ /* 0x000fc80000011609 */
[----:B------:R-:W-:-:S13]  /*2a50*/  ISETP.NE.U32.AND P0, PT, R9, RZ, PT ;  /* 0x000000ff0900720c */ /* 0x000fda0003f05070 */
[----:B------:R-:W-:Y:S05]  /*2a60*/  @P0 BRA `(.L_x_95) ;  /* 0x00000000002c0947 */ /* 0x000fea0003800000 */
[----:B------:R-:W-:-:S05]  /*2a70*/  IMAD.SHL.U32 R9, R6, 0x2, RZ ;  /* 0x0000000206097824 */ /* 0x000fca00078e00ff */
[----:B------:R-:W-:-:S13]  /*2a80*/  ISETP.NE.AND P0, PT, R9, RZ, PT ;  /* 0x000000ff0900720c */ /* 0x000fda0003f05270 */
[----:B------:R2:W3:Y:S01]  /*2a90*/  @!P0 MUFU.RCP R9, R6 ;  /* 0x0000000600098308 */ /* 0x0004e20000001000 */
[----:B------:R-:W-:Y:S05]  /*2aa0*/  @!P0 BRA `(.L_x_96) ;  /* 0x0000000000a48947 */ /* 0x000fea0003800000 */
[----:B------:R-:W-:-:S04]  /*2ab0*/  FFMA R10, R6, 1.84467440737095516160e+19, RZ ;  /* 0x5f800000060a7823 */ /* 0x000fc800000000ff */
[----:B---3--:R-:W2:Y:S02]  /*2ac0*/  MUFU.RCP R9, R10 ;  /* 0x0000000a00097308 */ /* 0x008ea40000001000 */
[----:B--2---:R-:W-:-:S04]  /*2ad0*/  FFMA R6, R10, R9, -1 ;  /* 0xbf8000000a067423 */ /* 0x004fc80000000009 */
[----:B------:R-:W-:-:S04]  /*2ae0*/  FADD.FTZ R6, -R6, -RZ ;  /* 0x800000ff06067221 */ /* 0x000fc80000010100 */
[----:B------:R-:W-:-:S04]  /*2af0*/  FFMA R6, R9, R6, R9 ;  /* 0x0000000609067223 */ /* 0x000fc80000000009 */
[----:B------:R-:W-:Y:S01]  /*2b00*/  FFMA R9, R6, 1.84467440737095516160e+19, RZ ;  /* 0x5f80000006097823 */ /* 0x000fe200000000ff */
[----:B------:R-:W-:Y:S06]  /*2b10*/  BRA `(.L_x_96) ;  /* 0x0000000000887947 */ /* 0x000fec0003800000 */
.L_x_95:
[----:B------:R-:W-:-:S05]  /*2b20*/  VIADD R10, R9, 0xffffff03 ;  /* 0xffffff03090a7836 */ /* 0x000fca0000000000 */
[----:B------:R-:W-:-:S13]  /*2b30*/  ISETP.GT.U32.AND P0, PT, R10, 0x1, PT ;  /* 0x000000010a00780c */ /* 0x000fda0003f04070 */
[----:B------:R-:W-:Y:S05]  /*2b40*/  @P0 BRA `(.L_x_97) ;  /* 0x0000000000780947 */ /* 0x000fea0003800000 */
[----:B------:R-:W-:Y:S01]  /*2b50*/  LOP3.LUT R11, R6, 0x7fffff, RZ, 0xc0, !PT ;  /* 0x007fffff060b7812 */ /* 0x000fe200078ec0ff */
[----:B------:R-:W-:-:S03]  /*2b60*/  HFMA2 R15, -RZ, RZ, 0, 1.78813934326171875e-07 ;  /* 0x00000003ff0f7431 */ /* 0x000fc600000001ff */
[----:B------:R-:W-:-:S04]  /*2b70*/  LOP3.LUT R11, R11, 0x3f800000, RZ, 0xfc, !PT ;  /* 0x3f8000000b0b7812 */ /* 0x000fc800078efcff */
[----:B------:R-:W0:Y:S01]  /*2b80*/  MUFU.RCP R12, R11 ;  /* 0x0000000b000c7308 */ /* 0x000e220000001000 */
[----:B------:R-:W-:Y:S01]  /*2b90*/  SHF.L.U32 R16, R15, R10, RZ ;  /* 0x0000000a0f107219 */ /* 0x000fe200000006ff */
        /* <DEDUP_REMOVED lines=18> */
[----:B------:R-:W-:Y:S02]  /*2cc0*/  ISETP.GE.AND P0, PT, R10, RZ, PT ;  /* 0x000000ff0a00720c */ /* 0x000fe40003f06270 */
[----:B------:R-:W-:-:S04]  /*2cd0*/  IADD3 R10, PT, PT, R9, -0xfc, RZ ;  /* 0xffffff04090a7810 */ /* 0x000fc80007ffe0ff */
[----:B------:R-:W-:-:S07]  /*2ce0*/  SHF.R.U32.HI R9, RZ, R10, R13 ;  /* 0x0000000aff097219 */ /* 0x000fce000001160d */
[----:B------:R-:W-:-:S04]  /*2cf0*/  @!P0 VIADD R9, R9, 0x1 ;  /* 0x0000000109098836 */ /* 0x000fc80000000000 */
[----:B------:R-:W-:-:S05]  /*2d00*/  @!P1 IMAD.SHL.U32 R9, R9, 0x2, RZ ;  /* 0x0000000209099824 */ /* 0x000fca00078e00ff */
[----:B------:R-:W-:Y:S01]  /*2d10*/  LOP3.LUT R9, R9, 0x80000000, R6, 0xf8, !PT ;  /* 0x8000000009097812 */ /* 0x000fe200078ef806 */
[----:B------:R-:W-:Y:S06]  /*2d20*/  BRA `(.L_x_96) ;  /* 0x0000000000047947 */ /* 0x000fec0003800000 */
.L_x_97:
[----:B------:R0:W1:Y:S02]  /*2d30*/  MUFU.RCP R9, R6 ;  /* 0x0000000600097308 */ /* 0x0000640000001000 */
.L_x_96:
[----:B0123--:R-:W-:Y:S01]  /*2d40*/  MOV R6, R9 ;  /* 0x0000000900067202 */ /* 0x00ffe20000000f00 */
[----:B------:R-:W-:-:S04]  /*2d50*/  IMAD.MOV.U32 R9, RZ, RZ, 0x0 ;  /* 0x00000000ff097424 */ /* 0x000fc800078e00ff */
[----:B------:R-:W-:Y:S05]  /*2d60*/  RET.REL.NODEC R8 `(lux_sdpa_f16_kernel) ;  /* 0xffffffd008a47950 */ /* 0x000fea0003c3ffff */
.L_x_98:
        /* <DEDUP_REMOVED lines=9> */
.L_x_240:


//--------------------- .text.lux_sdpa_gqa_f32_kernel --------------------------
	.section	.text.lux_sdpa_gqa_f32_kernel,"ax",@progbits
	.align	128
        .global         lux_sdpa_gqa_f32_kernel
        .type           lux_sdpa_gqa_f32_kernel,@function
        .size           lux_sdpa_gqa_f32_kernel,(.L_x_241 - lux_sdpa_gqa_f32_kernel)
        .other          lux_sdpa_gqa_f32_kernel,@"STO_CUDA_ENTRY STV_DEFAULT"
lux_sdpa_gqa_f32_kernel:
.text.lux_sdpa_gqa_f32_kernel:
[----:B------:R-:W-:Y:S08]  /*0000*/  LDC R1, c[0x0][0x37c] ;  /* 0x0000df00ff017b82 */ /* 0x000ff00000000800 */
[----:B------:R-:W0:Y:S01]  /*0010*/  LDC R2, c[0x0][0x3a8] ;  /* 0x0000ea00ff027b82 */ /* 0x000e220000000800 */
[----:B------:R-:W1:Y:S07]  /*0020*/  LDCU UR5, c[0x0][0x3b0] ;  /* 0x00007600ff0577ac */ /* 0x000e6e0008000800 */
[----:B------:R-:W2:Y:S01]  /*0030*/  S2UR UR4, SR_CTAID.Z ;  /* 0x00000000000479c3 */ /* 0x000ea20000002700 */
[----:B-1----:R-:W-:Y:S01]  /*0040*/  IMAD.U32 R11, RZ, RZ, UR5 ;  /* 0x00000005ff0b7e24 */ /* 0x002fe2000f8e00ff */
[----:B0-----:R-:W0:Y:S01]  /*0050*/  I2F.U32.RP R0, R2 ;  /* 0x0000000200007306 */ /* 0x001e220000209000 */
[----:B------:R-:W-:-:S07]  /*0060*/  ISETP.NE.U32.AND P2, PT, R2, RZ, PT ;  /* 0x000000ff0200720c */ /* 0x000fce0003f45070 */
[----:B0-----:R-:W0:Y:S02]  /*0070*/  MUFU.RCP R0, R0 ;  /* 0x0000000000007308 */ /* 0x001e240000001000 */
[----:B0-----:R-:W-:-:S06]  /*0080*/  VIADD R4, R0, 0xffffffe ;  /* 0x0ffffffe00047836 */ /* 0x001fcc0000000000 */
[----:B------:R0:W1:Y:S02]  /*0090*/  F2I.FTZ.U32.TRUNC.NTZ R5, R4 ;  /* 0x0000000400057305 */ /* 0x000064000021f000 */
[----:B0-----:R-:W-:Y:S02]  /*00a0*/  IMAD.MOV.U32 R4, RZ, RZ, RZ ;  /* 0x000000ffff047224 */ /* 0x001fe400078e00ff */
[----:B-1----:R-:W-:-:S04]  /*00b0*/  IMAD.MOV R3, RZ, RZ, -R5 ;  /* 0x000000ffff037224 */ /* 0x002fc800078e0a05 */
[----:B------:R-:W-:-:S04]  /*00c0*/  IMAD R3, R3, R2, RZ ;  /* 0x0000000203037224 */ /* 0x000fc800078e02ff */
[----:B------:R-:W-:Y:S02]  /*00d0*/  IMAD.HI.U32 R5, R5, R3, R4 ;  /* 0x0000000305057227 */ /* 0x000fe400078e0004 */
[----:B------:R-:W0:Y:S04]  /*00e0*/  S2R R4, SR_CTAID.Y ;  /* 0x0000000000047919 */ /* 0x000e280000002600 */
[----:B--2---:R-:W-:Y:S01]  /*00f0*/  IMAD.HI.U32 R6, R5, UR4, RZ ;  /* 0x0000000405067c27 */ /* 0x004fe2000f8e00ff */
[----:B------:R-:W-:-:S03]  /*0100*/  LOP3.LUT R5, RZ, R2, RZ, 0x33, !PT ;  /* 0x00000002ff057212 */ /* 0x000fc600078e33ff */
[----:B------:R-:W-:-:S04]  /*0110*/  IMAD.MOV R9, RZ, RZ, -R6 ;  /* 0x000000ffff097224 */ /* 0x000fc800078e0a06 */
[----:B------:R-:W-:Y:S01]  /*0120*/  IMAD R9, R2, R9, UR4 ;  /* 0x0000000402097e24 */ /* 0x000fe2000f8e0209 */
[----:B------:R-:W1:Y:S04]  /*0130*/  LDCU UR4, c[0x0][0x3a4] ;  /* 0x00007480ff0477ac */ /* 0x000e680008000800 */
[----:B------:R-:W-:-:S13]  /*0140*/  ISETP.GE.U32.AND P0, PT, R9, R2, PT ;  /* 0x000000020900720c */ /* 0x000fda0003f06070 */
[----:B------:R-:W-:Y:S01]  /*0150*/  @P0 IMAD.IADD R9, R9, 0x1, -R2 ;  /* 0x0000000109090824 */ /* 0x000fe200078e0a02 */
[----:B------:R-:W-:-:S04]  /*0160*/  @P0 IADD3 R6, PT, PT, R6, 0x1, RZ ;  /* 0x0000000106060810 */ /* 0x000fc80007ffe0ff */
[----:B------:R-:W-:-:S13]  /*0170*/  ISETP.GE.U32.AND P1, PT, R9, R2, PT ;  /* 0x000000020900720c */ /* 0x000fda0003f26070 */
[----:B------:R-:W-:-:S05]  /*0180*/  @P1 VIADD R6, R6, 0x1 ;  /* 0x0000000106061836 */ /* 0x000fca0000000000 */
[----:B------:R-:W-:-:S04]  /*0190*/  SEL R3, R5, R6, !P2 ;  /* 0x0000000605037207 */ /* 0x000fc80005000000 */
[----:B-1----:R-:W-:-:S04]  /*01a0*/  ISETP.GE.U32.AND P0, PT, R3, UR4, PT ;  /* 0x0000000403007c0c */ /* 0x002fc8000bf06070 */
[----:B0-----:R-:W-:-:S13]  /*01b0*/  ISETP.GE.U32.OR P0, PT, R4, R11, P0 ;  /* 0x0000000b0400720c */ /* 0x001fda0000706470 */
[----:B------:R-:W-:Y:S05]  /*01c0*/  @P0 EXIT ;  /* 0x000000000000094d */ /* 0x000fea0003800000 */
[----:B------:R-:W0:Y:S01]  /*01d0*/  LDCU UR5, c[0x0][0x3ac] ;  /* 0x00007580ff0577ac */ /* 0x000e220008000800 */
[----:B------:R-:W-:Y:S01]  /*01e0*/  BSSY.RECONVERGENT B0, `(.L_x_99) ;  /* 0x00000cf000007945 */ /* 0x000fe20003800200 */
[----:B------:R-:W1:Y:S01]  /*01f0*/  LDCU.U8 UR4, c[0x0][0x3b8] ;  /* 0x00007700ff0477ac */ /* 0x000e620008000000 */
[----:B------:R-:W2:Y:S01]  /*0200*/  LDCU.64 UR6, c[0x0][0x358] ;  /* 0x00006b00ff0677ac */ /* 0x000ea20008000a00 */
[----:B0-----:R-:W0:Y:S01]  /*0210*/  I2F.U32.RP R0, UR5 ;  /* 0x0000000500007d06 */ /* 0x001e220008209000 */
[----:B------:R-:W-:Y:S01]  /*0220*/  ISETP.NE.U32.AND P4, PT, RZ, UR5, PT ;  /* 0x00000005ff007c0c */ /* 0x000fe2000bf85070 */
[----:B-1----:R-:W-:-:S06]  /*0230*/  UPRMT UR4, UR4, 0x8880, URZ ;  /* 0x0000888004047896 */ /* 0x002fcc00080000ff */
[----:B0-----:R-:W0:Y:S02]  /*0240*/  MUFU.RCP R0, R0 ;  /* 0x0000000000007308 */ /* 0x001e240000001000 */
[----:B0-----:R-:W-:-:S06]  /*0250*/  VIADD R6, R0, 0xffffffe ;  /* 0x0ffffffe00067836 */ /* 0x001fcc0000000000 */
[----:B------:R0:W1:Y:S02]  /*0260*/  F2I.FTZ.U32.TRUNC.NTZ R7, R6 ;  /* 0x0000000600077305 */ /* 0x000064000021f000 */
[----:B0-----:R-:W-:Y:S02]  /*0270*/  HFMA2 R6, -RZ, RZ, 0, 0 ;  /* 0x00000000ff067431 */ /* 0x001fe400000001ff */
[----:B-1----:R-:W-:-:S04]  /*0280*/  IMAD.MOV R13, RZ, RZ, -R7 ;  /* 0x000000ffff0d7224 */ /* 0x002fc800078e0a07 */
[----:B------:R-:W-:-:S04]  /*0290*/  IMAD R13, R13, UR5, RZ ;  /* 0x000000050d0d7c24 */ /* 0x000fc8000f8e02ff */
[----:B------:R-:W-:-:S06]  /*02a0*/  IMAD.HI.U32 R7, R7, R13, R6 ;  /* 0x0000000d07077227 */ /* 0x000fcc00078e0006 */
[----:B------:R-:W-:-:S04]  /*02b0*/  IMAD.HI.U32 R8, R7, R2, RZ ;  /* 0x0000000207087227 */ /* 0x000fc800078e00ff */
[----:B------:R-:W-:-:S04]  /*02c0*/  IMAD.MOV R7, RZ, RZ, -R8 ;  /* 0x000000ffff077224 */ /* 0x000fc800078e0a08 */
[----:B------:R-:W-:-:S05]  /*02d0*/  IMAD R7, R7, UR5, R2 ;  /* 0x0000000507077c24 */ /* 0x000fca000f8e0202 */
[----:B------:R-:W-:-:S13]  /*02e0*/  ISETP.GE.U32.AND P0, PT, R7, UR5, PT ;  /* 0x0000000507007c0c */ /* 0x000fda000bf06070 */
[----:B------:R-:W-:Y:S02]  /*02f0*/  @P0 VIADD R7, R7, -UR5 ;  /* 0x8000000507070c36 */ /* 0x000fe40008000000 */
[----:B------:R-:W-:-:S03]  /*0300*/  @P0 VIADD R8, R8, 0x1 ;  /* 0x0000000108080836 */ /* 0x000fc60000000000 */
[----:B------:R-:W-:-:S13]  /*0310*/  ISETP.GE.U32.AND P3, PT, R7, UR5, PT ;  /* 0x0000000507007c0c */ /* 0x000fda000bf66070 */
[----:B------:R-:W-:Y:S01]  /*0320*/  @P3 VIADD R8, R8, 0x1 ;  /* 0x0000000108083836 */ /* 0x000fe20000000000 */
[----:B------:R-:W-:-:S04]  /*0330*/  @!P4 LOP3.LUT R8, RZ, UR5, RZ, 0x33, !PT ;  /* 0x00000005ff08cc12 */ /* 0x000fc8000f8e33ff */
[----:B------:R-:W0:Y:S08]  /*0340*/  I2F.U32.RP R10, R8 ;  /* 0x00000008000a7306 */ /* 0x000e300000209000 */
[----:B0-----:R-:W0:Y:S02]  /*0350*/  MUFU.RCP R10, R10 ;  /* 0x0000000a000a7308 */ /* 0x001e240000001000 */
[----:B0-----:R-:W-:-:S06]  /*0360*/  IADD3 R6, PT, PT, R10, 0xffffffe, RZ ;  /* 0x0ffffffe0a067810 */ /* 0x001fcc0007ffe0ff */
[----:B------:R0:W1:Y:S02]  /*0370*/  F2I.FTZ.U32.TRUNC.NTZ R7, R6 ;  /* 0x0000000600077305 */ /* 0x000064000021f000 */
[----:B0-----:R-:W-:Y:S02]  /*0380*/  IMAD.MOV.U32 R6, RZ, RZ, RZ ;  /* 0x000000ffff067224 */ /* 0x001fe400078e00ff */
[----:B-1----:R-:W-:-:S04]  /*0390*/  IMAD R0, R8, R7, RZ ;  /* 0x0000000708007224 */ /* 0x002fc800078e02ff */
[----:B------:R-:W-:Y:S02]  /*03a0*/  IMAD.MOV R13, RZ, RZ, -R0 ;  /* 0x000000ffff0d7224 */ /* 0x000fe400078e0a00 */
[----:B------:R-:W-:Y:S02]  /*03b0*/  IMAD.IADD R0, R9, 0x1, -R2 ;  /* 0x0000000109007824 */ /* 0x000fe400078e0a02 */
[----:B------:R-:W-:-:S03]  /*03c0*/  IMAD.HI.U32 R12, R7, R13, R6 ;  /* 0x0000000d070c7227 */ /* 0x000fc600078e0006 */
[----:B------:R-:W-:Y:S02]  /*03d0*/  @P2 SEL R5, R0, R9, P1 ;  /* 0x0000000900052207 */ /* 0x000fe40000800000 */
[----:B------:R-:W0:Y:S01]  /*03e0*/  S2R R0, SR_TID.X ;  /* 0x0000000000007919 */ /* 0x000e220000002100 */
[----:B------:R-:W1:Y:S01]  /*03f0*/  LDC R9, c[0x0][0x3b4] ;  /* 0x0000ed00ff097b82 */ /* 0x000e620000000800 */
[----:B------:R-:W-:Y:S01]  /*0400*/  ISETP.NE.U32.AND P2, PT, R8, RZ, PT ;  /* 0x000000ff0800720c */ /* 0x000fe20003f45070 */
[----:B------:R-:W-:-:S04]  /*0410*/  IMAD.HI.U32 R12, R12, R5, RZ ;  /* 0x000000050c0c7227 */ /* 0x000fc800078e00ff */
[----:B------:R-:W-:Y:S02]  /*0420*/  IMAD.MOV R7, RZ, RZ, -R12 ;  /* 0x000000ffff077224 */ /* 0x000fe400078e0a0c */
[--C-:B------:R-:W-:Y:S02]  /*0430*/  IMAD R2, R3, R2, R5.reuse ;  /* 0x0000000203027224 */ /* 0x100fe400078e0205 */
[----:B------:R-:W-:-:S05]  /*0440*/  IMAD R7, R8, R7, R5 ;  /* 0x0000000708077224 */ /* 0x000fca00078e0205 */
[----:B------:R-:W-:Y:S01]  /*0450*/  ISETP.GE.U32.AND P0, PT, R7, R8, PT ;  /* 0x000000080700720c */ /* 0x000fe20003f06070 */
[-C--:B-1----:R-:W-:Y:S02]  /*0460*/  IMAD R5, R11, R9.reuse, RZ ;  /* 0x000000090b057224 */ /* 0x082fe400078e02ff */
[----:B------:R-:W-:-:S10]  /*0470*/  IMAD R6, R4, R9, RZ ;  /* 0x0000000904067224 */ /* 0x000fd400078e02ff */
[----:B------:R-:W-:Y:S01]  /*0480*/  @P0 IADD3 R7, PT, PT, -R8, R7, RZ ;  /* 0x0000000708070210 */ /* 0x000fe20007ffe1ff */
[----:B------:R-:W-:Y:S01]  /*0490*/  @P0 VIADD R12, R12, 0x1 ;  /* 0x000000010c0c0836 */ /* 0x000fe20000000000 */
[----:B------:R-:W-:Y:S01]  /*04a0*/  ISETP.NE.AND P0, PT, RZ, UR4, PT ;  /* 0x00000004ff007c0c */ /* 0x000fe2000bf05270 */
[----:B------:R-:W-:Y:S01]  /*04b0*/  VIADD R4, R4, 0x1 ;  /* 0x0000000104047836 */ /* 0x000fe20000000000 */
[----:B------:R-:W-:Y:S01]  /*04c0*/  ISETP.GE.U32.AND P1, PT, R7, R8, PT ;  /* 0x000000080700720c */ /* 0x000fe20003f26070 */
[----:B------:R-:W-:-:S03]  /*04d0*/  IMAD R7, R2, R5, RZ ;  /* 0x0000000502077224 */ /* 0x000fc600078e02ff */
[----:B------:R-:W-:-:S09]  /*04e0*/  SEL R4, R4, R11, P0 ;  /* 0x0000000b04047207 */ /* 0x000fd20000000000 */
[----:B------:R-:W-:Y:S01]  /*04f0*/  @P1 VIADD R12, R12, 0x1 ;  /* 0x000000010c0c1836 */ /* 0x000fe20000000000 */
[----:B0-----:R-:W-:Y:S02]  /*0500*/  ISETP.GE.U32.AND P1, PT, R0, R11, PT ;  /* 0x0000000b0000720c */ /* 0x001fe40003f26070 */
[----:B------:R-:W-:-:S05]  /*0510*/  @!P2 LOP3.LUT R12, RZ, R8, RZ, 0x33, !PT ;  /* 0x00000008ff0ca212 */ /* 0x000fca00078e33ff */
[----:B------:R-:W-:Y:S01]  /*0520*/  IMAD R2, R3, UR5, R12 ;  /* 0x0000000503027c24 */ /* 0x000fe2000f8e020c */
[----:B------:R-:W-:-:S03]  /*0530*/  IADD3 R3, P2, PT, R7, R6, RZ ;  /* 0x0000000607037210 */ /* 0x000fc60007f5e0ff */
[----:B------:R-:W-:Y:S02]  /*0540*/  IMAD R2, R5, R2, RZ ;  /* 0x0000000205027224 */ /* 0x000fe400078e02ff */
[----:B------:R-:W-:Y:S01]  /*0550*/  IMAD.X R5, RZ, RZ, RZ, P2 ;  /* 0x000000ffff057224 */ /* 0x000fe200010e06ff */
[----:B--2---:R-:W-:Y:S07]  /*0560*/  @P1 BRA `(.L_x_100) ;  /* 0x0000000800581947 */ /* 0x004fee0003800000 */
[----:B------:R-:W0:Y:S01]  /*0570*/  LDC R6, c[0x0][0x360] ;  /* 0x0000d800ff067b82 */ /* 0x000e220000000800 */
[----:B------:R-:W-:-:S13]  /*0580*/  ISETP.NE.AND P0, PT, R9, RZ, PT ;  /* 0x000000ff0900720c */ /* 0x000fda0003f05270 */
[----:B------:R-:W-:Y:S05]  /*0590*/  @P0 BRA `(.L_x_101) ;  /* 0x00000000003c0947 */ /* 0x000fea0003800000 */
[----:B------:R-:W1:Y:S01]  /*05a0*/  S2R R10, SR_CgaCtaId ;  /* 0x00000000000a7919 */ /* 0x000e620000008800 */
[----:B------:R-:W2:Y:S01]  /*05b0*/  LDCU UR4, c[0x0][0x3a0] ;  /* 0x00007400ff0477ac */ /* 0x000ea20008000800 */
[----:B------:R-:W-:Y:S01]  /*05c0*/  MOV R7, 0x400 ;  /* 0x0000040000077802 */ /* 0x000fe20000000f00 */
[----:B------:R-:W-:-:S03]  /*05d0*/  IMAD.MOV.U32 R8, RZ, RZ, R0 ;  /* 0x000000ffff087224 */ /* 0x000fc600078e0000 */
[----:B------:R-:W-:Y:S01]  /*05e0*/  IADD3 R7, PT, PT, R7, 0x90, RZ ;  /* 0x0000009007077810 */ /* 0x000fe20007ffe0ff */
[----:B--2---:R-:W-:-:S03]  /*05f0*/  FMUL R12, RZ, UR4 ;  /* 0x00000004ff0c7c20 */ /* 0x004fc60008400000 */
[----:B-1----:R-:W-:-:S07]  /*0600*/  LEA R7, R10, R7, 0x18 ;  /* 0x000000070a077211 */ /* 0x002fce00078ec0ff */
.L_x_102:
        /* <DEDUP_REMOVED lines=8> */
.L_x_101:
[----:B------:R-:W-:Y:S02]  /*0690*/  LOP3.LUT R7, R9, 0x7, RZ, 0xc0, !PT ;  /* 0x0000000709077812 */ /* 0x000fe400078ec0ff */
[----:B------:R-:W-:-:S03]  /*06a0*/  MOV R19, R0 ;  /* 0x0000000000137202 */ /* 0x000fc60000000f00 */
[----:B------:R-:W-:-:S05]  /*06b0*/  VIADD R8, R7, 0xffffffff ;  /* 0xffffffff07087836 */ /* 0x000fca0000000000 */
[----:B------:R-:W-:Y:S02]  /*06c0*/  ISETP.GE.U32.AND P0, PT, R8, 0x3, PT ;  /* 0x000000030800780c */ /* 0x000fe40003f06070 */
[C---:B------:R-:W-:Y:S02]  /*06d0*/  LOP3.LUT R8, R9.reuse, 0x3, RZ, 0xc0, !PT ;  /* 0x0000000309087812 */ /* 0x040fe400078ec0ff */
[----:B------:R-:W-:-:S09]  /*06e0*/  LOP3.LUT R9, R9, 0xfffffff8, RZ, 0xc0, !PT ;  /* 0xfffffff809097812 */ /* 0x000fd200078ec0ff */
.L_x_109:
[----:B------:R-:W-:Y:S01]  /*06f0*/  ISETP.GE.U32.AND P1, PT, R19, R4, PT ;  /* 0x000000041300720c */ /* 0x000fe20003f26070 */
[----:B------:R-:W-:Y:S01]  /*0700*/  BSSY.RECONVERGENT B1, `(.L_x_103) ;  /* 0x0000071000017945 */ /* 0x000fe20003800200 */
[----:B------:R-:W-:-:S11]  /*0710*/  IMAD.MOV.U32 R18, RZ, RZ, -0x800000 ;  /* 0xff800000ff127424 */ /* 0x000fd600078e00ff */
        /* <DEDUP_REMOVED lines=9> */
[----:B------:R-:W-:Y:S01]  /*07b0*/  HFMA2 R18, -RZ, RZ, 0, 0 ;  /* 0x00000000ff127431 */ /* 0x000fe200000001ff */
[----:B------:R-:W1:Y:S01]  /*07c0*/  LDCU.64 UR8, c[0x0][0x390] ;  /* 0x00007200ff0877ac */ /* 0x000e620008000a00 */
[----:B------:R-:W-:-:S05]  /*07d0*/  UMOV UR4, URZ ;  /* 0x000000ff00047c82 */ /* 0x000fca0008000000 */
.L_x_106:
[----:B------:R-:W2:Y:S01]  /*07e0*/  LDC.64 R10, c[0x0][0x388] ;  /* 0x0000e200ff0a7b82 */ /* 0x000ea20000000a00 */
[----:B------:R-:W-:Y:S02]  /*07f0*/  IADD3 R15, P1, PT, R3, UR4, RZ ;  /* 0x00000004030f7c10 */ /* 0x000fe4000ff3e0ff */
[----:B------:R-:W-:-:S03]  /*0800*/  IADD3 R13, P2, PT, R21, UR4, RZ ;  /* 0x00000004150d7c10 */ /* 0x000fc6000ff5e0ff */
[----:B------:R-:W-:Y:S02]  /*0810*/  IMAD.X R22, RZ, RZ, R5, P1 ;  /* 0x000000ffff167224 */ /* 0x000fe400008e0605 */
[----:B------:R-:W-:Y:S01]  /*0820*/  IMAD.X R16, RZ, RZ, R20, P2 ;  /* 0x000000ffff107224 */ /* 0x000fe200010e0614 */
[----:B-1----:R-:W-:-:S04]  /*0830*/  LEA R12, P2, R13, UR8, 0x2 ;  /* 0x000000080d0c7c11 */ /* 0x002fc8000f8410ff */
[----:B------:R-:W-:-:S05]  /*0840*/  LEA.HI.X R13, R13, UR9, R16, 0x2, P2 ;  /* 0x000000090d0d7c11 */ /* 0x000fca00090f1410 */
[----:B------:R-:W3:Y:S04]  /*0850*/  LDG.E.CONSTANT R16, desc[UR6][R12.64] ;  /* 0x000000060c107981 */ /* 0x000ee8000c1e9900 */
[----:B------:R-:W4:Y:S01]  /*0860*/  LDG.E.CONSTANT R24, desc[UR6][R12.64+0x4] ;  /* 0x000004060c187981 */ /* 0x000f22000c1e9900 */
[----:B--2---:R-:W-:-:S03]  /*0870*/  LEA R10, P1, R15, R10, 0x2 ;  /* 0x0000000a0f0a7211 */ /* 0x004fc600078210ff */
[----:B------:R-:W2:Y:S01]  /*0880*/  LDG.E.CONSTANT R17, desc[UR6][R12.64+0x8] ;  /* 0x000008060c117981 */ /* 0x000ea2000c1e9900 */
[----:B------:R-:W-:-:S05]  /*0890*/  LEA.HI.X R11, R15, R11, R22, 0x2, P1 ;  /* 0x0000000b0f0b7211 */ /* 0x000fca00008f1416 */
[----:B------:R-:W3:Y:S04]  /*08a0*/  LDG.E.CONSTANT R15, desc[UR6][R10.64] ;  /* 0x000000060a0f7981 */ /* 0x000ee8000c1e9900 */
[----:B------:R-:W4:Y:S04]  /*08b0*/  LDG.E.CONSTANT R23, desc[UR6][R10.64+0x4] ;  /* 0x000004060a177981 */ /* 0x000f28000c1e9900 */
[----:B------:R-:W2:Y:S04]  /*08c0*/  LDG.E.CONSTANT R22, desc[UR6][R10.64+0x8] ;  /* 0x000008060a167981 */ /* 0x000ea8000c1e9900 */
[----:B------:R-:W5:Y:S04]  /*08d0*/  LDG.E.CONSTANT R29, desc[UR6][R10.64+0x18] ;  /* 0x000018060a1d7981 */ /* 0x000f68000c1e9900 */
[----:B------:R-:W5:Y:S01]  /*08e0*/  LDG.E.CONSTANT R26, desc[UR6][R10.64+0x1c] ;  /* 0x00001c060a1a7981 */ /* 0x000f62000c1e9900 */
[----:B---3--:R-:W-:-:S03]  /*08f0*/  FFMA R18, R15, R16, R18 ;  /* 0x000000100f127223 */ /* 0x008fc60000000012 */
[----:B------:R-:W3:Y:S01]  /*0900*/  LDG.E.CONSTANT R15, desc[UR6][R12.64+0xc] ;  /* 0x00000c060c0f7981 */ /* 0x000ee2000c1e9900 */
[----:B----4-:R-:W-:-:S03]  /*0910*/  FFMA R25, R23, R24, R18 ;  /* 0x0000001817197223 */ /* 0x010fc60000000012 */
[----:B------:R-:W3:Y:S04]  /*0920*/  LDG.E.CONSTANT R16, desc[UR6][R10.64+0xc] ;  /* 0x00000c060a107981 */ /* 0x000ee8000c1e9900 */
[----:B------:R-:W4:Y:S01]  /*0930*/  LDG.E.CONSTANT R23, desc[UR6][R12.64+0x10] ;  /* 0x000010060c177981 */ /* 0x000f22000c1e9900 */
[----:B--2---:R-:W-:-:S03]  /*0940*/  FFMA R27, R22, R17, R25 ;  /* 0x00000011161b7223 */ /* 0x004fc60000000019 */
[----:B------:R-:W4:Y:S04]  /*0950*/  LDG.E.CONSTANT R18, desc[UR6][R10.64+0x10] ;  /* 0x000010060a127981 */ /* 0x000f28000c1e9900 */
[----:B------:R-:W2:Y:S04]  /*0960*/  LDG.E.CONSTANT R25, desc[UR6][R12.64+0x14] ;  /* 0x000014060c197981 */ /* 0x000ea8000c1e9900 */
[----:B------:R-:W2:Y:S04]  /*0970*/  LDG.E.CONSTANT R24, desc[UR6][R10.64+0x14] ;  /* 0x000014060a187981 */ /* 0x000ea8000c1e9900 */
[----:B------:R-:W5:Y:S04]  /*0980*/  LDG.E.CONSTANT R17, desc[UR6][R12.64+0x18] ;  /* 0x000018060c117981 */ /* 0x000f68000c1e9900 */
[----:B------:R-:W5:Y:S01]  /*0990*/  LDG.E.CONSTANT R22, desc[UR6][R12.64+0x1c] ;  /* 0x00001c060c167981 */ /* 0x000f62000c1e9900 */
[----:B------:R-:W-:-:S06]  /*09a0*/  UIADD3 UR4, UPT, UPT, UR4, 0x8, URZ ;  /* 0x0000000804047890 */ /* 0x000fcc000fffe0ff */
[----:B------:R-:W-:Y:S01]  /*09b0*/  ISETP.NE.AND P1, PT, R9, UR4, PT ;  /* 0x0000000409007c0c */ /* 0x000fe2000bf25270 */
[----:B---3--:R-:W-:-:S04]  /*09c0*/  FFMA R15, R16, R15, R27 ;  /* 0x0000000f100f7223 */ /* 0x008fc8000000001b */
[----:B----4-:R-:W-:-:S04]  /*09d0*/  FFMA R15, R18, R23, R15 ;  /* 0x00000017120f7223 */ /* 0x010fc8000000000f */
[----:B--2---:R-:W-:-:S04]  /*09e0*/  FFMA R24, R24, R25, R15 ;  /* 0x0000001918187223 */ /* 0x004fc8000000000f */
[----:B-----5:R-:W-:-:S04]  /*09f0*/  FFMA R17, R29, R17, R24 ;  /* 0x000000111d117223 */ /* 0x020fc80000000018 */
[----:B------:R-:W-:Y:S01]  /*0a00*/  FFMA R18, R26, R22, R17 ;  /* 0x000000161a127223 */ /* 0x000fe20000000011 */
[----:B------:R-:W-:Y:S06]  /*0a10*/  @P1 BRA `(.L_x_106) ;  /* 0xfffffffc00701947 */ /* 0x000fec000383ffff */
[----:B------:R-:W-:-:S07]  /*0a20*/  IMAD.MOV.U32 R22, RZ, RZ, R9 ;  /* 0x000000ffff167224 */ /* 0x000fce00078e0009 */
.L_x_105:
        /* <DEDUP_REMOVED lines=13> */
[----:B------:R-:W2:Y:S01]  /*0b00*/  LDG.E.CONSTANT R16, desc[UR6][R12.64] ;  /* 0x000000060c107981 */ /* 0x000ea2000c1e9900 */
[----:B------:R-:W-:-:S03]  /*0b10*/  LEA.HI.X R11, R15, R11, R24, 0x2, P2 ;  /* 0x0000000b0f0b7211 */ /* 0x000fc600010f1418 */
[----:B------:R-:W3:Y:S04]  /*0b20*/  LDG.E.CONSTANT R17, desc[UR6][R12.64+0x4] ;  /* 0x000004060c117981 */ /* 0x000ee8000c1e9900 */
[----:B------:R-:W2:Y:S04]  /*0b30*/  LDG.E.CONSTANT R15, desc[UR6][R10.64] ;  /* 0x000000060a0f7981 */ /* 0x000ea8000c1e9900 */
[----:B------:R-:W3:Y:S04]  /*0b40*/  LDG.E.CONSTANT R24, desc[UR6][R10.64+0x4] ;  /* 0x000004060a187981 */ /* 0x000ee8000c1e9900 */
[----:B------:R-:W4:Y:S04]  /*0b50*/  LDG.E.CONSTANT R23, desc[UR6][R12.64+0x8] ;  /* 0x000008060c177981 */ /* 0x000f28000c1e9900 */
[----:B------:R-:W4:Y:S04]  /*0b60*/  LDG.E.CONSTANT R26, desc[UR6][R10.64+0x8] ;  /* 0x000008060a1a7981 */ /* 0x000f28000c1e9900 */
[----:B------:R-:W5:Y:S04]  /*0b70*/  LDG.E.CONSTANT R25, desc[UR6][R12.64+0xc] ;  /* 0x00000c060c197981 */ /* 0x000f68000c1e9900 */
[----:B------:R-:W5:Y:S01]  /*0b80*/  LDG.E.CONSTANT R28, desc[UR6][R10.64+0xc] ;  /* 0x00000c060a1c7981 */ /* 0x000f62000c1e9900 */
[----:B------:R-:W-:-:S02]  /*0b90*/  VIADD R22, R22, 0x4 ;  /* 0x0000000416167836 */ /* 0x000fc40000000000 */
[----:B--2---:R-:W-:-:S04]  /*0ba0*/  FFMA R15, R15, R16, R18 ;  /* 0x000000100f0f7223 */ /* 0x004fc80000000012 */
[----:B---3--:R-:W-:-:S04]  /*0bb0*/  FFMA R15, R24, R17, R15 ;  /* 0x00000011180f7223 */ /* 0x008fc8000000000f */
[----:B----4-:R-:W-:-:S04]  /*0bc0*/  FFMA R15, R26, R23, R15 ;  /* 0x000000171a0f7223 */ /* 0x010fc8000000000f */
[----:B-----5:R-:W-:-:S07]  /*0bd0*/  FFMA R18, R28, R25, R15 ;  /* 0x000000191c127223 */ /* 0x020fce000000000f */
.L_x_108:
[----:B------:R-:W-:Y:S05]  /*0be0*/  @!P1 BRA `(.L_x_107) ;  /* 0x0000000000809947 */ /* 0x000fea0003800000 */
[----:B------:R-:W-:Y:S02]  /*0bf0*/  ISETP.NE.AND P2, PT, R8, 0x1, PT ;  /* 0x000000010800780c */ /* 0x000fe40003f45270 */
[----:B------:R-:W-:-:S11]  /*0c00*/  LOP3.LUT P1, RZ, R14, 0x1, RZ, 0xc0, !PT ;  /* 0x000000010eff7812 */ /* 0x000fd6000782c0ff */
[----:B------:R-:W1:Y:S01]  /*0c10*/  @P2 LDC.64 R12, c[0x0][0x388] ;  /* 0x0000e200ff0c2b82 */ /* 0x000e620000000a00 */
[----:B------:R-:W-:-:S05]  /*0c20*/  @P2 IADD3 R23, P3, PT, R22, R3, RZ ;  /* 0x0000000316172210 */ /* 0x000fca0007f7e0ff */
[----:B------:R-:W-:Y:S02]  /*0c30*/  @P2 IMAD.X R24, RZ, RZ, R5, P3 ;  /* 0x000000ffff182224 */ /* 0x000fe400018e0605 */
[----:B------:R-:W2:Y:S08]  /*0c40*/  @P2 LDC.64 R16, c[0x0][0x390] ;  /* 0x0000e400ff102b82 */ /* 0x000eb00000000a00 */
[----:B------:R-:W3:Y:S08]  /*0c50*/  @P1 LDC.64 R14, c[0x0][0x388] ;  /* 0x0000e200ff0e1b82 */ /* 0x000ef00000000a00 */
[----:B------:R-:W4:Y:S01]  /*0c60*/  @P1 LDC.64 R10, c[0x0][0x390] ;  /* 0x0000e400ff0a1b82 */ /* 0x000f220000000a00 */
[----:B-1----:R-:W-:-:S04]  /*0c70*/  @P2 LEA R12, P3, R23, R12, 0x2 ;  /* 0x0000000c170c2211 */ /* 0x002fc800078610ff */
[----:B------:R-:W-:Y:S02]  /*0c80*/  @P2 LEA.HI.X R13, R23, R13, R24, 0x2, P3 ;  /* 0x0000000d170d2211 */ /* 0x000fe400018f1418 */
[C---:B------:R-:W-:Y:S01]  /*0c90*/  @P2 IADD3 R24, P3, PT, R22.reuse, R21, RZ ;  /* 0x0000001516182210 */ /* 0x040fe20007f7e0ff */
[----:B------:R-:W-:-:S03]  /*0ca0*/  @P2 VIADD R22, R22, 0x2 ;  /* 0x0000000216162836 */ /* 0x000fc60000000000 */
[----:B--2---:R-:W-:Y:S01]  /*0cb0*/  @P2 LEA R16, P4, R24, R16, 0x2 ;  /* 0x0000001018102211 */ /* 0x004fe200078810ff */
[----:B------:R-:W-:Y:S01]  /*0cc0*/  @P2 IMAD.X R25, RZ, RZ, R20, P3 ;  /* 0x000000ffff192224 */ /* 0x000fe200018e0614 */
[----:B------:R-:W-:-:S04]  /*0cd0*/  @P1 IADD3 R23, P3, PT, R22, R3, RZ ;  /* 0x0000000316171210 */ /* 0x000fc80007f7e0ff */
[----:B------:R-:W-:Y:S02]  /*0ce0*/  @P2 LEA.HI.X R17, R24, R17, R25, 0x2, P4 ;  /* 0x0000001118112211 */ /* 0x000fe400020f1419 */
[----:B------:R-:W-:Y:S02]  /*0cf0*/  @P1 IADD3.X R24, PT, PT, RZ, R5, RZ, P3, !PT ;  /* 0x00000005ff181210 */ /* 0x000fe40001ffe4ff */
[----:B------:R-:W-:Y:S02]  /*0d00*/  @P1 IADD3 R21, P4, PT, R22, R21, RZ ;  /* 0x0000001516151210 */ /* 0x000fe40007f9e0ff */
[C---:B---3--:R-:W-:Y:S01]  /*0d10*/  @P1 LEA R14, P3, R23.reuse, R14, 0x2 ;  /* 0x0000000e170e1211 */ /* 0x048fe200078610ff */
[----:B------:R-:W2:Y:S02]  /*0d20*/  @P2 LDG.E.CONSTANT R22, desc[UR6][R16.64] ;  /* 0x0000000610162981 */ /* 0x000ea4000c1e9900 */
[----:B------:R-:W-:Y:S01]  /*0d30*/  @P1 IMAD.X R20, RZ, RZ, R20, P4 ;  /* 0x000000ffff141224 */ /* 0x000fe200020e0614 */
[----:B------:R-:W-:-:S02]  /*0d40*/  @P1 LEA.HI.X R15, R23, R15, R24, 0x2, P3 ;  /* 0x0000000f170f1211 */ /* 0x000fc400018f1418 */
[C---:B----4-:R-:W-:Y:S01]  /*0d50*/  @P1 LEA R10, P3, R21.reuse, R10, 0x2 ;  /* 0x0000000a150a1211 */ /* 0x050fe200078610ff */
[----:B------:R-:W2:Y:S03]  /*0d60*/  @P2 LDG.E.CONSTANT R23, desc[UR6][R12.64] ;  /* 0x000000060c172981 */ /* 0x000ea6000c1e9900 */
[----:B------:R-:W-:Y:S01]  /*0d70*/  @P1 LEA.HI.X R11, R21, R11, R20, 0x2, P3 ;  /* 0x0000000b150b1211 */ /* 0x000fe200018f1414 */
[----:B------:R-:W3:Y:S04]  /*0d80*/  @P1 LDG.E.CONSTANT R15, desc[UR6][R14.64] ;  /* 0x000000060e0f1981 */ /* 0x000ee8000c1e9900 */
[----:B------:R-:W4:Y:S04]  /*0d90*/  @P2 LDG.E.CONSTANT R21, desc[UR6][R12.64+0x4] ;  /* 0x000004060c152981 */ /* 0x000f28000c1e9900 */
[----:B------:R-:W4:Y:S04]  /*0da0*/  @P2 LDG.E.CONSTANT R20, desc[UR6][R16.64+0x4] ;  /* 0x0000040610142981 */ /* 0x000f28000c1e9900 */
[----:B------:R-:W3:Y:S01]  /*0db0*/  @P1 LDG.E.CONSTANT R10, desc[UR6][R10.64] ;  /* 0x000000060a0a1981 */ /* 0x000ee2000c1e9900 */
[----:B--2---:R-:W-:-:S04]  /*0dc0*/  @P2 FFMA R22, R23, R22, R18 ;  /* 0x0000001617162223 */ /* 0x004fc80000000012 */
[----:B----4-:R-:W-:-:S04]  /*0dd0*/  @P2 FFMA R18, R21, R20, R22 ;  /* 0x0000001415122223 */ /* 0x010fc80000000016 */
[----:B---3--:R-:W-:-:S07]  /*0de0*/  @P1 FFMA R18, R15, R10, R18 ;  /* 0x0000000a0f121223 */ /* 0x008fce0000000012 */
.L_x_107:
[----:B------:R-:W1:Y:S02]  /*0df0*/  LDCU UR4, c[0x0][0x3a0] ;  /* 0x00007400ff0477ac */ /* 0x000e640008000800 */
[----:B-1----:R-:W-:-:S07]  /*0e00*/  FMUL R18, R18, UR4 ;  /* 0x0000000412127c20 */ /* 0x002fce0008400000 */
.L_x_104:
[----:B------:R-:W-:Y:S05]  /*0e10*/  BSYNC.RECONVERGENT B1 ;  /* 0x0000000000017941 */ /* 0x000fea0003800200 */
.L_x_103:
[----:B------:R-:W1:Y:S01]  /*0e20*/  S2UR UR5, SR_CgaCtaId ;  /* 0x00000000000579c3 */ /* 0x000e620000008800 */
[----:B------:R-:W2:Y:S01]  /*0e30*/  LDCU UR8, c[0x0][0x3b0] ;  /* 0x00007600ff0877ac */ /* 0x000ea20008000800 */
[----:B------:R-:W-:Y:S02]  /*0e40*/  UMOV UR4, 0x400 ;  /* 0x0000040000047882 */ /* 0x000fe40000000000 */
[----:B------:R-:W-:Y:S01]  /*0e50*/  UIADD3 UR4, UPT, UPT, UR4, 0x90, URZ ;  /* 0x0000009004047890 */ /* 0x000fe2000fffe0ff */
[----:B--2---:R-:W-:-:S03]  /*0e60*/  IMAD.U32 R11, RZ, RZ, UR8 ;  /* 0x00000008ff0b7e24 */ /* 0x004fc6000f8e00ff */
[----:B-1----:R-:W-:-:S06]  /*0e70*/  ULEA UR4, UR5, UR4, 0x18 ;  /* 0x0000000405047291 */ /* 0x002fcc000f8ec0ff */
[----:B------:R-:W-:Y:S01]  /*0e80*/  LEA R13, R19, UR4, 0x2 ;  /* 0x00000004130d7c11 */ /* 0x000fe2000f8e10ff */
[----:B0-----:R-:W-:-:S04]  /*0e90*/  IMAD.IADD R19, R6, 0x1, R19 ;  /* 0x0000000106137824 */ /* 0x001fc800078e0213 */
[----:B------:R1:W-:Y:S01]  /*0ea0*/  STS [R13], R18 ;  /* 0x000000120d007388 */ /* 0x0003e20000000800 */
[----:B------:R-:W-:-:S13]  /*0eb0*/  ISETP.GE.U32.AND P1, PT, R19, R11, PT ;  /* 0x0000000b1300720c */ /* 0x000fda0003f26070 */
[----:B-1----:R-:W-:Y:S05]  /*0ec0*/  @!P1 BRA `(.L_x_109) ;  /* 0xfffffff800089947 */ /* 0x002fea000383ffff */
.L_x_100:
[----:B------:R-:W-:Y:S05]  /*0ed0*/  BSYNC.RECONVERGENT B0 ;  /* 0x0000000000007941 */ /* 0x000fea0003800200 */
.L_x_99:
        /* <DEDUP_REMOVED lines=8> */
[----:B------:R-:W-:-:S03]  /*0f60*/  IMAD.MOV.U32 R7, RZ, RZ, -0x800000 ;  /* 0xff800000ff077424 */ /* 0x000fc600078e00ff */
[----:B------:R-:W-:-:S04]  /*0f70*/  IADD3 R6, PT, PT, R6, 0x90, RZ ;  /* 0x0000009006067810 */ /* 0x000fc80007ffe0ff */
[----:B0-----:R-:W-:Y:S01]  /*0f80*/  LEA R13, R13, R6, 0x18 ;  /* 0x000000060d0d7211 */ /* 0x001fe200078ec0ff */
[----:B------:R-:W-:-:S07]  /*0f90*/  IMAD.MOV.U32 R6, RZ, RZ, R0 ;  /* 0x000000ffff067224 */ /* 0x000fce00078e0000 */
.L_x_112:
[----:B------:R-:W-:Y:S02]  /*0fa0*/  IMAD R8, R6, 0x4, R13 ;  /* 0x0000000406087824 */ /* 0x000fe400078e020d */
[----:B-1----:R-:W-:-:S04]  /*0fb0*/  IMAD.IADD R6, R9, 0x1, R6 ;  /* 0x0000000109067824 */ /* 0x002fc800078e0206 */
[----:B------:R-:W0:Y:S01]  /*0fc0*/  LDS R8, [R8] ;  /* 0x0000000008087984 */ /* 0x000e220000000800 */
[----:B------:R-:W-:Y:S02]  /*0fd0*/  ISETP.GE.U32.AND P0, PT, R6, R11, PT ;  /* 0x0000000b0600720c */ /* 0x000fe40003f06070 */
[----:B0-----:R-:W-:-:S11]  /*0fe0*/  FMNMX R7, R8, R7, !PT ;  /* 0x0000000708077209 */ /* 0x001fd60007800000 */
[----:B------:R-:W-:Y:S05]  /*0ff0*/  @!P0 BRA `(.L_x_112) ;  /* 0xfffffffc00e88947 */ /* 0x000fea000383ffff */
.L_x_111:
[----:B------:R-:W-:Y:S05]  /*1000*/  BSYNC.RECONVERGENT B0 ;  /* 0x0000000000007941 */ /* 0x000fea0003800200 */
.L_x_110:
        /* <DEDUP_REMOVED lines=13> */
[----:B------:R-:W1:Y:S01]  /*10e0*/  SHFL.DOWN PT, R14, R13, 0x1, 0x1f ;  /* 0x08201f000d0e7f89 */ /* 0x000e6200000e0000 */
[----:B------:R-:W-:-:S04]  /*10f0*/  IADD3 R17, PT, PT, R9, 0x8, RZ ;  /* 0x0000000809117810 */ /* 0x000fc80007ffe0ff */
[----:B0-----:R-:W-:-:S05]  /*1100*/  LEA R17, R6, R17, 0x18 ;  /* 0x0000001106117211 */ /* 0x001fca00078ec0ff */
[--C-:B------:R-:W-:Y:S02]  /*1110*/  IMAD.IADD R8, R8, 0x1, R17.reuse ;  /* 0x0000000108087824 */ /* 0x100fe400078e0211 */
[----:B------:R-:W-:Y:S01]  /*1120*/  IMAD R10, R7, 0x4, R17 ;  /* 0x00000004070a7824 */ /* 0x000fe200078e0211 */
        /* <DEDUP_REMOVED lines=22> */
.L_x_136:
[----:B--2---:R-:W-:Y:S02]  /*1290*/  FMNMX R17, R16, R17, !PT ;  /* 0x0000001110117209 */ /* 0x004fe40007800000 */
[----:B------:R-:W-:-:S05]  /*12a0*/  @!P0 LEA R12, R6, R9, 0x18 ;  /* 0x00000009060c8211 */ /* 0x000fca00078ec0ff */
[----:B------:R2:W-:Y:S02]  /*12b0*/  @!P0 STS [R12], R17 ;  /* 0x000000110c008388 */ /* 0x0005e40000000800 */
.L_x_113:
        /* <DEDUP_REMOVED lines=9> */
[----:B------:R-:W-:Y:S02]  /*1350*/  IMAD.MOV.U32 R12, RZ, RZ, RZ ;  /* 0x000000ffff0c7224 */ /* 0x000fe400078e00ff */
[----:B-1----:R-:W-:Y:S01]  /*1360*/  IMAD.MOV.U32 R16, RZ, RZ, R0 ;  /* 0x000000ffff107224 */ /* 0x002fe200078e0000 */
[----:B------:R-:W1:Y:S01]  /*1370*/  LDS R17, [R17] ;  /* 0x0000000011117984 */ /* 0x000e620000000800 */
[----:B------:R-:W-:Y:S01]  /*1380*/  IMAD.MOV.U32 R14, RZ, RZ, 0x3bbb989d ;  /* 0x3bbb989dff0e7424 */ /* 0x000fe200078e00ff */
[----:B------:R-:W-:Y:S01]  /*1390*/  LEA R21, R6, R19, 0x18 ;  /* 0x0000001306157211 */ /* 0x000fe200078ec0ff */
[----:B------:R-:W-:-:S07]  /*13a0*/  IMAD.MOV.U32 R13, RZ, RZ, 0x437c0000 ;  /* 0x437c0000ff0d7424 */ /* 0x000fce00078e00ff */
.L_x_117:
[----:B---3--:R-:W-:Y:S01]  /*13b0*/  LEA R18, R16, R21, 0x2 ;  /* 0x0000001510127211 */ /* 0x008fe200078e10ff */
[----:B--2---:R-:W-:-:S04]  /*13c0*/  IMAD.IADD R16, R15, 0x1, R16 ;  /* 0x000000010f107824 */ /* 0x004fc800078e0210 */
[----:B------:R-:W1:Y:S01]  /*13d0*/  LDS R20, [R18] ;  /* 0x0000000012147984 */ /* 0x000e620000000800 */
        /* <DEDUP_REMOVED lines=13> */
.L_x_116:
[----:B------:R-:W-:Y:S05]  /*14b0*/  BSYNC.RECONVERGENT B0 ;  /* 0x0000000000007941 */ /* 0x000fea0003800200 */
.L_x_115:
        /* <DEDUP_REMOVED lines=20> */
[----:B------:R2:W4:Y:S01]  /*1600*/  @!P0 LDS R7, [R10] ;  /* 0x000000000a078984 */ /* 0x0005220000000800 */
[----:B------:R-:W-:Y:S05]  /*1610*/  BRA.DIV UR4, `(.L_x_119) ;  /* 0x0000001204547947 */ /* 0x000fea000b800000 */
[----:B-1--4-:R-:W1:Y:S02]  /*1620*/  SHFL.DOWN PT, R8, R7, 0x10, 0x1f ;  /* 0x0a001f0007087f89 */ /* 0x012e6400000e0000 */
        /* <DEDUP_REMOVED lines=8> */
.L_x_142:
[----:B-1----:R-:W-:Y:S01]  /*16b0*/  FADD R12, R15, R12 ;  /* 0x0000000c0f0c7221 */ /* 0x002fe20000000000 */
[----:B------:R-:W-:-:S05]  /*16c0*/  @!P1 LEA R7, R6, R9, 0x18 ;  /* 0x0000000906079211 */ /* 0x000fca00078ec0ff */
[----:B------:R2:W-:Y:S02]  /*16d0*/  @!P1 STS [R7+0x4], R12 ;  /* 0x0000040c07009388 */ /* 0x0005e40000000800 */
.L_x_118:
        /* <DEDUP_REMOVED lines=8> */
[----:B-1----:R-:W-:-:S05]  /*1760*/  VIADD R8, R6, 0x1800000 ;  /* 0x0180000006087836 */ /* 0x002fca0000000000 */
[----:B------:R-:W-:-:S04]  /*1770*/  LOP3.LUT R8, R8, 0x7f800000, RZ, 0xc0, !PT ;  /* 0x7f80000008087812 */ /* 0x000fc800078ec0ff */
[----:B------:R-:W-:-:S13]  /*1780*/  ISETP.GT.U32.AND P0, PT, R8, 0x1ffffff, PT ;  /* 0x01ffffff0800780c */ /* 0x000fda0003f04070 */
[----:B--2---:R-:W-:Y:S05]  /*1790*/  @P0 BRA `(.L_x_122) ;  /* 0x0000000000100947 */ /* 0x004fea0003800000 */
[----:B------:R-:W-:-:S07]  /*17a0*/  MOV R8, 0x17c0 ;  /* 0x000017c000087802 */ /* 0x000fce0000000f00 */
[----:B0--3--:R-:W-:Y:S05]  /*17b0*/  CALL.REL.NOINC `($__internal_2_$__cuda_sm20_rcp_rn_f32_slowpath) ;  /* 0x0000001000807944 */ /* 0x009fea0003c00000 */
[----:B------:R-:W-:Y:S01]  /*17c0*/  MOV R8, R6 ;  /* 0x0000000600087202 */ /* 0x000fe20000000f00 */
[----:B------:R-:W-:Y:S06]  /*17d0*/  BRA `(.L_x_123) ;  /* 0x0000000000107947 */ /* 0x000fec0003800000 */
.L_x_122:
[----:B------:R-:W1:Y:S02]  /*17e0*/  MUFU.RCP R9, R6 ;  /* 0x0000000600097308 */ /* 0x000e640000001000 */
[----:B-1----:R-:W-:-:S04]  /*17f0*/  FFMA R8, R6, R9, -1 ;  /* 0xbf80000006087423 */ /* 0x002fc80000000009 */
[----:B------:R-:W-:-:S04]  /*1800*/  FADD.FTZ R8, -R8, -RZ ;  /* 0x800000ff08087221 */ /* 0x000fc80000010100 */
[----:B------:R-:W-:-:S07]  /*1810*/  FFMA R8, R9, R8, R9 ;  /* 0x0000000809087223 */ /* 0x000fce0000000009 */
.L_x_123:
[----:B0-----:R-:W0:Y:S01]  /*1820*/  S2R R10, SR_CgaCtaId ;  /* 0x00000000000a7919 */ /* 0x001e220000008800 */
[----:B------:R-:W1:Y:S01]  /*1830*/  LDC R15, c[0x0][0x3b0] ;  /* 0x0000ec00ff0f7b82 */ /* 0x000e620000000800 */
[----:B------:R-:W-:-:S05]  /*1840*/  MOV R6, 0x400 ;  /* 0x0000040000067802 */ /* 0x000fca0000000f00 */
[----:B------:R-:W-:Y:S02]  /*1850*/  VIADD R9, R6, 0x90 ;  /* 0x0000009006097836 */ /* 0x000fe40000000000 */
[----:B------:R-:W-:-:S03]  /*1860*/  IMAD.MOV.U32 R6, RZ, RZ, R0 ;  /* 0x000000ffff067224 */ /* 0x000fc600078e0000 */
[----:B0-----:R-:W-:-:S07]  /*1870*/  LEA R13, R10, R9, 0x18 ;  /* 0x000000090a0d7211 */ /* 0x001fce00078ec0ff */
.L_x_124:
[----:B----4-:R-:W-:Y:S02]  /*1880*/  IMAD R9, R6, 0x4, R13 ;  /* 0x0000000406097824 */ /* 0x010fe400078e020d */
[----:B------:R-:W-:-:S03]  /*1890*/  IMAD.IADD R6, R7, 0x1, R6 ;  /* 0x0000000107067824 */ /* 0x000fc600078e0206 */
[----:B------:R-:W0:Y:S02]  /*18a0*/  LDS R11, [R9] ;  /* 0x00000000090b7984 */ /* 0x000e240000000800 */
[----:B-1----:R-:W-:Y:S01]  /*18b0*/  ISETP.GE.U32.AND P0, PT, R6, R15, PT ;  /* 0x0000000f0600720c */ /* 0x002fe20003f06070 */
[----:B0-----:R-:W-:-:S05]  /*18c0*/  FMUL R10, R11, R8 ;  /* 0x000000080b0a7220 */ /* 0x001fca0000400000 */
[----:B------:R4:W-:Y:S07]  /*18d0*/  STS [R9], R10 ;  /* 0x0000000a09007388 */ /* 0x0009ee0000000800 */
[----:B------:R-:W-:Y:S05]  /*18e0*/  @!P0 BRA `(.L_x_124) ;  /* 0xfffffffc00e48947 */ /* 0x000fea000383ffff */
.L_x_121:
[----:B------:R-:W-:Y:S05]  /*18f0*/  BSYNC.RECONVERGENT B0 ;  /* 0x0000000000007941 */ /* 0x000fea0003800200 */
.L_x_120:
        /* <DEDUP_REMOVED lines=8> */
.L_x_130:
[----:B------:R-:W-:Y:S01]  /*1980*/  ISETP.NE.AND P0, PT, R4, RZ, PT ;  /* 0x000000ff0400720c */ /* 0x000fe20003f05270 */
[----:B------:R-:W-:-:S12]  /*1990*/  IMAD.MOV.U32 R13, RZ, RZ, RZ ;  /* 0x000000ffff0d7224 */ /* 0x000fd800078e00ff */
[----:B------:R-:W-:Y:S05]  /*19a0*/  @!P0 BRA `(.L_x_125) ;  /* 0x0000000800b48947 */ /* 0x000fea0003800000 */
[----:B------:R-:W-:Y:S01]  /*19b0*/  ISETP.GE.U32.AND P0, PT, R4, 0x8, PT ;  /* 0x000000080400780c */ /* 0x000fe20003f06070 */
[----:B------:R-:W-:Y:S02]  /*19c0*/  IMAD.MOV.U32 R13, RZ, RZ, RZ ;  /* 0x000000ffff0d7224 */ /* 0x000fe400078e00ff */
[----:B--2---:R-:W-:-:S10]  /*19d0*/  IMAD.MOV.U32 R7, RZ, RZ, RZ ;  /* 0x000000ffff077224 */ /* 0x004fd400078e00ff */
[----:B------:R-:W-:Y:S05]  /*19e0*/  @!P0 BRA `(.L_x_126) ;  /* 0x0000000400408947 */ /* 0x000fea0003800000 */
[----:B------:R-:W2:Y:S01]  /*19f0*/  S2UR UR5, SR_CgaCtaId ;  /* 0x00000000000579c3 */ /* 0x000ea20000008800 */
[----:B------:R-:W-:Y:S01]  /*1a00*/  UMOV UR4, 0x400 ;  /* 0x0000040000047882 */ /* 0x000fe20000000000 */
[----:B------:R-:W-:Y:S01]  /*1a10*/  IMAD.MOV.U32 R13, RZ, RZ, RZ ;  /* 0x000000ffff0d7224 */ /* 0x000fe200078e00ff */
[----:B------:R-:W-:Y:S01]  /*1a20*/  UIADD3 UR4, UPT, UPT, UR4, 0x90, URZ ;  /* 0x0000009004047890 */ /* 0x000fe2000fffe0ff */
[----:B------:R-:W-:Y:S01]  /*1a30*/  MOV R25, R0 ;  /* 0x0000000000197202 */ /* 0x000fe20000000f00 */
[----:B---3--:R-:W-:-:S03]  /*1a40*/  IMAD.MOV.U32 R19, RZ, RZ, R6 ;  /* 0x000000ffff137224 */ /* 0x008fc600078e0006 */
[----:B-1----:R-:W1:Y:S01]  /*1a50*/  LDC R17, c[0x0][0x3b4] ;  /* 0x0000ed00ff117b82 */ /* 0x002e620000000800 */
[----:B--2---:R-:W-:-:S04]  /*1a60*/  ULEA UR4, UR5, UR4, 0x18 ;  /* 0x0000000405047291 */ /* 0x004fc8000f8ec0ff */
[----:B------:R-:W-:Y:S01]  /*1a70*/  UIADD3 UR4, UPT, UPT, UR4, 0x10, URZ ;  /* 0x0000001004047890 */ /* 0x000fe2000fffe0ff */
[----:B-1----:R-:W-:Y:S02]  /*1a80*/  IMAD.IADD R18, R0, 0x1, R17 ;  /* 0x0000000100127824 */ /* 0x002fe400078e0211 */
[----:B------:R-:W-:-:S03]  /*1a90*/  IMAD R7, R17, 0x2, R0 ;  /* 0x0000000211077824 */ /* 0x000fc600078e0200 */
[----:B------:R-:W-:Y:S01]  /*1aa0*/  MOV R16, UR4 ;  /* 0x0000000400107c02 */ /* 0x000fe20008000f00 */
[C-C-:B------:R-:W-:Y:S02]  /*1ab0*/  IMAD R20, R17.reuse, 0x3, R0.reuse ;  /* 0x0000000311147824 */ /* 0x140fe400078e0200 */
[C-C-:B------:R-:W-:Y:S02]  /*1ac0*/  IMAD R21, R17.reuse, 0x4, R0.reuse ;  /* 0x0000000411157824 */ /* 0x140fe400078e0200 */
[C-C-:B------:R-:W-:Y:S02]  /*1ad0*/  IMAD R22, R17.reuse, 0x5, R0.reuse ;  /* 0x0000000511167824 */ /* 0x140fe400078e0200 */
[C-C-:B------:R-:W-:Y:S02]  /*1ae0*/  IMAD R23, R17.reuse, 0x6, R0.reuse ;  /* 0x0000000611177824 */ /* 0x140fe400078e0200 */
[----:B------:R-:W-:-:S07]  /*1af0*/  IMAD R24, R17, 0x7, R0 ;  /* 0x0000000711187824 */ /* 0x000fce00078e0200 */
.L_x_127:
[----:B------:R-:W-:-:S05]  /*1b00*/  IADD3 R8, P0, PT, R2, R25, RZ ;  /* 0x0000001902087210 */ /* 0x000fca0007f1e0ff */
[----:B----4-:R-:W-:Y:S01]  /*1b10*/  IMAD.X R9, RZ, RZ, RZ, P0 ;  /* 0x000000ffff097224 */ /* 0x010fe200000e06ff */
        /* <DEDUP_REMOVED lines=60> */
[----:B------:R-:W-:-:S07]  /*1ee0*/  LOP3.LUT R7, R4, 0xfffffff8, RZ, 0xc0, !PT ;  /* 0xfffffff804077812 */ /* 0x000fce00078ec0ff */
.L_x_126:
[----:B-1----:R-:W-:-:S04]  /*1ef0*/  LOP3.LUT R8, R4, 0x7, RZ, 0xc0, !PT ;  /* 0x0000000704087812 */ /* 0x002fc800078ec0ff */
[----:B------:R-:W-:-:S13]  /*1f00*/  ISETP.NE.AND P0, PT, R8, RZ, PT ;  /* 0x000000ff0800720c */ /* 0x000fda0003f05270 */
[----:B------:R-:W-:Y:S05]  /*1f10*/  @!P0 BRA `(.L_x_125) ;  /* 0x0000000400588947 */ /* 0x000fea0003800000 */
[----:B------:R-:W-:Y:S01]  /*1f20*/  VIADD R8, R8, 0xffffffff ;  /* 0xffffffff08087836 */ /* 0x000fe20000000000 */
[----:B------:R-:W-:-:S04]  /*1f30*/  LOP3.LUT P0, R21, R4, 0x3, RZ, 0xc0, !PT ;  /* 0x0000000304157812 */ /* 0x000fc8000780c0ff */
[----:B------:R-:W-:-:S13]  /*1f40*/  ISETP.GE.U32.AND P1, PT, R8, 0x3, PT ;  /* 0x000000030800780c */ /* 0x000fda0003f26070 */
[----:B------:R-:W-:Y:S05]  /*1f50*/  @!P1 BRA `(.L_x_128) ;  /* 0x0000000000989947 */ /* 0x000fea0003800000 */
[----:B------:R-:W4:Y:S01]  /*1f60*/  LDCU UR4, c[0x0][0x3b4] ;  /* 0x00007680ff0477ac */ /* 0x000f220008000800 */
[----:B------:R-:W1:Y:S01]  /*1f70*/  LDCU.64 UR12, c[0x0][0x398] ;  /* 0x00007300ff0c77ac */ /* 0x000e620008000a00 */
[----:B----4-:R-:W-:-:S05]  /*1f80*/  IMAD R9, R7, UR4, R0 ;  /* 0x0000000407097c24 */ /* 0x010fca000f8e0200 */
[----:B------:R-:W-:Y:S02]  /*1f90*/  IADD3 R11, PT, PT, R9, UR4, RZ ;  /* 0x00000004090b7c10 */ /* 0x000fe4000fffe0ff */
[C---:B------:R-:W-:Y:S02]  /*1fa0*/  IADD3 R12, P1, PT, R2.reuse, R9, RZ ;  /* 0x00000009020c7210 */ /* 0x040fe40007f3e0ff */
[----:B------:R-:W-:Y:S01]  /*1fb0*/  IADD3 R9, P2, PT, R2, R11, RZ ;  /* 0x0000000b02097210 */ /* 0x000fe20007f5e0ff */
[----:B------:R-:W-:Y:S02]  /*1fc0*/  VIADD R11, R11, UR4 ;  /* 0x000000040b0b7c36 */ /* 0x000fe40008000000 */
[----:B0-----:R-:W-:Y:S01]  /*1fd0*/  IMAD.X R15, RZ, RZ, RZ, P1 ;  /* 0x000000ffff0f7224 */ /* 0x001fe200008e06ff */
        /* <DEDUP_REMOVED lines=13> */
[C---:B---3--:R-:W-:Y:S01]  /*20b0*/  LEA R18, P1, R12.reuse, UR12, 0x2 ;  /* 0x0000000c0c127c11 */ /* 0x048fe2000f8210ff */
[----:B------:R-:W-:Y:S02]  /*20c0*/  IMAD.X R17, RZ, RZ, RZ, P2 ;  /* 0x000000ffff117224 */ /* 0x000fe400010e06ff */
[----:B------:R-:W3:Y:S03]  /*20d0*/  LDG.E.CONSTANT R10, desc[UR6][R10.64] ;  /* 0x000000060a0a7981 */ /* 0x000ee6000c1e9900 */
[----:B------:R-:W-:-:S06]  /*20e0*/  LEA.HI.X R19, R12, UR13, R17, 0x2, P1 ;  /* 0x0000000d0c137c11 */ /* 0x000fcc00088f1411 */
[----:B------:R-:W5:Y:S01]  /*20f0*/  LDG.E.CONSTANT R19, desc[UR6][R18.64] ;  /* 0x0000000612137981 */ /* 0x000f62000c1e9900 */
[----:B------:R-:W1:Y:S01]  /*2100*/  S2UR UR5, SR_CgaCtaId ;  /* 0x00000000000579c3 */ /* 0x000e620000008800 */
[----:B------:R-:W-:Y:S02]  /*2110*/  UMOV UR4, 0x400 ;  /* 0x0000040000047882 */ /* 0x000fe40000000000 */
[----:B------:R-:W-:-:S04]  /*2120*/  UIADD3 UR4, UPT, UPT, UR4, 0x90, URZ ;  /* 0x0000009004047890 */ /* 0x000fc8000fffe0ff */
[----:B-1----:R-:W-:-:S06]  /*2130*/  ULEA UR4, UR5, UR4, 0x18 ;  /* 0x0000000405047291 */ /* 0x002fcc000f8ec0ff */
[----:B------:R-:W-:-:S05]  /*2140*/  LEA R12, R7, UR4, 0x2 ;  /* 0x00000004070c7c11 */ /* 0x000fca000f8e10ff */
[----:B0-----:R-:W2:Y:S04]  /*2150*/  LDS.64 R14, [R12] ;  /* 0x000000000c0e7984 */ /* 0x001ea80000000a00 */
[----:B------:R-:W3:Y:S01]  /*2160*/  LDS.64 R16, [R12+0x8] ;  /* 0x000008000c107984 */ /* 0x000ee20000000a00 */
[----:B------:R-:W-:Y:S02]  /*2170*/  VIADD R7, R7, 0x4 ;  /* 0x0000000407077836 */ /* 0x000fe40000000000 */
[----:B--2---:R-:W-:-:S04]  /*2180*/  FFMA R14, R14, R20, R13 ;  /* 0x000000140e0e7223 */ /* 0x004fc8000000000d */
[----:B----4-:R-:W-:-:S04]  /*2190*/  FFMA R9, R9, R15, R14 ;  /* 0x0000000f09097223 */ /* 0x010fc8000000000e */
[----:B---3--:R-:W-:-:S04]  /*21a0*/  FFMA R10, R16, R10, R9 ;  /* 0x0000000a100a7223 */ /* 0x008fc80000000009 */
[----:B-----5:R-:W-:-:S07]  /*21b0*/  FFMA R13, R19, R17, R10 ;  /* 0x00000011130d7223 */ /* 0x020fce000000000a */
.L_x_128:
[----:B------:R-:W-:Y:S05]  /*21c0*/  @!P0 BRA `(.L_x_125) ;  /* 0x0000000000ac8947 */ /* 0x000fea0003800000 */
[----:B------:R-:W-:Y:S02]  /*21d0*/  ISETP.NE.AND P1, PT, R21, 0x1, PT ;  /* 0x000000011500780c */ /* 0x000fe40003f25270 */
[----:B------:R-:W-:-:S04]  /*21e0*/  LOP3.LUT R8, R4, 0x1, RZ, 0xc0, !PT ;  /* 0x0000000104087812 */ /* 0x000fc800078ec0ff */
[----:B------:R-:W-:-:S07]  /*21f0*/  ISETP.NE.U32.AND P0, PT, R8, 0x1, PT ;  /* 0x000000010800780c */ /* 0x000fce0003f05070 */
[----:B------:R-:W-:Y:S06]  /*2200*/  @!P1 BRA `(.L_x_129) ;  /* 0x00000000005c9947 */ /* 0x000fec0003800000 */
[----:B------:R-:W4:Y:S01]  /*2210*/  LDCU UR4, c[0x0][0x3b4] ;  /* 0x00007680ff0477ac */ /* 0x000f220008000800 */
[----:B------:R-:W1:Y:S01]  /*2220*/  LDCU.64 UR12, c[0x0][0x398] ;  /* 0x00007300ff0c77ac */ /* 0x000e620008000a00 */
[----:B----4-:R-:W-:-:S04]  /*2230*/  IMAD R9, R7, UR4, R0 ;  /* 0x0000000407097c24 */ /* 0x010fc8000f8e0200 */
[----:B------:R-:W-:Y:S01]  /*2240*/  VIADD R11, R9, UR4 ;  /* 0x00000004090b7c36 */ /* 0x000fe20008000000 */
[----:B0-----:R-:W-:-:S04]  /*2250*/  IADD3 R10, P1, PT, R2, R9, RZ ;  /* 0x00000009020a7210 */ /* 0x001fc80007f3e0ff */
[----:B------:R-:W-:Y:S01]  /*2260*/  IADD3 R11, P2, PT, R2, R11, RZ ;  /* 0x0000000b020b7210 */ /* 0x000fe20007f5e0ff */
[----:B------:R-:W-:Y:S01]  /*2270*/  IMAD.X R9, RZ, RZ, RZ, P1 ;  /* 0x000000ffff097224 */ /* 0x000fe200008e06ff */
[C---:B-1----:R-:W-:Y:S02]  /*2280*/  LEA R8, P1, R10.reuse, UR12, 0x2 ;  /* 0x0000000c0a087c11 */ /* 0x042fe4000f8210ff */
[----:B------:R-:W-:Y:S02]  /*2290*/  IADD3.X R12, PT, PT, RZ, RZ, RZ, P2, !PT ;  /* 0x000000ffff0c7210 */ /* 0x000fe400017fe4ff */
[----:B------:R-:W-:Y:S02]  /*22a0*/  LEA.HI.X R9, R10, UR13, R9, 0x2, P1 ;  /* 0x0000000d0a097c11 */ /* 0x000fe400088f1409 */
[----:B------:R-:W-:-:S03]  /*22b0*/  LEA R10, P1, R11, UR12, 0x2 ;  /* 0x0000000c0b0a7c11 */ /* 0x000fc6000f8210ff */
[----:B------:R-:W2:Y:S01]  /*22c0*/  LDG.E.CONSTANT R8, desc[UR6][R8.64] ;  /* 0x0000000608087981 */ /* 0x000ea2000c1e9900 */
[----:B------:R-:W-:-:S06]  /*22d0*/  LEA.HI.X R11, R11, UR13, R12, 0x2, P1 ;  /* 0x0000000d0b0b7c11 */ /* 0x000fcc00088f140c */
[----:B------:R-:W4:Y:S01]  /*22e0*/  LDG.E.CONSTANT R11, desc[UR6][R10.64] ;  /* 0x000000060a0b7981 */ /* 0x000f22000c1e9900 */
[----:B------:R-:W0:Y:S01]  /*22f0*/  S2UR UR5, SR_CgaCtaId ;  /* 0x00000000000579c3 */ /* 0x000e220000008800 */
[----:B------:R-:W-:Y:S02]  /*2300*/  UMOV UR4, 0x400 ;  /* 0x0000040000047882 */ /* 0x000fe40000000000 */
[----:B------:R-:W-:-:S04]  /*2310*/  UIADD3 UR4, UPT, UPT, UR4, 0x90, URZ ;  /* 0x0000009004047890 */ /* 0x000fc8000fffe0ff */
[----:B0-----:R-:W-:-:S06]  /*2320*/  ULEA UR4, UR5, UR4, 0x18 ;  /* 0x0000000405047291 */ /* 0x001fcc000f8ec0ff */
[----:B------:R-:W-:-:S05]  /*2330*/  LEA R12, R7, UR4, 0x2 ;  /* 0x00000004070c7c11 */ /* 0x000fca000f8e10ff */
[----:B------:R-:W2:Y:S01]  /*2340*/  LDS.64 R14, [R12] ;  /* 0x000000000c0e7984 */ /* 0x000ea20000000a00 */
[----:B------:R-:W-:Y:S02]  /*2350*/  VIADD R7, R7, 0x2 ;  /* 0x0000000207077836 */ /* 0x000fe40000000000 */
[----:B--2---:R-:W-:-:S04]  /*2360*/  FFMA R14, R14, R8, R13 ;  /* 0x000000080e0e7223 */ /* 0x004fc8000000000d */
[----:B----4-:R-:W-:-:S07]  /*2370*/  FFMA R13, R11, R15, R14 ;  /* 0x0000000f0b0d7223 */ /* 0x010fce000000000e */
.L_x_129:
[----:B------:R-:W-:Y:S05]  /*2380*/  @P0 BRA `(.L_x_125) ;  /* 0x00000000003c0947 */ /* 0x000fea0003800000 */
[----:B------:R-:W4:Y:S01]  /*2390*/  LDCU UR4, c[0x0][0x3b4] ;  /* 0x00007680ff0477ac */ /* 0x000f220008000800 */
[----:B------:R-:W1:Y:S01]  /*23a0*/  LDCU.64 UR12, c[0x0][0x398] ;  /* 0x00007300ff0c77ac */ /* 0x000e620008000a00 */
[----:B----4-:R-:W-:-:S05]  /*23b0*/  IMAD R9, R7, UR4, R0 ;  /* 0x0000000407097c24 */ /* 0x010fca000f8e0200 */
[----:B------:R-:W-:-:S05]  /*23c0*/  IADD3 R9, P0, PT, R2, R9, RZ ;  /* 0x0000000902097210 */ /* 0x000fca0007f1e0ff */
[----:B0-----:R-:W-:Y:S01]  /*23d0*/  IMAD.X R10, RZ, RZ, RZ, P0 ;  /* 0x000000ffff0a7224 */ /* 0x001fe200000e06ff */
[----:B-1----:R-:W-:-:S04]  /*23e0*/  LEA R8, P0, R9, UR12, 0x2 ;  /* 0x0000000c09087c11 */ /* 0x002fc8000f8010ff */
[----:B------:R-:W-:-:S05]  /*23f0*/  LEA.HI.X R9, R9, UR13, R10, 0x2, P0 ;  /* 0x0000000d09097c11 */ /* 0x000fca00080f140a */
[----:B------:R-:W2:Y:S01]  /*2400*/  LDG.E.CONSTANT R8, desc[UR6][R8.64] ;  /* 0x0000000608087981 */ /* 0x000ea2000c1e9900 */
[----:B------:R-:W0:Y:S01]  /*2410*/  S2UR UR5, SR_CgaCtaId ;  /* 0x00000000000579c3 */ /* 0x000e220000008800 */
[----:B------:R-:W-:Y:S02]  /*2420*/  UMOV UR4, 0x400 ;  /* 0x0000040000047882 */ /* 0x000fe40000000000 */
[----:B------:R-:W-:-:S04]  /*2430*/  UIADD3 UR4, UPT, UPT, UR4, 0x90, URZ ;  /* 0x0000009004047890 */ /* 0x000fc8000fffe0ff */
[----:B0-----:R-:W-:-:S06]  /*2440*/  ULEA UR4, UR5, UR4, 0x18 ;  /* 0x0000000405047291 */ /* 0x001fcc000f8ec0ff */
[----:B------:R-:W-:-:S05]  /*2450*/  LEA R7, R7, UR4, 0x2 ;  /* 0x0000000407077c11 */ /* 0x000fca000f8e10ff */
[----:B------:R-:W2:Y:S02]  /*2460*/  LDS R10, [R7] ;  /* 0x00000000070a7984 */ /* 0x000ea40000000800 */
[----:B--2---:R-:W-:-:S07]  /*2470*/  FFMA R13, R10, R8, R13 ;  /* 0x000000080a0d7223 */ /* 0x004fce000000000d */
.L_x_125:
[----:B------:R-:W1:Y:S01]  /*2480*/  LDCU.64 UR4, c[0x0][0x380] ;  /* 0x00007000ff0477ac */ /* 0x000e620008000a00 */
[C---:B--2---:R-:W-:Y:S01]  /*2490*/  IADD3 R7, P0, PT, R0.reuse, R3, RZ ;  /* 0x0000000300077210 */ /* 0x044fe20007f1e0ff */
[----:B0-----:R-:W-:-:S04]  /*24a0*/  VIADD R0, R0, UR8 ;  /* 0x0000000800007c36 */ /* 0x001fc80008000000 */
[----:B----4-:R-:W-:Y:S01]  /*24b0*/  IMAD.X R10, RZ, RZ, R5, P0 ;  /* 0x000000ffff0a7224 */ /* 0x010fe200000e0605 */
[C---:B-1----:R-:W-:Y:S01]  /*24c0*/  LEA R8, P0, R7.reuse, UR4, 0x2 ;  /* 0x0000000407087c11 */ /* 0x042fe2000f8010ff */
[----:B------:R-:W0:Y:S03]  /*24d0*/  LDCU UR4, c[0x0][0x3b4] ;  /* 0x00007680ff0477ac */ /* 0x000e260008000800 */
[----:B------:R-:W-:-:S05]  /*24e0*/  LEA.HI.X R9, R7, UR5, R10, 0x2, P0 ;  /* 0x0000000507097c11 */ /* 0x000fca00080f140a */
[----:B------:R1:W-:Y:S01]  /*24f0*/  STG.E desc[UR6][R8.64], R13 ;  /* 0x0000000d08007986 */ /* 0x0003e2000c101906 */
[----:B0-----:R-:W-:-:S13]  /*2500*/  ISETP.GE.U32.AND P0, PT, R0, UR4, PT ;  /* 0x0000000400007c0c */ /* 0x001fda000bf06070 */
[----:B-1----:R-:W-:Y:S05]  /*2510*/  @!P0 BRA `(.L_x_130) ;  /* 0xfffffff400188947 */ /* 0x002fea000383ffff */
[----:B------:R-:W-:Y:S05]  /*2520*/  EXIT ;  /* 0x000000000000794d */ /* 0x000fea0003800000 */
.L_x_114:
[----:B-1----:R-:W-:Y:S01]  /*2530*/  MOV R19, R12 ;  /* 0x0000000c00137202 */ /* 0x002fe20000000f00 */
[----:B------:R-:W-:Y:S02]  /*2540*/  IMAD.MOV.U32 R20, RZ, RZ, 0x10 ;  /* 0x00000010ff147424 */ /* 0x000fe400078e00ff */
[----:B------:R-:W-:Y:S02]  /*2550*/  IMAD.MOV.U32 R21, RZ, RZ, 0x1f ;  /* 0x0000001fff157424 */ /* 0x000fe400078e00ff */
[----:B------:R-:W-:-:S07]  /*2560*/  IMAD.MOV.U32 R18, RZ, RZ, -0x1 ;  /* 0xffffffffff127424 */ /* 0x000fce00078e00ff */
[----:B0-----:R-:W-:Y:S05]  /*2570*/  WARPSYNC.COLLECTIVE R18, `(.L_x_131) ;  /* 0x0000000012087348 */ /* 0x001fea0003c00000 */
[----:B------:R1:W2:Y:S02]  /*2580*/  SHFL.DOWN P2, R17, R19, R20, R21 ;  /* 0x0800001413117389 */ /* 0x0002a40000040015 */
[----:B012---:R-:W-:Y:S05]  /*2590*/  ENDCOLLECTIVE ;  /* 0x000000000000791b */ /* 0x007fea0003800000 */
.L_x_131:
[----:B------:R-:W-:Y:S02]  /*25a0*/  IMAD.MOV.U32 R20, RZ, RZ, 0x8 ;  /* 0x00000008ff147424 */ /* 0x000fe400078e00ff */
[----:B------:R-:W-:-:S05]  /*25b0*/  IMAD.MOV.U32 R13, RZ, RZ, R17 ;  /* 0x000000ffff0d7224 */ /* 0x000fca00078e0011 */
[----:B------:R-:W-:-:S04]  /*25c0*/  FMNMX R13, R13, R12, !PT ;  /* 0x0000000c0d0d7209 */ /* 0x000fc80007800000 */
[----:B------:R-:W-:-:S07]  /*25d0*/  MOV R19, R13 ;  /* 0x0000000d00137202 */ /* 0x000fce0000000f00 */
[----:B------:R-:W-:Y:S05]  /*25e0*/  WARPSYNC.COLLECTIVE R18, `(.L_x_132) ;  /* 0x0000000012087348 */ /* 0x000fea0003c00000 */
[----:B------:R0:W1:Y:S02]  /*25f0*/  SHFL.DOWN P2, R17, R19, R20, R21 ;  /* 0x0800001413117389 */ /* 0x0000640000040015 */
[----:B01----:R-:W-:Y:S05]  /*2600*/  ENDCOLLECTIVE ;  /* 0x000000000000791b */ /* 0x003fea0003800000 */
.L_x_132:
[----:B------:R-:W-:Y:S02]  /*2610*/  IMAD.MOV.U32 R20, RZ, RZ, 0x4 ;  /* 0x00000004ff147424 */ /* 0x000fe400078e00ff */
[----:B------:R-:W-:-:S05]  /*2620*/  IMAD.MOV.U32 R14, RZ, RZ, R17 ;  /* 0x000000ffff0e7224 */ /* 0x000fca00078e0011 */
[----:B------:R-:W-:-:S05]  /*2630*/  FMNMX R14, R13, R14, !PT ;  /* 0x0000000e0d0e7209 */ /* 0x000fca0007800000 */
[----:B------:R-:W-:-:S07]  /*2640*/  IMAD.MOV.U32 R19, RZ, RZ, R14 ;  /* 0x000000ffff137224 */ /* 0x000fce00078e000e */
[----:B------:R-:W-:Y:S05]  /*2650*/  WARPSYNC.COLLECTIVE R18, `(.L_x_133) ;  /* 0x0000000012087348 */ /* 0x000fea0003c00000 */
[----:B------:R0:W1:Y:S02]  /*2660*/  SHFL.DOWN P2, R17, R19, R20, R21 ;  /* 0x0800001413117389 */ /* 0x0000640000040015 */
[----:B01----:R-:W-:Y:S05]  /*2670*/  ENDCOLLECTIVE ;  /* 0x000000000000791b */ /* 0x003fea0003800000 */
.L_x_133:
[----:B------:R-:W-:Y:S01]  /*2680*/  IMAD.MOV.U32 R20, RZ, RZ, 0x2 ;  /* 0x00000002ff147424 */ /* 0x000fe200078e00ff */
[----:B------:R-:W-:-:S04]  /*2690*/  MOV R15, R17 ;  /* 0x00000011000f7202 */ /* 0x000fc80000000f00 */
[----:B------:R-:W-:-:S05]  /*26a0*/  FMNMX R15, R14, R15, !PT ;  /* 0x0000000f0e0f7209 */ /* 0x000fca0007800000 */
[----:B------:R-:W-:-:S07]  /*26b0*/  IMAD.MOV.U32 R19, RZ, RZ, R15 ;  /* 0x000000ffff137224 */ /* 0x000fce00078e000f */
[----:B------:R-:W-:Y:S05]  /*26c0*/  WARPSYNC.COLLECTIVE R18, `(.L_x_134) ;  /* 0x0000000012087348 */ /* 0x000fea0003c00000 */
[----:B------:R0:W1:Y:S02]  /*26d0*/  SHFL.DOWN P2, R17, R19, R20, R21 ;  /* 0x0800001413117389 */ /* 0x0000640000040015 */
[----:B01----:R-:W-:Y:S05]  /*26e0*/  ENDCOLLECTIVE ;  /* 0x000000000000791b */ /* 0x003fea0003800000 */
.L_x_134:
[----:B------:R-:W-:Y:S02]  /*26f0*/  HFMA2 R20, -RZ, RZ, 0, 5.9604644775390625e-08 ;  /* 0x00000001ff147431 */ /* 0x000fe400000001ff */
[----:B------:R-:W-:-:S05]  /*2700*/  IMAD.MOV.U32 R16, RZ, RZ, R17 ;  /* 0x000000ffff107224 */ /* 0x000fca00078e0011 */
[----:B------:R-:W-:-:S05]  /*2710*/  FMNMX R16, R15, R16, !PT ;  /* 0x000000100f107209 */ /* 0x000fca0007800000 */
[----:B------:R-:W-:-:S07]  /*2720*/  IMAD.MOV.U32 R19, RZ, RZ, R16 ;  /* 0x000000ffff137224 */ /* 0x000fce00078e0010 */
[----:B------:R-:W-:Y:S05]  /*2730*/  WARPSYNC.COLLECTIVE R18, `(.L_x_135) ;  /* 0x0000000012087348 */ /* 0x000fea0003c00000 */
[----:B------:R0:W1:Y:S02]  /*2740*/  SHFL.DOWN P2, R17, R19, R20, R21 ;  /* 0x0800001413117389 */ /* 0x0000640000040015 */
[----:B01----:R-:W-:Y:S05]  /*2750*/  ENDCOLLECTIVE ;  /* 0x000000000000791b */ /* 0x003fea0003800000 */
.L_x_135:
[----:B------:R-:W-:Y:S05]  /*2760*/  BRA `(.L_x_136) ;  /* 0xffffffe800c87947 */ /* 0x000fea000383ffff */
.L_x_119:
[----:B---34-:R-:W-:Y:S02]  /*2770*/  IMAD.MOV.U32 R19, RZ, RZ, R7 ;  /* 0x000000ffff137224 */ /* 0x018fe400078e0007 */
[----:B------:R-:W-:Y:S02]  /*2780*/  IMAD.MOV.U32 R20, RZ, RZ, 0x10 ;  /* 0x00000010ff147424 */ /* 0x000fe400078e00ff */
[----:B------:R-:W-:Y:S02]  /*2790*/  IMAD.MOV.U32 R21, RZ, RZ, 0x1f ;  /* 0x0000001fff157424 */ /* 0x000fe400078e00ff */
[----:B------:R-:W-:-:S07]  /*27a0*/  IMAD.MOV.U32 R18, RZ, RZ, -0x1 ;  /* 0xffffffffff127424 */ /* 0x000fce00078e00ff */
[----:B012---:R-:W-:Y:S05]  /*27b0*/  WARPSYNC.COLLECTIVE R18, `(.L_x_137) ;  /* 0x0000000012087348 */ /* 0x007fea0003c00000 */
[----:B-1----:R1:W3:Y:S02]  /*27c0*/  SHFL.DOWN P2, R17, R19, R20, R21 ;  /* 0x0800001413117389 */ /* 0x0022e40000040015 */
[----:B0123--:R-:W-:Y:S05]  /*27d0*/  ENDCOLLECTIVE ;  /* 0x000000000000791b */ /* 0x00ffea0003800000 */
.L_x_137:
[----:B------:R-:W-:Y:S01]  /*27e0*/  IMAD.MOV.U32 R20, RZ, RZ, 0x8 ;  /* 0x00000008ff147424 */ /* 0x000fe200078e00ff */
[----:B------:R-:W-:-:S05]  /*27f0*/  MOV R8, R17 ;  /* 0x0000001100087202 */ /* 0x000fca0000000f00 */
[----:B------:R-:W-:-:S04]  /*2800*/  FADD R8, R8, R7 ;  /* 0x0000000708087221 */ /* 0x000fc80000000000 */
[----:B------:R-:W-:-:S07]  /*2810*/  IMAD.MOV.U32 R19, RZ, RZ, R8 ;  /* 0x000000ffff137224 */ /* 0x000fce00078e0008 */
[----:B------:R-:W-:Y:S05]  /*2820*/  WARPSYNC.COLLECTIVE R18, `(.L_x_138) ;  /* 0x0000000012087348 */ /* 0x000fea0003c00000 */
[----:B------:R0:W1:Y:S02]  /*2830*/  SHFL.DOWN P2, R17, R19, R20, R21 ;  /* 0x0800001413117389 */ /* 0x0000640000040015 */
[----:B01----:R-:W-:Y:S05]  /*2840*/  ENDCOLLECTIVE ;  /* 0x000000000000791b */ /* 0x003fea0003800000 */
.L_x_138:
[----:B------:R-:W-:Y:S02]  /*2850*/  HFMA2 R20, -RZ, RZ, 0, 2.384185791015625e-07 ;  /* 0x00000004ff147431 */ /* 0x000fe400000001ff */
[----:B------:R-:W-:-:S04]  /*2860*/  IMAD.MOV.U32 R13, RZ, RZ, R17 ;  /* 0x000000ffff0d7224 */ /* 0x000fc800078e0011 */
[----:B------:R-:W-:-:S04]  /*2870*/  FADD R13, R8, R13 ;  /* 0x0000000d080d7221 */ /* 0x000fc80000000000 */
[----:B------:R-:W-:-:S07]  /*2880*/  IMAD.MOV.U32 R19, RZ, RZ, R13 ;  /* 0x000000ffff137224 */ /* 0x000fce00078e000d */
[----:B------:R-:W-:Y:S05]  /*2890*/  WARPSYNC.COLLECTIVE R18, `(.L_x_139) ;  /* 0x0000000012087348 */ /* 0x000fea0003c00000 */
[----:B------:R0:W1:Y:S02]  /*28a0*/  SHFL.DOWN P2, R17, R19, R20, R21 ;  /* 0x0800001413117389 */ /* 0x0000640000040015 */
[----:B01----:R-:W-:Y:S05]  /*28b0*/  ENDCOLLECTIVE ;  /* 0x000000000000791b */ /* 0x003fea0003800000 */
.L_x_139:
[----:B------:R-:W-:Y:S02]  /*28c0*/  IMAD.MOV.U32 R20, RZ, RZ, 0x2 ;  /* 0x00000002ff147424 */ /* 0x000fe400078e00ff */
[----:B------:R-:W-:-:S04]  /*28d0*/  IMAD.MOV.U32 R10, RZ, RZ, R17 ;  /* 0x000000ffff0a7224 */ /* 0x000fc800078e0011 */
[----:B------:R-:W-:-:S04]  /*28e0*/  FADD R10, R13, R10 ;  /* 0x0000000a0d0a7221 */ /* 0x000fc80000000000 */
[----:B------:R-:W-:-:S07]  /*28f0*/  IMAD.MOV.U32 R19, RZ, RZ, R10 ;  /* 0x000000ffff137224 */ /* 0x000fce00078e000a */
[----:B------:R-:W-:Y:S05]  /*2900*/  WARPSYNC.COLLECTIVE R18, `(.L_x_140) ;  /* 0x0000000012087348 */ /* 0x000fea0003c00000 */
[----:B------:R0:W1:Y:S02]  /*2910*/  SHFL.DOWN P2, R17, R19, R20, R21 ;  /* 0x0800001413117389 */ /* 0x0000640000040015 */
[----:B01----:R-:W-:Y:S05]  /*2920*/  ENDCOLLECTIVE ;  /* 0x000000000000791b */ /* 0x003fea0003800000 */
.L_x_140:
[----:B------:R-:W-:Y:S02]  /*2930*/  IMAD.MOV.U32 R20, RZ, RZ, 0x1 ;  /* 0x00000001ff147424 */ /* 0x000fe400078e00ff */
[----:B------:R-:W-:-:S04]  /*2940*/  IMAD.MOV.U32 R15, RZ, RZ, R17 ;  /* 0x000000ffff0f7224 */ /* 0x000fc800078e0011 */
[----:B------:R-:W-:-:S05]  /*2950*/  FADD R15, R10, R15 ;  /* 0x0000000f0a0f7221 */ /* 0x000fca0000000000 */
[----:B------:R-:W-:-:S07]  /*2960*/  MOV R19, R15 ;  /* 0x0000000f00137202 */ /* 0x000fce0000000f00 */
[----:B------:R-:W-:Y:S05]  /*2970*/  WARPSYNC.COLLECTIVE R18, `(.L_x_141) ;  /* 0x0000000012087348 */ /* 0x000fea0003c00000 */
[----:B------:R0:W1:Y:S02]  /*2980*/  SHFL.DOWN P2, R17, R19, R20, R21 ;  /* 0x0800001413117389 */ /* 0x0000640000040015 */
[----:B01----:R-:W-:Y:S05]  /*2990*/  ENDCOLLECTIVE ;  /* 0x000000000000791b */ /* 0x003fea0003800000 */
.L_x_141:
[----:B------:R-:W-:Y:S01]  /*29a0*/  IMAD.MOV.U32 R12, RZ, RZ, R17 ;  /* 0x000000ffff0c7224 */ /* 0x000fe200078e0011 */
[----:B------:R-:W-:Y:S06]  /*29b0*/  BRA `(.L_x_142) ;  /* 0xffffffec003c7947 */ /* 0x000fec000383ffff */
        .weak           $__internal_2_$__cuda_sm20_rcp_rn_f32_slowpath
        .type           $__internal_2_$__cuda_sm20_rcp_rn_f32_slowpath,@function
        .size           $__internal_2_$__cuda_sm20_rcp_rn_f32_slowpath,(.L_x_241 - $__internal_2_$__cuda_sm20_rcp_rn_f32_slowpath)
$__internal_2_$__cuda_sm20_rcp_rn_f32_slowpath:
[----:B------:R-:W-:-:S05]  /*29c0*/  IMAD.SHL.U32 R9, R6, 0x2, RZ ;  /* 0x0000000206097824 */ /* 0x000fca00078e00ff */
        /* <DEDUP_REMOVED lines=14> */
.L_x_143:
        /* <DEDUP_REMOVED lines=33> */
.L_x_145:
[----:B------:R0:W1:Y:S02]  /*2cc0*/  MUFU.RCP R9, R6 ;  /* 0x0000000600097308 */ /* 0x0000640000001000 */
.L_x_144:
[----:B0123--:R-:W-:Y:S02]  /*2cd0*/  IMAD.MOV.U32 R6, RZ, RZ, R9 ;  /* 0x000000ffff067224 */ /* 0x00ffe400078e0009 */
[----:B------:R-:W-:-:S04]  /*2ce0*/  IMAD.MOV.U32 R9, RZ, RZ, 0x0 ;  /* 0x00000000ff097424 */ /* 0x000fc800078e00ff */
[----:B------:R-:W-:Y:S05]  /*2cf0*/  RET.REL.NODEC R8 `(lux_sdpa_gqa_f32_kernel) ;  /* 0xffffffd008c07950 */ /* 0x000fea0003c3ffff */
.L_x_146:
        /* <DEDUP_REMOVED lines=16> */
.L_x_241:


//--------------------- .text.lux_sdpa_fused_f32_kernel --------------------------
	.section	.text.lux_sdpa_fused_f32_kernel,"ax",@progbits
	.align	128
        .global         lux_sdpa_fused_f32_kernel
        .type           lux_sdpa_fused_f32_kernel,@function
        .size           lux_sdpa_fused_f32_kernel,(.L_x_242 - lux_sdpa_fused_f32_kernel)
        .other          lux_sdpa_fused_f32_kernel,@"STO_CUDA_ENTRY STV_DEFAULT"
lux_sdpa_fused_f32_kernel:
.text.lux_sdpa_fused_f32_kernel:
[----:B------:R-:W-:Y:S01]  /*0000*/  LDC R1, c[0x0][0x37c] ;  /* 0x0000df00ff017b82 */ /* 0x000fe20000000800 */
[----:B------:R-:W0:Y:S07]  /*0010*/  LDCU.64 UR6, c[0x0][0x3b0] ;  /* 0x00007600ff0677ac */ /* 0x000e2e0008000a00 */
[----:B------:R-:W1:Y:S01]  /*0020*/  S2UR UR8, SR_CTAID.Z ;  /* 0x00000000000879c3 */ /* 0x000e620000002700 */
[----:B------:R-:W-:-:S07]  /*0030*/  UMOV UR4, URZ ;  /* 0x000000ff00047c82 */ /* 0x000fce0008000000 */
[----:B------:R-:W2:Y:S01]  /*0040*/  S2UR UR17, SR_CTAID.Y ;  /* 0x00000000001179c3 */ /* 0x000ea20000002600 */
[----:B0-----:R-:W0:Y:S01]  /*0050*/  I2F.U32.RP R0, UR6 ;  /* 0x0000000600007d06 */ /* 0x001e220008209000 */
[----:B------:R-:W-:-:S07]  /*0060*/  UISETP.NE.U32.AND UP2, UPT, UR6, URZ, UPT ;  /* 0x000000ff0600728c */ /* 0x000fce000bf45070 */
[----:B0-----:R-:W0:Y:S02]  /*0070*/  MUFU.RCP R0, R0 ;  /* 0x0000000000007308 */ /* 0x001e240000001000 */
[----:B0-----:R-:W-:-:S06]  /*0080*/  VIADD R2, R0, 0xffffffe ;  /* 0x0ffffffe00027836 */ /* 0x001fcc0000000000 */
[----:B------:R-:W0:Y:S02]  /*0090*/  F2I.FTZ.U32.TRUNC.NTZ R2, R2 ;  /* 0x0000000200027305 */ /* 0x000e24000021f000 */
[----:B0-----:R-:W-:-:S13]  /*00a0*/  R2UR UR5, R2 ;  /* 0x00000000020572ca */ /* 0x001fda00000e0000 */
[----:B------:R-:W-:-:S04]  /*00b0*/  UIADD3 UR9, UPT, UPT, URZ, -UR5, URZ ;  /* 0x80000005ff097290 */ /* 0x000fc8000fffe0ff */
[----:B------:R-:W-:-:S04]  /*00c0*/  UIMAD UR9, UR9, UR6, URZ ;  /* 0x00000006090972a4 */ /* 0x000fc8000f8e02ff */
[----:B------:R-:W-:Y:S02]  /*00d0*/  UIMAD.WIDE.U32 UR4, UR5, UR9, UR4 ;  /* 0x00000009050472a5 */ /* 0x000fe4000f8e0004 */
[----:B------:R-:W-:Y:S02]  /*00e0*/  ULOP3.LUT UR9, URZ, UR6, URZ, 0x33, !UPT ;  /* 0x00000006ff097292 */ /* 0x000fe4000f8e33ff */
[----:B-1----:R-:W-:-:S04]  /*00f0*/  UIMAD.WIDE.U32 UR4, UR5, UR8, URZ ;  /* 0x00000008050472a5 */ /* 0x002fc8000f8e00ff */
[----:B------:R-:W-:-:S04]  /*0100*/  UIADD3 UR4, UPT, UPT, -UR5, URZ, URZ ;  /* 0x000000ff05047290 */ /* 0x000fc8000fffe1ff */
[----:B------:R-:W-:-:S04]  /*0110*/  UIMAD UR8, UR6, UR4, UR8 ;  /* 0x00000004060872a4 */ /* 0x000fc8000f8e0208 */
[----:B------:R-:W-:-:S03]  /*0120*/  UISETP.GE.U32.AND UP0, UPT, UR8, UR6, UPT ;  /* 0x000000060800728c */ /* 0x000fc6000bf06070 */
[----:B------:R-:W0:Y:S08]  /*0130*/  LDCU UR4, c[0x0][0x3ac] ;  /* 0x00007580ff0477ac */ /* 0x000e300008000800 */
[----:B------:R-:W-:Y:S02]  /*0140*/  @UP0 UIADD3 UR8, UPT, UPT, UR8, -UR6, URZ ;  /* 0x8000000608080290 */ /* 0x000fe4000fffe0ff */
[----:B------:R-:W-:-:S02]  /*0150*/  @UP0 UIADD3 UR5, UPT, UPT, UR5, 0x1, URZ ;  /* 0x0000000105050890 */ /* 0x000fc4000fffe0ff */
[----:B------:R-:W-:-:S11]  /*0160*/  UISETP.GE.U32.AND UP1, UPT, UR8, UR6, UPT ;  /* 0x000000060800728c */ /* 0x000fd6000bf26070 */
[----:B------:R-:W-:-:S04]  /*0170*/  @UP1 UIADD3 UR5, UPT, UPT, UR5, 0x1, URZ ;  /* 0x0000000105051890 */ /* 0x000fc8000fffe0ff */
[----:B------:R-:W-:-:S04]  /*0180*/  USEL UR10, UR9, UR5, !UP2 ;  /* 0x00000005090a7287 */ /* 0x000fc8000d000000 */
[----:B0-----:R-:W-:-:S04]  /*0190*/  UISETP.GE.U32.AND UP0, UPT, UR10, UR4, UPT ;  /* 0x000000040a00728c */ /* 0x001fc8000bf06070 */
[----:B--2---:R-:W-:-:S06]  /*01a0*/  UISETP.GE.U32.OR UP0, UPT, UR17, UR7, UP0 ;  /* 0x000000071100728c */ /* 0x004fcc0008706470 */
[----:B------:R-:W-:-:S13]  /*01b0*/  PLOP3.LUT P0, PT, PT, PT, UP0, 0x80, 0x8 ;  /* 0x000000000008781c */ /* 0x000fda0003f0f008 */
[----:B------:R-:W-:Y:S05]  /*01c0*/  @P0 EXIT ;  /* 0x000000000000094d */ /* 0x000fea0003800000 */
[----:B------:R-:W0:Y:S01]  /*01d0*/  LDCU UR20, c[0x0][0x360] ;  /* 0x00006c00ff1477ac */ /* 0x000e220008000800 */
[----:B------:R-:W1:Y:S01]  /*01e0*/  S2R R6, SR_TID.X ;  /* 0x0000000000067919 */ /* 0x000e620000002100 */
[----:B------:R-:W-:Y:S02]  /*01f0*/  HFMA2 R15, -RZ, RZ, 0, 0 ;  /* 0x00000000ff0f7431 */ /* 0x000fe400000001ff */
[----:B------:R-:W-:Y:S01]  /*0200*/  IMAD.MOV.U32 R7, RZ, RZ, RZ ;  /* 0x000000ffff077224 */ /* 0x000fe200078e00ff */
[----:B------:R-:W2:Y:S01]  /*0210*/  LDCU UR15, c[0x0][0x3b8] ;  /* 0x00007700ff0f77ac */ /* 0x000ea20008000800 */
[----:B------:R-:W-:Y:S02]  /*0220*/  CS2R R8, SRZ ;  /* 0x0000000000087805 */ /* 0x000fe4000001ff00 */
[----:B------:R-:W-:Y:S01]  /*0230*/  CS2R R10, SRZ ;  /* 0x00000000000a7805 */ /* 0x000fe2000001ff00 */
[----:B------:R-:W-:Y:S01]  /*0240*/  IMAD.MOV.U32 R13, RZ, RZ, RZ ;  /* 0x000000ffff0d7224 */ /* 0x000fe200078e00ff */
[----:B------:R-:W-:Y:S01]  /*0250*/  UMOV UR4, URZ ;  /* 0x000000ff00047c82 */ /* 0x000fe20008000000 */
[----:B------:R-:W3:Y:S01]  /*0260*/  LDCU.64 UR12, c[0x0][0x390] ;  /* 0x00007200ff0c77ac */ /* 0x000ee20008000a00 */
[----:B------:R-:W-:-:S02]  /*0270*/  CS2R R16, SRZ ;  /* 0x0000000000107805 */ /* 0x000fc4000001ff00 */
[----:B------:R-:W-:Y:S02]  /*0280*/  CS2R R18, SRZ ;  /* 0x0000000000127805 */ /* 0x000fe4000001ff00 */
[----:B------:R-:W-:Y:S02]  /*0290*/  CS2R R20, SRZ ;  /* 0x0000000000147805 */ /* 0x000fe4000001ff00 */
[----:B------:R-:W-:Y:S02]  /*02a0*/  CS2R R22, SRZ ;  /* 0x0000000000167805 */ /* 0x000fe4000001ff00 */
[----:B------:R-:W-:Y:S01]  /*02b0*/  CS2R R24, SRZ ;  /* 0x0000000000187805 */ /* 0x000fe2000001ff00 */
[----:B------:R-:W4:Y:S01]  /*02c0*/  LDCU.64 UR18, c[0x0][0x358] ;  /* 0x00006b00ff1277ac */ /* 0x000f220008000a00 */
[----:B0-----:R-:W0:Y:S01]  /*02d0*/  I2F.U32.RP R0, UR20 ;  /* 0x0000001400007d06 */ /* 0x001e220008209000 */
[----:B------:R-:W-:Y:S01]  /*02e0*/  UMOV UR23, 0xff800000 ;  /* 0xff80000000177882 */ /* 0x000fe20000000000 */
[----:B--2---:R-:W-:-:S06]  /*02f0*/  UIADD3 UR14, UPT, UPT, UR20, -0x1, UR15 ;  /* 0xffffffff140e7890 */ /* 0x004fcc000fffe00f */
[----:B0-----:R-:W0:Y:S01]  /*0300*/  MUFU.RCP R0, R0 ;  /* 0x0000000000007308 */ /* 0x001e220000001000 */
[----:B-1----:R-:W-:Y:S01]  /*0310*/  ISETP.GE.U32.AND P0, PT, R6, UR15, PT ;  /* 0x0000000f06007c0c */ /* 0x002fe2000bf06070 */
[----:B0-----:R-:W-:Y:S01]  /*0320*/  VIADD R2, R0, 0xffffffe ;  /* 0x0ffffffe00027836 */ /* 0x001fe20000000000 */
[----:B------:R-:W-:-:S04]  /*0330*/  MOV R0, UR20 ;  /* 0x0000001400007c02 */ /* 0x000fc80008000f00 */
[----:B------:R-:W-:Y:S01]  /*0340*/  ISETP.LE.U32.AND P0, PT, R0, UR14, !P0 ;  /* 0x0000000e00007c0c */ /* 0x000fe2000c703070 */
[----:B------:R-:W0:Y:S03]  /*0350*/  F2I.FTZ.U32.TRUNC.NTZ R2, R2 ;  /* 0x0000000200027305 */ /* 0x000e26000021f000 */
[----:B------:R-:W-:Y:S02]  /*0360*/  P2R R27, PR, RZ, 0x1 ;  /* 0x00000001ff1b7803 */ /* 0x000fe40000000000 */
[----:B0-----:R-:W-:-:S13]  /*0370*/  R2UR UR5, R2 ;  /* 0x00000000020572ca */ /* 0x001fda00000e0000 */
[----:B------:R-:W-:-:S04]  /*0380*/  UIADD3 UR11, UPT, UPT, URZ, -UR5, URZ ;  /* 0x80000005ff0b7290 */ /* 0x000fc8000fffe0ff */
[----:B------:R-:W-:-:S04]  /*0390*/  UIMAD UR11, UR11, UR20, URZ ;  /* 0x000000140b0b72a4 */ /* 0x000fc8000f8e02ff */
[----:B------:R-:W-:Y:S02]  /*03a0*/  UIMAD.WIDE.U32 UR4, UR5, UR11, UR4 ;  /* 0x0000000b050472a5 */ /* 0x000fe4000f8e0004 */
[----:B------:R-:W-:Y:S02]  /*03b0*/  UIADD3 UR11, UPT, UPT, UR8, -UR6, URZ ;  /* 0x80000006080b7290 */ /* 0x000fe4000fffe0ff */
[----:B------:R-:W-:Y:S02]  /*03c0*/  UIMAD.WIDE.U32 UR4, UR5, UR14, URZ ;  /* 0x0000000e050472a5 */ /* 0x000fe4000f8e00ff */
[----:B------:R-:W-:Y:S02]  /*03d0*/  @UP2 USEL UR9, UR11, UR8, UP1 ;  /* 0x000000080b092287 */ /* 0x000fe40008800000 */
[----:B------:R-:W-:Y:S02]  /*03e0*/  UIADD3 UR4, UPT, UPT, -UR5, URZ, URZ ;  /* 0x000000ff05047290 */ /* 0x000fe4000fffe1ff */
[----:B------:R-:W-:-:S02]  /*03f0*/  UIMAD UR6, UR10, UR6, UR9 ;  /* 0x000000060a0672a4 */ /* 0x000fc4000f8e0209 */
[----:B------:R-:W-:Y:S02]  /*0400*/  UIMAD UR4, UR20, UR4, UR14 ;  /* 0x00000004140472a4 */ /* 0x000fe4000f8e020e */
[----:B------:R-:W-:Y:S02]  /*0410*/  UIMAD UR6, UR6, UR7, URZ ;  /* 0x00000007060672a4 */ /* 0x000fe4000f8e02ff */
[----:B------:R-:W-:Y:S02]  /*0420*/  UISETP.GE.U32.AND UP2, UPT, UR4, UR20, UPT ;  /* 0x000000140400728c */ /* 0x000fe4000bf46070 */
[----:B------:R-:W-:Y:S02]  /*0430*/  UIMAD UR9, UR17, UR15, URZ ;  /* 0x0000000f110972a4 */ /* 0x000fe4000f8e02ff */
[----:B------:R-:W-:Y:S01]  /*0440*/  UIMAD UR21, UR6, UR15, URZ ;  /* 0x0000000f061572a4 */ /* 0x000fe2000f8e02ff */
[----:B------:R-:W0:Y:S03]  /*0450*/  LDCU.U8 UR10, c[0x0][0x3bc] ;  /* 0x00007780ff0a77ac */ /* 0x000e260008000000 */
[----:B------:R-:W-:-:S03]  /*0460*/  UIADD3 UR9, UP0, UPT, UR9, UR21, URZ ;  /* 0x0000001509097290 */ /* 0x000fc6000ff1e0ff */
[----:B------:R-:W-:Y:S02]  /*0470*/  @UP2 UIADD3 UR4, UPT, UPT, UR4, -UR20, URZ ;  /* 0x8000001404042290 */ /* 0x000fe4000fffe0ff */
[----:B------:R-:W-:Y:S02]  /*0480*/  UIADD3.X UR11, UPT, UPT, URZ, URZ, URZ, UP0, !UPT ;  /* 0x000000ffff0b7290 */ /* 0x000fe400087fe4ff */
[----:B---3--:R-:W-:Y:S02]  /*0490*/  ULEA UR8, UP0, UR9, UR12, 0x2 ;  /* 0x0000000c09087291 */ /* 0x008fe4000f8010ff */
[----:B------:R-:W-:Y:S02]  /*04a0*/  UISETP.GE.U32.AND UP1, UPT, UR4, UR20, UPT ;  /* 0x000000140400728c */ /* 0x000fe4000bf26070 */
[----:B------:R-:W-:Y:S02]  /*04b0*/  ULEA.HI.X UR9, UR9, UR13, UR11, 0x2, UP0 ;  /* 0x0000000d09097291 */ /* 0x000fe400080f140b */
[----:B------:R-:W-:-:S02]  /*04c0*/  UISETP.NE.U32.AND UP0, UPT, UR20, URZ, UPT ;  /* 0x000000ff1400728c */ /* 0x000fc4000bf05070 */
[----:B0-----:R-:W-:Y:S02]  /*04d0*/  UPRMT UR12, UR10, 0x8880, URZ ;  /* 0x000088800a0c7896 */ /* 0x001fe400080000ff */
[----:B------:R-:W-:Y:S01]  /*04e0*/  @UP2 UIADD3 UR5, UPT, UPT, UR5, 0x1, URZ ;  /* 0x0000000105052890 */ /* 0x000fe2000fffe0ff */
[----:B------:R-:W0:Y:S03]  /*04f0*/  LDCU.64 UR10, c[0x0][0x398] ;  /* 0x00007300ff0a77ac */ /* 0x000e260008000a00 */
[----:B------:R-:W-:-:S03]  /*0500*/  @UP1 UIADD3 UR5, UPT, UPT, UR5, 0x1, URZ ;  /* 0x0000000105051890 */ /* 0x000fc6000fffe0ff */
[----:B------:R-:W-:Y:S01]  /*0510*/  @!UP0 ULOP3.LUT UR5, URZ, UR20, URZ, 0x33, !UPT ;  /* 0x00000014ff058292 */ /* 0x000fe2000f8e33ff */
[----:B------:R-:W-:Y:S02]  /*0520*/  UMOV UR4, UR12 ;  /* 0x0000000c00047c82 */ /* 0x000fe40008000000 */
[----:B------:R-:W-:Y:S02]  /*0530*/  UISETP.NE.AND UP2, UPT, UR4, URZ, UPT ;  /* 0x000000ff0400728c */ /* 0x000fe4000bf45270 */
[----:B------:R-:W-:-:S04]  /*0540*/  UISETP.LT.U32.AND UP0, UPT, UR5, 0x1, UPT ;  /* 0x000000010500788c */ /* 0x000fc8000bf01070 */
[----:B------:R-:W-:Y:S02]  /*0550*/  USEL UR4, UR5, 0x1, !UP0 ;  /* 0x0000000105047887 */ /* 0x000fe4000c000000 */
[----:B0-----:R-:W-:Y:S02]  /*0560*/  UIMAD.WIDE.U32 UR10, UR21, 0x4, UR10 ;  /* 0x00000004150a78a5 */ /* 0x001fe4000f8e000a */
[----:B------:R-:W-:Y:S02]  /*0570*/  ULOP3.LUT UR22, UR4, 0x3, URZ, 0xc0, !UPT ;  /* 0x0000000304167892 */ /* 0x000fe4000f8ec0ff */
[----:B------:R-:W-:Y:S02]  /*0580*/  ULOP3.LUT UR12, UR4, 0xfffffffc, URZ, 0xc0, !UPT ;  /* 0xfffffffc040c7892 */ /* 0x000fe4000f8ec0ff */
[----:B------:R-:W-:Y:S01]  /*0590*/  @UP2 UIADD3 UR7, UPT, UPT, UR17, 0x1, URZ ;  /* 0x0000000111072890 */ /* 0x000fe2000fffe0ff */
[----:B----4-:R-:W-:-:S11]  /*05a0*/  UMOV UR4, URZ ;  /* 0x000000ff00047c82 */ /* 0x010fd60008000000 */
.L_x_166:
[----:B------:R-:W-:Y:S01]  /*05b0*/  UISETP.GT.U32.AND UP1, UPT, UR7, UR4, UPT ;  /* 0x000000040700728c */ /* 0x000fe2000bf24070 */
[----:B------:R-:W-:Y:S01]  /*05c0*/  IMAD.U32 R0, RZ, RZ, UR23 ;  /* 0x00000017ff007e24 */ /* 0x000fe2000f8e00ff */
[----:B------:R-:W-:Y:S01]  /*05d0*/  UIADD3 UR13, UPT, UPT, UR4, 0x40, URZ ;  /* 0x00000040040d7890 */ /* 0x000fe2000fffe0ff */
[----:B------:R-:W-:Y:S01]  /*05e0*/  IMAD.MOV.U32 R12, RZ, RZ, -0x800000 ;  /* 0xff800000ff0c7424 */ /* 0x000fe200078e00ff */
[----:B------:R-:W-:Y:S02]  /*05f0*/  UMOV UR14, UR4 ;  /* 0x00000004000e7c82 */ /* 0x000fe40008000000 */
[----:B------:R-:W-:-:S03]  /*0600*/  UISETP.LT.U32.AND UP0, UPT, UR7, UR13, UPT ;  /* 0x0000000d0700728c */ /* 0x000fc6000bf01070 */
[----:B------:R-:W-:Y:S01]  /*0610*/  UMOV UR4, UR13 ;  /* 0x0000000d00047c82 */ /* 0x000fe20008000000 */
[----:B------:R-:W-:Y:S02]  /*0620*/  USEL UR26, UR7, UR13, UP0 ;  /* 0x0000000d071a7287 */ /* 0x000fe40008000000 */
[----:B------:R-:W-:Y:S01]  /*0630*/  UISETP.GE.U32.AND UP0, UPT, UR13, UR7, UPT ;  /* 0x000000070d00728c */ /* 0x000fe2000bf06070 */
[----:B------:R-:W-:Y:S10]  /*0640*/  BRA.U !UP1, `(.L_x_147) ;  /* 0x0000000109b87547 */ /* 0x000ff4000b800000 */
[----:B------:R-:W-:Y:S01]  /*0650*/  MOV R12, 0xff800000 ;  /* 0xff800000000c7802 */ /* 0x000fe20000000f00 */
[----:B------:R-:W-:-:S06]  /*0660*/  UMOV UR13, UR14 ;  /* 0x0000000e000d7c82 */ /* 0x000fcc0008000000 */
.L_x_151:
[----:B------:R-:W0:Y:S01]  /*0670*/  LDC R31, c[0x0][0x3b8] ;  /* 0x0000ee00ff1f7b82 */ /* 0x000e220000000800 */
[----:B------:R-:W-:Y:S01]  /*0680*/  BSSY.RECONVERGENT B0, `(.L_x_148) ;  /* 0x0000013000007945 */ /* 0x000fe20003800200 */
[----:B------:R-:W-:Y:S01]  /*0690*/  IMAD.MOV.U32 R14, RZ, RZ, RZ ;  /* 0x000000ffff0e7224 */ /* 0x000fe200078e00ff */
[----:B0-----:R-:W-:-:S13]  /*06a0*/  ISETP.GE.U32.AND P0, PT, R6, R31, PT ;  /* 0x0000001f0600720c */ /* 0x001fda0003f06070 */
[----:B------:R-:W-:Y:S05]  /*06b0*/  @P0 BRA `(.L_x_149) ;  /* 0x00000000003c0947 */ /* 0x000fea0003800000 */
[----:B------:R-:W-:Y:S01]  /*06c0*/  IMAD R29, R31, UR13, RZ ;  /* 0x0000000d1f1d7c24 */ /* 0x000fe2000f8e02ff */
[----:B------:R-:W-:Y:S01]  /*06d0*/  MOV R26, R6 ;  /* 0x00000006001a7202 */ /* 0x000fe20000000f00 */
[----:B------:R-:W-:-:S07]  /*06e0*/  IMAD.MOV.U32 R14, RZ, RZ, RZ ;  /* 0x000000ffff0e7224 */ /* 0x000fce00078e00ff */
.L_x_150:
[----:B------:R-:W-:Y:S01]  /*06f0*/  IADD3 R3, P0, PT, R29, R26, RZ ;  /* 0x0000001a1d037210 */ /* 0x000fe20007f1e0ff */
[----:B------:R-:W-:-:S04]  /*0700*/  IMAD.MOV.U32 R5, RZ, RZ, 0x4 ;  /* 0x00000004ff057424 */ /* 0x000fc800078e00ff */
[----:B------:R-:W-:Y:S01]  /*0710*/  IMAD.X R4, RZ, RZ, RZ, P0 ;  /* 0x000000ffff047224 */ /* 0x000fe200000e06ff */
[----:B------:R-:W-:-:S04]  /*0720*/  LEA R2, P0, R3, UR10, 0x2 ;  /* 0x0000000a03027c11 */ /* 0x000fc8000f8010ff */
[----:B------:R-:W-:Y:S01]  /*0730*/  LEA.HI.X R3, R3, UR11, R4, 0x2, P0 ;  /* 0x0000000b03037c11 */ /* 0x000fe200080f1404 */
[----:B------:R-:W-:-:S04]  /*0740*/  IMAD.WIDE.U32 R4, R26, R5, UR8 ;  /* 0x000000081a047e25 */ /* 0x000fc8000f8e0005 */
[----:B------:R-:W2:Y:S04]  /*0750*/  LDG.E.CONSTANT R2, desc[UR18][R2.64] ;  /* 0x0000001202027981 */ /* 0x000ea8000c1e9900 */
[----:B------:R-:W2:Y:S01]  /*0760*/  LDG.E.CONSTANT R5, desc[UR18][R4.64] ;  /* 0x0000001204057981 */ /* 0x000ea2000c1e9900 */
[----:B------:R-:W-:-:S04]  /*0770*/  IADD3 R26, PT, PT, R26, UR20, RZ ;  /* 0x000000141a1a7c10 */ /* 0x000fc8000fffe0ff */
[----:B------:R-:W-:Y:S01]  /*0780*/  ISETP.GE.U32.AND P0, PT, R26, R31, PT ;  /* 0x0000001f1a00720c */ /* 0x000fe20003f06070 */
[----:B--2---:R-:W-:-:S12]  /*0790*/  FFMA R14, R5, R2, R14 ;  /* 0x00000002050e7223 */ /* 0x004fd8000000000e */
[----:B------:R-:W-:Y:S05]  /*07a0*/  @!P0 BRA `(.L_x_150) ;  /* 0xfffffffc00d08947 */ /* 0x000fea000383ffff */
.L_x_149:
[----:B------:R-:W-:Y:S05]  /*07b0*/  BSYNC.RECONVERGENT B0 ;  /* 0x0000000000007941 */ /* 0x000fea0003800200 */
.L_x_148:
[----:B------:R-:W0:Y:S01]  /*07c0*/  SHFL.DOWN PT, R3, R14, 0x10, 0x1f ;  /* 0x0a001f000e037f89 */ /* 0x000e2200000e0000 */
[----:B------:R-:W-:Y:S01]  /*07d0*/  ISETP.NE.AND P0, PT, R6, RZ, PT ;  /* 0x000000ff0600720c */ /* 0x000fe20003f05270 */
[----:B------:R-:W1:Y:S01]  /*07e0*/  S2UR UR16, SR_CgaCtaId ;  /* 0x00000000001079c3 */ /* 0x000e620000008800 */
[----:B------:R-:W-:Y:S01]  /*07f0*/  UMOV UR15, 0x400 ;  /* 0x00000400000f7882 */ /* 0x000fe20000000000 */
[----:B------:R-:W-:-:S04]  /*0800*/  UIADD3 UR13, UPT, UPT, UR13, 0x1, URZ ;  /* 0x000000010d0d7890 */ /* 0x000fc8000fffe0ff */
[----:B------:R-:W-:Y:S01]  /*0810*/  UISETP.NE.AND UP1, UPT, UR13, UR26, UPT ;  /* 0x0000001a0d00728c */ /* 0x000fe2000bf25270 */
[----:B0-----:R-:W-:-:S05]  /*0820*/  FADD R3, R3, R14 ;  /* 0x0000000e03037221 */ /* 0x001fca0000000000 */
[----:B------:R-:W0:Y:S01]  /*0830*/  @!P0 LDC R14, c[0x0][0x3a8] ;  /* 0x0000ea00ff0e8b82 */ /* 0x000e220000000800 */
[----:B-1----:R-:W-:Y:S01]  /*0840*/  ULEA UR15, UR16, UR15, 0x18 ;  /* 0x0000000f100f7291 */ /* 0x002fe2000f8ec0ff */
[----:B------:R-:W1:Y:S02]  /*0850*/  SHFL.DOWN PT, R2, R3, 0x8, 0x1f ;  /* 0x09001f0003027f89 */ /* 0x000e6400000e0000 */
[----:B-1----:R-:W-:-:S05]  /*0860*/  FADD R2, R3, R2 ;  /* 0x0000000203027221 */ /* 0x002fca0000000000 */
[----:B------:R-:W1:Y:S02]  /*0870*/  SHFL.DOWN PT, R5, R2, 0x4, 0x1f ;  /* 0x08801f0002057f89 */ /* 0x000e6400000e0000 */
[----:B-1----:R-:W-:-:S05]  /*0880*/  FADD R5, R2, R5 ;  /* 0x0000000502057221 */ /* 0x002fca0000000000 */
[----:B------:R-:W1:Y:S02]  /*0890*/  SHFL.DOWN PT, R4, R5, 0x2, 0x1f ;  /* 0x08401f0005047f89 */ /* 0x000e6400000e0000 */
[----:B-1----:R-:W-:-:S05]  /*08a0*/  FADD R4, R5, R4 ;  /* 0x0000000405047221 */ /* 0x002fca0000000000 */
[----:B------:R-:W1:Y:S02]  /*08b0*/  SHFL.DOWN PT, R29, R4, 0x1, 0x1f ;  /* 0x08201f00041d7f89 */ /* 0x000e6400000e0000 */
[----:B-1----:R-:W-:-:S04]  /*08c0*/  FADD R29, R4, R29 ;  /* 0x0000001d041d7221 */ /* 0x002fc80000000000 */
[----:B0-----:R-:W-:-:S05]  /*08d0*/  @!P0 FMUL R2, R29, R14 ;  /* 0x0000000e1d028220 */ /* 0x001fca0000400000 */
[----:B------:R-:W-:Y:S01]  /*08e0*/  @!P0 STS [UR15+0x4], R2 ;  /* 0x00000402ff008988 */ /* 0x000fe2000800080f */
[----:B------:R-:W-:Y:S06]  /*08f0*/  BAR.SYNC.DEFER_BLOCKING 0x0 ;  /* 0x0000000000007b1d */ /* 0x000fec0000010000 */
[----:B------:R-:W0:Y:S02]  /*0900*/  LDS R3, [UR15+0x4] ;  /* 0x0000040fff037984 */ /* 0x000e240008000800 */
[----:B0-----:R-:W-:Y:S01]  /*0910*/  FMNMX R12, R3, R12, !PT ;  /* 0x0000000c030c7209 */ /* 0x001fe20007800000 */
[----:B------:R-:W-:Y:S06]  /*0920*/  BRA.U UP1, `(.L_x_151) ;  /* 0xfffffffd01507547 */ /* 0x000fec000b83ffff */
.L_x_147:
[----:B------:R-:W0:Y:S01]  /*0930*/  S2UR UR15, SR_CgaCtaId ;  /* 0x00000000000f79c3 */ /* 0x000e220000008800 */
[----:B------:R-:W-:Y:S01]  /*0940*/  ISETP.NE.AND P0, PT, R6, RZ, PT ;  /* 0x000000ff0600720c */ /* 0x000fe20003f05270 */
[----:B------:R-:W-:Y:S01]  /*0950*/  UMOV UR13, 0x400 ;  /* 0x00000400000d7882 */ /* 0x000fe20000000000 */
[----:B------:R-:W-:Y:S01]  /*0960*/  UISETP.GT.U32.AND UP1, UPT, UR7, UR14, UPT ;  /* 0x0000000e0700728c */ /* 0x000fe2000bf24070 */
[----:B------:R-:W-:Y:S01]  /*0970*/  IMAD.MOV.U32 R14, RZ, RZ, RZ ;  /* 0x000000ffff0e7224 */ /* 0x000fe200078e00ff */
[----:B0-----:R-:W-:-:S09]  /*0980*/  ULEA UR13, UR15, UR13, 0x18 ;  /* 0x0000000d0f0d7291 */ /* 0x001fd2000f8ec0ff */
[----:B------:R-:W-:Y:S01]  /*0990*/  @!P0 STS [UR13], R12 ;  /* 0x0000000cff008988 */ /* 0x000fe2000800080d */
[----:B------:R-:W-:Y:S06]  /*09a0*/  BAR.SYNC.DEFER_BLOCKING 0x0 ;  /* 0x0000000000007b1d */ /* 0x000fec0000010000 */
[----:B------:R-:W0:Y:S02]  /*09b0*/  LDS R2, [UR13] ;  /* 0x0000000dff027984 */ /* 0x000e240008000800 */
[----:B0-----:R-:W-:-:S04]  /*09c0*/  FMNMX R2, R2, UR23, !PT ;  /* 0x0000001702027c09 */ /* 0x001fc8000f800000 */
[----:B------:R-:W-:Y:S01]  /*09d0*/  R2UR UR23, R2 ;  /* 0x00000000021772ca */ /* 0x000fe200000e0000 */
[----:B------:R-:W-:-:S14]  /*09e0*/  BRA.U !UP1, `(.L_x_152) ;  /* 0x0000000909447547 */ /* 0x000fdc000b800000 */
[----:B------:R-:W-:-:S07]  /*09f0*/  IMAD.MOV.U32 R14, RZ, RZ, RZ ;  /* 0x000000ffff0e7224 */ /* 0x000fce00078e00ff */
.L_x_159:
[----:B------:R-:W0:Y:S01]  /*0a00*/  LDCU UR27, c[0x0][0x3b8] ;  /* 0x00007700ff1b77ac */ /* 0x000e220008000800 */
[----:B------:R-:W-:Y:S01]  /*0a10*/  BSSY.RECONVERGENT B0, `(.L_x_153) ;  /* 0x0000013000007945 */ /* 0x000fe20003800200 */
[----:B------:R-:W-:Y:S01]  /*0a20*/  HFMA2 R12, -RZ, RZ, 0, 0 ;  /* 0x00000000ff0c7431 */ /* 0x000fe200000001ff */
[----:B0-----:R-:W-:Y:S01]  /*0a30*/  ISETP.GE.U32.AND P0, PT, R6, UR27, PT ;  /* 0x0000001b06007c0c */ /* 0x001fe2000bf06070 */
[----:B------:R-:W-:-:S12]  /*0a40*/  UIMAD UR16, UR14, UR27, URZ ;  /* 0x0000001b0e1072a4 */ /* 0x000fd8000f8e02ff */
[----:B------:R-:W-:Y:S05]  /*0a50*/  @P0 BRA `(.L_x_154) ;  /* 0x0000000000380947 */ /* 0x000fea0003800000 */
[----:B------:R-:W-:Y:S02]  /*0a60*/  IMAD.MOV.U32 R12, RZ, RZ, RZ ;  /* 0x000000ffff0c7224 */ /* 0x000fe400078e00ff */
[----:B------:R-:W-:-:S07]  /*0a70*/  IMAD.MOV.U32 R26, RZ, RZ, R6 ;  /* 0x000000ffff1a7224 */ /* 0x000fce00078e0006 */
.L_x_155:
[----:B------:R-:W-:Y:S01]  /*0a80*/  IADD3 R3, P0, PT, R26, UR16, RZ ;  /* 0x000000101a037c10 */ /* 0x000fe2000ff1e0ff */
[----:B------:R-:W-:-:S03]  /*0a90*/  IMAD.MOV.U32 R5, RZ, RZ, 0x4 ;  /* 0x00000004ff057424 */ /* 0x000fc600078e00ff */
[----:B------:R-:W-:Y:S02]  /*0aa0*/  IADD3.X R4, PT, PT, RZ, RZ, RZ, P0, !PT ;  /* 0x000000ffff047210 */ /* 0x000fe400007fe4ff */
[----:B------:R-:W-:-:S04]  /*0ab0*/  LEA R2, P0, R3, UR10, 0x2 ;  /* 0x0000000a03027c11 */ /* 0x000fc8000f8010ff */
[----:B------:R-:W-:Y:S01]  /*0ac0*/  LEA.HI.X R3, R3, UR11, R4, 0x2, P0 ;  /* 0x0000000b03037c11 */ /* 0x000fe200080f1404 */
[----:B------:R-:W-:-:S04]  /*0ad0*/  IMAD.WIDE.U32 R4, R26, R5, UR8 ;  /* 0x000000081a047e25 */ /* 0x000fc8000f8e0005 */
[----:B------:R-:W2:Y:S04]  /*0ae0*/  LDG.E.CONSTANT R2, desc[UR18][R2.64] ;  /* 0x0000001202027981 */ /* 0x000ea8000c1e9900 */
[----:B------:R-:W2:Y:S01]  /*0af0*/  LDG.E.CONSTANT R5, desc[UR18][R4.64] ;  /* 0x0000001204057981 */ /* 0x000ea2000c1e9900 */
[----:B------:R-:W-:-:S05]  /*0b00*/  VIADD R26, R26, UR20 ;  /* 0x000000141a1a7c36 */ /* 0x000fca0008000000 */
[----:B------:R-:W-:Y:S01]  /*0b10*/  ISETP.GE.U32.AND P0, PT, R26, UR27, PT ;  /* 0x0000001b1a007c0c */ /* 0x000fe2000bf06070 */
[----:B--2---:R-:W-:-:S12]  /*0b20*/  FFMA R12, R5, R2, R12 ;  /* 0x00000002050c7223 */ /* 0x004fd8000000000c */
[----:B------:R-:W-:Y:S05]  /*0b30*/  @!P0 BRA `(.L_x_155) ;  /* 0xfffffffc00d08947 */ /* 0x000fea000383ffff */
.L_x_154:
[----:B------:R-:W-:Y:S05]  /*0b40*/  BSYNC.RECONVERGENT B0 ;  /* 0x0000000000007941 */ /* 0x000fea0003800200 */
.L_x_153:
[----:B------:R-:W0:Y:S01]  /*0b50*/  SHFL.DOWN PT, R3, R12, 0x10, 0x1f ;  /* 0x0a001f000c037f89 */ /* 0x000e2200000e0000 */
[----:B------:R-:W-:Y:S01]  /*0b60*/  ISETP.NE.AND P0, PT, R6, RZ, PT ;  /* 0x000000ff0600720c */ /* 0x000fe20003f05270 */
[----:B------:R-:W1:Y:S01]  /*0b70*/  S2UR UR15, SR_CgaCtaId ;  /* 0x00000000000f79c3 */ /* 0x000e620000008800 */
[----:B------:R-:W-:Y:S01]  /*0b80*/  UMOV UR13, 0x400 ;  /* 0x00000400000d7882 */ /* 0x000fe20000000000 */
[----:B------:R-:W-:Y:S01]  /*0b90*/  ISETP.NE.AND P1, PT, R27, RZ, PT ;  /* 0x000000ff1b00720c */ /* 0x000fe20003f25270 */
[----:B------:R-:W2:Y:S01]  /*0ba0*/  LDCU.64 UR24, c[0x0][0x3a0] ;  /* 0x00007400ff1877ac */ /* 0x000ea20008000a00 */
[----:B------:R-:W-:Y:S01]  /*0bb0*/  BSSY.RECONVERGENT B0, `(.L_x_156) ;  /* 0x0000071000007945 */ /* 0x000fe20003800200 */
[----:B0-----:R-:W-:-:S07]  /*0bc0*/  FADD R3, R3, R12 ;  /* 0x0000000c03037221 */ /* 0x001fce0000000000 */
[----:B------:R-:W0:Y:S01]  /*0bd0*/  @!P0 LDC R12, c[0x0][0x3a8] ;  /* 0x0000ea00ff0c8b82 */ /* 0x000e220000000800 */
[----:B-1----:R-:W-:Y:S01]  /*0be0*/  ULEA UR13, UR15, UR13, 0x18 ;  /* 0x0000000d0f0d7291 */ /* 0x002fe2000f8ec0ff */
[----:B------:R-:W1:Y:S02]  /*0bf0*/  SHFL.DOWN PT, R2, R3, 0x8, 0x1f ;  /* 0x09001f0003027f89 */ /* 0x000e6400000e0000 */
[----:B-1----:R-:W-:-:S05]  /*0c00*/  FADD R2, R3, R2 ;  /* 0x0000000203027221 */ /* 0x002fca0000000000 */
[----:B------:R-:W1:Y:S02]  /*0c10*/  SHFL.DOWN PT, R5, R2, 0x4, 0x1f ;  /* 0x08801f0002057f89 */ /* 0x000e6400000e0000 */
[----:B-1----:R-:W-:-:S05]  /*0c20*/  FADD R5, R2, R5 ;  /* 0x0000000502057221 */ /* 0x002fca0000000000 */
[----:B------:R-:W1:Y:S02]  /*0c30*/  SHFL.DOWN PT, R4, R5, 0x2, 0x1f ;  /* 0x08401f0005047f89 */ /* 0x000e6400000e0000 */
[----:B-1----:R-:W-:Y:S01]  /*0c40*/  FADD R4, R5, R4 ;  /* 0x0000000405047221 */ /* 0x002fe20000000000 */
[----:B------:R-:W-:-:S04]  /*0c50*/  IMAD.MOV.U32 R5, RZ, RZ, 0x437c0000 ;  /* 0x437c0000ff057424 */ /* 0x000fc800078e00ff */
[----:B------:R-:W1:Y:S02]  /*0c60*/  SHFL.DOWN PT, R29, R4, 0x1, 0x1f ;  /* 0x08201f00041d7f89 */ /* 0x000e6400000e0000 */
[----:B-1----:R-:W-:-:S04]  /*0c70*/  FADD R29, R4, R29 ;  /* 0x0000001d041d7221 */ /* 0x002fc80000000000 */
[----:B0-----:R-:W-:Y:S01]  /*0c80*/  @!P0 FMUL R2, R29, R12 ;  /* 0x0000000c1d028220 */ /* 0x001fe20000400000 */
[----:B------:R-:W-:-:S04]  /*0c90*/  MOV R12, 0x3bbb989d ;  /* 0x3bbb989d000c7802 */ /* 0x000fc80000000f00 */
[----:B------:R-:W-:Y:S01]  /*0ca0*/  @!P0 STS [UR13+0x8], R2 ;  /* 0x00000802ff008988 */ /* 0x000fe2000800080d */
[----:B------:R-:W-:Y:S06]  /*0cb0*/  BAR.SYNC.DEFER_BLOCKING 0x0 ;  /* 0x0000000000007b1d */ /* 0x000fec0000010000 */
[----:B------:R-:W0:Y:S02]  /*0cc0*/  LDS R3, [UR13+0x8] ;  /* 0x0000080dff037984 */ /* 0x000e240008000800 */
[----:B0-----:R-:W-:-:S04]  /*0cd0*/  FADD R3, R3, -UR23 ;  /* 0x8000001703037e21 */ /* 0x001fc80008000000 */
[----:B------:R-:W-:-:S04]  /*0ce0*/  FFMA.SAT R4, R3, R12, 0.5 ;  /* 0x3f00000003047423 */ /* 0x000fc8000000200c */
[----:B------:R-:W-:-:S04]  /*0cf0*/  FFMA.RM R4, R4, R5, 12582913 ;  /* 0x4b40000104047423 */ /* 0x000fc80000004005 */
[C---:B------:R-:W-:Y:S01]  /*0d00*/  FADD R12, R4.reuse, -12583039 ;  /* 0xcb40007f040c7421 */ /* 0x040fe20000000000 */
[----:B------:R-:W-:-:S03]  /*0d10*/  IMAD.SHL.U32 R5, R4, 0x800000, RZ ;  /* 0x0080000004057824 */ /* 0x000fc600078e00ff */
[----:B------:R-:W-:-:S04]  /*0d20*/  FFMA R12, R3, 1.4426950216293334961, -R12 ;  /* 0x3fb8aa3b030c7823 */ /* 0x000fc8000000080c */
[----:B------:R-:W-:-:S06]  /*0d30*/  FFMA R12, R3, 1.925963033500011079e-08, R12 ;  /* 0x32a57060030c7823 */ /* 0x000fcc000000000c */
[----:B------:R-:W0:Y:S02]  /*0d40*/  MUFU.EX2 R12, R12 ;  /* 0x0000000c000c7308 */ /* 0x000e240000000800 */
[----:B0-----:R-:W-:-:S04]  /*0d50*/  FMUL R5, R5, R12 ;  /* 0x0000000c05057220 */ /* 0x001fc80000400000 */
[----:B------:R-:W-:Y:S01]  /*0d60*/  FADD R14, R5, R14 ;  /* 0x0000000e050e7221 */ /* 0x000fe20000000000 */
[----:B--2---:R-:W-:Y:S06]  /*0d70*/  @!P1 BRA `(.L_x_157) ;  /* 0x0000000400509947 */ /* 0x004fec0003800000 */
[----:B------:R-:W-:Y:S01]  /*0d80*/  MOV R4, UR16 ;  /* 0x0000001000047c02 */ /* 0x000fe20008000f00 */
[----:B------:R-:W-:Y:S02]  /*0d90*/  IMAD.MOV.U32 R12, RZ, RZ, RZ ;  /* 0x000000ffff0c7224 */ /* 0x000fe400078e00ff */
[----:B------:R-:W-:Y:S01]  /*0da0*/  IMAD.MOV.U32 R3, RZ, RZ, R6 ;  /* 0x000000ffff037224 */ /* 0x000fe200078e0006 */
[----:B------:R-:W-:-:S04]  /*0db0*/  IADD3 R4, P0, PT, R4, UR21, RZ ;  /* 0x0000001504047c10 */ /* 0x000fc8000ff1e0ff */
[----:B------:R-:W-:-:S09]  /*0dc0*/  IADD3.X R29, PT, PT, RZ, RZ, RZ, P0, !PT ;  /* 0x000000ffff1d7210 */ /* 0x000fd200007fe4ff */
.L_x_158:
[----:B------:R-:W-:-:S05]  /*0dd0*/  IADD3 R3, P0, PT, R3, R4, RZ ;  /* 0x0000000403037210 */ /* 0x000fca0007f1e0ff */
[----:B------:R-:W-:Y:S01]  /*0de0*/  IMAD.X R26, RZ, RZ, R29, P0 ;  /* 0x000000ffff1a7224 */ /* 0x000fe200000e061d */
[----:B------:R-:W-:-:S04]  /*0df0*/  LEA R2, P0, R3, UR24, 0x2 ;  /* 0x0000001803027c11 */ /* 0x000fc8000f8010ff */
[----:B------:R-:W-:-:S05]  /*0e00*/  LEA.HI.X R3, R3, UR25, R26, 0x2, P0 ;  /* 0x0000001903037c11 */ /* 0x000fca00080f141a */
[----:B------:R0:W2:Y:S01]  /*0e10*/  LDG.E.CONSTANT R2, desc[UR18][R2.64] ;  /* 0x0000001202027981 */ /* 0x0000a2000c1e9900 */
[----:B------:R-:W-:-:S05]  /*0e20*/  IMAD.SHL.U32 R26, R12, 0x4, RZ ;  /* 0x000000040c1a7824 */ /* 0x000fca00078e00ff */
[C---:B------:R-:W-:Y:S02]  /*0e30*/  ISETP.EQ.AND P1, PT, R26.reuse, RZ, PT ;  /* 0x000000ff1a00720c */ /* 0x040fe40003f22270 */
[C---:B------:R-:W-:Y:S02]  /*0e40*/  ISETP.EQ.AND P4, PT, R26.reuse, 0x4, PT ;  /* 0x000000041a00780c */ /* 0x040fe40003f82270 */
[C---:B------:R-:W-:Y:S02]  /*0e50*/  ISETP.EQ.AND P3, PT, R26.reuse, 0x8, PT ;  /* 0x000000081a00780c */ /* 0x040fe40003f62270 */
[C---:B------:R-:W-:Y:S02]  /*0e60*/  ISETP.EQ.AND P2, PT, R26.reuse, 0xc, PT ;  /* 0x0000000c1a00780c */ /* 0x040fe40003f42270 */
[C---:B------:R-:W-:Y:S02]  /*0e70*/  ISETP.EQ.AND P0, PT, R26.reuse, 0x14, PT ;  /* 0x000000141a00780c */ /* 0x040fe40003f02270 */
[----:B------:R-:W-:-:S02]  /*0e80*/  ISETP.EQ.AND P5, PT, R26, 0x38, PT ;  /* 0x000000381a00780c */ /* 0x000fc40003fa2270 */
[C---:B------:R-:W-:Y:S02]  /*0e90*/  ISETP.EQ.AND P6, PT, R26.reuse, 0x3c, PT ;  /* 0x0000003c1a00780c */ /* 0x040fe40003fc2270 */
[----:B------:R-:W-:Y:S01]  /*0ea0*/  @P1 MOV R28, R7 ;  /* 0x00000007001c1202 */ /* 0x000fe20000000f00 */
[----:B------:R-:W-:Y:S01]  /*0eb0*/  @P4 IMAD.MOV.U32 R28, RZ, RZ, R8 ;  /* 0x000000ffff1c4224 */ /* 0x000fe200078e0008 */
[C---:B------:R-:W-:Y:S01]  /*0ec0*/  ISETP.EQ.AND P1, PT, R26.reuse, 0x10, PT ;  /* 0x000000101a00780c */ /* 0x040fe20003f22270 */
[----:B------:R-:W-:Y:S01]  /*0ed0*/  @P3 IMAD.MOV.U32 R28, RZ, RZ, R9 ;  /* 0x000000ffff1c3224 */ /* 0x000fe200078e0009 */
[C---:B------:R-:W-:Y:S02]  /*0ee0*/  ISETP.EQ.AND P3, PT, R26.reuse, 0x30, PT ;  /* 0x000000301a00780c */ /* 0x040fe40003f62270 */
[----:B------:R-:W-:Y:S02]  /*0ef0*/  @P2 MOV R28, R10 ;  /* 0x0000000a001c2202 */ /* 0x000fe40000000f00 */
[----:B------:R-:W-:-:S02]  /*0f00*/  ISETP.EQ.AND P2, PT, R26, 0x2c, PT ;  /* 0x0000002c1a00780c */ /* 0x000fc40003f42270 */
[C---:B------:R-:W-:Y:S02]  /*0f10*/  ISETP.EQ.AND P4, PT, R26.reuse, 0x34, PT ;  /* 0x000000341a00780c */ /* 0x040fe40003f82270 */
[----:B0-----:R-:W-:Y:S02]  /*0f20*/  P2R R3, PR, RZ, 0x8 ;  /* 0x00000008ff037803 */ /* 0x001fe40000000000 */
[----:B------:R-:W-:Y:S01]  /*0f30*/  P2R R30, PR, RZ, 0x4 ;  /* 0x00000004ff1e7803 */ /* 0x000fe20000000000 */
[----:B------:R-:W-:Y:S01]  /*0f40*/  @P1 IMAD.MOV.U32 R28, RZ, RZ, R13 ;  /* 0x000000ffff1c1224 */ /* 0x000fe200078e000d */
[C---:B------:R-:W-:Y:S01]  /*0f50*/  ISETP.EQ.AND P1, PT, R26.reuse, 0x28, PT ;  /* 0x000000281a00780c */ /* 0x040fe20003f22270 */
[----:B------:R-:W-:Y:S01]  /*0f60*/  @P0 IMAD.MOV.U32 R28, RZ, RZ, R15 ;  /* 0x000000ffff1c0224 */ /* 0x000fe200078e000f */
[----:B------:R-:W-:Y:S02]  /*0f70*/  ISETP.EQ.AND P0, PT, R26, 0x18, PT ;  /* 0x000000181a00780c */ /* 0x000fe40003f02270 */
[----:B------:R-:W-:-:S11]  /*0f80*/  P2R R31, PR, RZ, 0x2 ;  /* 0x00000002ff1f7803 */ /* 0x000fd60000000000 */
[----:B------:R-:W-:Y:S02]  /*0f90*/  @P0 MOV R28, R16 ;  /* 0x00000010001c0202 */ /* 0x000fe40000000f00 */
[----:B------:R-:W-:-:S13]  /*0fa0*/  ISETP.EQ.AND P0, PT, R26, 0x1c, PT ;  /* 0x0000001c1a00780c */ /* 0x000fda0003f02270 */
[----:B------:R-:W-:Y:S01]  /*0fb0*/  @P0 IMAD.MOV.U32 R28, RZ, RZ, R17 ;  /* 0x000000ffff1c0224 */ /* 0x000fe200078e0011 */
[----:B------:R-:W-:-:S13]  /*0fc0*/  ISETP.EQ.AND P0, PT, R26, 0x20, PT ;  /* 0x000000201a00780c */ /* 0x000fda0003f02270 */
[----:B------:R-:W-:Y:S01]  /*0fd0*/  @P0 IMAD.MOV.U32 R28, RZ, RZ, R18 ;  /* 0x000000ffff1c0224 */ /* 0x000fe200078e0012 */
[----:B------:R-:W-:-:S04]  /*0fe0*/  ISETP.EQ.AND P0, PT, R26, 0x24, PT ;  /* 0x000000241a00780c */ /* 0x000fc80003f02270 */
[----:B------:R-:W-:-:S09]  /*0ff0*/  P2R R32, PR, RZ, 0x1 ;  /* 0x00000001ff207803 */ /* 0x000fd20000000000 */
[----:B------:R-:W-:Y:S01]  /*1000*/  @P0 MOV R28, R19 ;  /* 0x00000013001c0202 */ /* 0x000fe20000000f00 */
[----:B------:R-:W-:Y:S01]  /*1010*/  @P1 IMAD.MOV.U32 R28, RZ, RZ, R20 ;  /* 0x000000ffff1c1224 */ /* 0x000fe200078e0014 */
[C---:B------:R-:W-:Y:S01]  /*1020*/  ISETP.EQ.AND P0, PT, R26.reuse, RZ, PT ;  /* 0x000000ff1a00720c */ /* 0x040fe20003f02270 */
[----:B------:R-:W-:Y:S01]  /*1030*/  @P2 IMAD.MOV.U32 R28, RZ, RZ, R21 ;  /* 0x000000ffff1c2224 */ /* 0x000fe200078e0015 */
[----:B------:R-:W-:Y:S01]  /*1040*/  @P3 MOV R28, R22 ;  /* 0x00000016001c3202 */ /* 0x000fe20000000f00 */
[----:B------:R-:W-:Y:S01]  /*1050*/  @P4 IMAD.MOV.U32 R28, RZ, RZ, R23 ;  /* 0x000000ffff1c4224 */ /* 0x000fe200078e0017 */
[C---:B------:R-:W-:Y:S01]  /*1060*/  ISETP.EQ.AND P3, PT, R26.reuse, 0x4, PT ;  /* 0x000000041a00780c */ /* 0x040fe20003f62270 */
[----:B------:R-:W-:Y:S01]  /*1070*/  @P5 IMAD.MOV.U32 R28, RZ, RZ, R24 ;  /* 0x000000ffff1c5224 */ /* 0x000fe200078e0018 */
[----:B------:R-:W-:Y:S02]  /*1080*/  @P6 MOV R28, R25 ;  /* 0x00000019001c6202 */ /* 0x000fe40000000f00 */
[----:B------:R-:W-:-:S02]  /*1090*/  ISETP.EQ.AND P1, PT, R26, 0xc, PT ;  /* 0x0000000c1a00780c */ /* 0x000fc40003f22270 */
[----:B------:R-:W-:Y:S01]  /*10a0*/  ISETP.EQ.AND P2, PT, R26, 0x8, PT ;  /* 0x000000081a00780c */ /* 0x000fe20003f42270 */
[----:B--2---:R-:W-:-:S04]  /*10b0*/  FFMA R2, R5, R2, R28 ;  /* 0x0000000205027223 */ /* 0x004fc8000000001c */
[--C-:B------:R-:W-:Y:S01]  /*10c0*/  @P0 IMAD.MOV.U32 R7, RZ, RZ, R2.reuse ;  /* 0x000000ffff070224 */ /* 0x100fe200078e0002 */
[C---:B------:R-:W-:Y:S01]  /*10d0*/  ISETP.EQ.AND P0, PT, R26.reuse, 0x10, PT ;  /* 0x000000101a00780c */ /* 0x040fe20003f02270 */
[----:B------:R-:W-:Y:S01]  /*10e0*/  @P3 IMAD.MOV.U32 R8, RZ, RZ, R2 ;  /* 0x000000ffff083224 */ /* 0x000fe200078e0002 */
[----:B------:R-:W-:-:S03]  /*10f0*/  ISETP.EQ.AND P3, PT, R26, 0x14, PT ;  /* 0x000000141a00780c */ /* 0x000fc60003f62270 */
[--C-:B------:R-:W-:Y:S01]  /*1100*/  @P1 IMAD.MOV.U32 R10, RZ, RZ, R2.reuse ;  /* 0x000000ffff0a1224 */ /* 0x100fe200078e0002 */
[C---:B------:R-:W-:Y:S01]  /*1110*/  ISETP.EQ.AND P1, PT, R26.reuse, 0x1c, PT ;  /* 0x0000001c1a00780c */ /* 0x040fe20003f22270 */
[--C-:B------:R-:W-:Y:S01]  /*1120*/  @P4 IMAD.MOV.U32 R23, RZ, RZ, R2.reuse ;  /* 0x000000ffff174224 */ /* 0x100fe200078e0002 */
[-C--:B------:R-:W-:Y:S01]  /*1130*/  @P2 MOV R9, R2.reuse ;  /* 0x0000000200092202 */ /* 0x080fe20000000f00 */
[--C-:B------:R-:W-:Y:S01]  /*1140*/  @P6 IMAD.MOV.U32 R25, RZ, RZ, R2.reuse ;  /* 0x000000ffff196224 */ /* 0x100fe200078e0002 */
[C---:B------:R-:W-:Y:S02]  /*1150*/  ISETP.EQ.AND P2, PT, R26.reuse, 0x18, PT ;  /* 0x000000181a00780c */ /* 0x040fe40003f42270 */
[-C--:B------:R-:W-:Y:S01]  /*1160*/  @P5 MOV R24, R2.reuse ;  /* 0x0000000200185202 */ /* 0x080fe20000000f00 */
[----:B------:R-:W-:Y:S01]  /*1170*/  @P0 IMAD.MOV.U32 R13, RZ, RZ, R2 ;  /* 0x000000ffff0d0224 */ /* 0x000fe200078e0002 */
[----:B------:R-:W-:Y:S02]  /*1180*/  ISETP.EQ.AND P0, PT, R26, 0x20, PT ;  /* 0x000000201a00780c */ /* 0x000fe40003f02270 */
[----:B------:R-:W-:-:S03]  /*1190*/  @P3 MOV R15, R2 ;  /* 0x00000002000f3202 */ /* 0x000fc60000000f00 */
[--C-:B------:R-:W-:Y:S01]  /*11a0*/  @P1 IMAD.MOV.U32 R17, RZ, RZ, R2.reuse ;  /* 0x000000ffff111224 */ /* 0x100fe200078e0002 */
[----:B------:R-:W-:Y:S01]  /*11b0*/  ISETP.NE.AND P3, PT, R3, RZ, PT ;  /* 0x000000ff0300720c */ /* 0x000fe20003f65270 */
[----:B------:R-:W-:Y:S01]  /*11c0*/  IMAD.U32 R3, RZ, RZ, UR20 ;  /* 0x00000014ff037e24 */ /* 0x000fe2000f8e00ff */
[----:B------:R-:W-:Y:S01]  /*11d0*/  ISETP.NE.AND P1, PT, R31, RZ, PT ;  /* 0x000000ff1f00720c */ /* 0x000fe20003f25270 */
[----:B------:R-:W-:Y:S01]  /*11e0*/  @P2 IMAD.MOV.U32 R16, RZ, RZ, R2 ;  /* 0x000000ffff102224 */ /* 0x000fe200078e0002 */
[----:B------:R-:W-:Y:S01]  /*11f0*/  ISETP.NE.AND P2, PT, R30, RZ, PT ;  /* 0x000000ff1e00720c */ /* 0x000fe20003f45270 */
[C---:B------:R-:W-:Y:S01]  /*1200*/  IMAD R3, R12.reuse, R3, UR20 ;  /* 0x000000140c037e24 */ /* 0x040fe2000f8e0203 */
[----:B------:R-:W-:Y:S02]  /*1210*/  IADD3 R12, PT, PT, R12, 0x1, RZ ;  /* 0x000000010c0c7810 */ /* 0x000fe40007ffe0ff */
[----:B------:R-:W-:Y:S01]  /*1220*/  @P0 MOV R18, R2 ;  /* 0x0000000200120202 */ /* 0x000fe20000000f00 */
[----:B------:R-:W-:Y:S01]  /*1230*/  IMAD.IADD R3, R3, 0x1, R6 ;  /* 0x0000000103037824 */ /* 0x000fe200078e0206 */
[----:B------:R-:W-:-:S03]  /*1240*/  ISETP.NE.AND P0, PT, R32, RZ, PT ;  /* 0x000000ff2000720c */ /* 0x000fc60003f05270 */
[--C-:B------:R-:W-:Y:S02]  /*1250*/  @P3 IMAD.MOV.U32 R22, RZ, RZ, R2.reuse ;  /* 0x000000ffff163224 */ /* 0x100fe400078e0002 */
[----:B------:R-:W-:Y:S01]  /*1260*/  @P1 IMAD.MOV.U32 R20, RZ, RZ, R2 ;  /* 0x000000ffff141224 */ /* 0x000fe200078e0002 */
[----:B------:R-:W-:Y:S02]  /*1270*/  ISETP.LT.U32.AND P1, PT, R3, UR27, PT ;  /* 0x0000001b03007c0c */ /* 0x000fe4000bf21070 */
[----:B------:R-:W-:-:S05]  /*1280*/  @P2 MOV R21, R2 ;  /* 0x0000000200152202 */ /* 0x000fca0000000f00 */
[----:B------:R-:W-:Y:S01]  /*1290*/  @P0 IMAD.MOV.U32 R19, RZ, RZ, R2 ;  /* 0x000000ffff130224 */ /* 0x000fe200078e0002 */
[----:B------:R-:W-:-:S13]  /*12a0*/  ISETP.GE.U32.AND P0, PT, R12, UR5, PT ;  /* 0x000000050c007c0c */ /* 0x000fda000bf06070 */
[----:B------:R-:W-:Y:S05]  /*12b0*/  @!P0 BRA P1, `(.L_x_158) ;  /* 0xfffffff800c48947 */ /* 0x000fea000083ffff */
.L_x_157:
[----:B------:R-:W-:Y:S05]  /*12c0*/  BSYNC.RECONVERGENT B0 ;  /* 0x0000000000007941 */ /* 0x000fea0003800200 */
.L_x_156:
[----:B------:R-:W-:-:S04]  /*12d0*/  UIADD3 UR14, UPT, UPT, UR14, 0x1, URZ ;  /* 0x000000010e0e7890 */ /* 0x000fc8000fffe0ff */
[----:B------:R-:W-:-:S09]  /*12e0*/  UISETP.NE.AND UP1, UPT, UR14, UR26, UPT ;  /* 0x0000001a0e00728c */ /* 0x000fd2000bf25270 */
[----:B------:R-:W-:Y:S05]  /*12f0*/  BRA.U UP1, `(.L_x_159) ;  /* 0xfffffff501c07547 */ /* 0x000fea000b83ffff */
.L_x_152:
[----:B------:R-:W-:Y:S02]  /*1300*/  HFMA2 R5, -RZ, RZ, 3.7421875, 0 ;  /* 0x437c0000ff057431 */ /* 0x000fe400000001ff */
[----:B------:R-:W-:Y:S02]  /*1310*/  IMAD.MOV.U32 R3, RZ, RZ, 0x3bbb989d ;  /* 0x3bbb989dff037424 */ /* 0x000fe400078e00ff */
[----:B------:R-:W-:Y:S01]  /*1320*/  FADD R0, R0, -UR23 ;  /* 0x8000001700007e21 */ /* 0x000fe20008000000 */
[----:B------:R-:W0:Y:S03]  /*1330*/  LDCU UR15, c[0x0][0x3b8] ;  /* 0x00007700ff0f77ac */ /* 0x000e260008000800 */
[----:B------:R-:W-:-:S04]  /*1340*/  FFMA.SAT R2, R0, R3, 0.5 ;  /* 0x3f00000000027423 */ /* 0x000fc80000002003 */
[----:B------:R-:W-:-:S04]  /*1350*/  FFMA.RM R2, R2, R5, 12582913 ;  /* 0x4b40000102027423 */ /* 0x000fc80000004005 */
[C---:B------:R-:W-:Y:S01]  /*1360*/  FADD R3, R2.reuse, -12583039 ;  /* 0xcb40007f02037421 */ /* 0x040fe20000000000 */
[----:B------:R-:W-:-:S03]  /*1370*/  IMAD.SHL.U32 R2, R2, 0x800000, RZ ;  /* 0x0080000002027824 */ /* 0x000fc600078e00ff */
[----:B------:R-:W-:Y:S01]  /*1380*/  FFMA R3, R0, 1.4426950216293334961, -R3 ;  /* 0x3fb8aa3b00037823 */ /* 0x000fe20000000803 */
[----:B0-----:R-:W-:-:S03]  /*1390*/  UIADD3 UR13, UPT, UPT, UR20, -0x1, UR15 ;  /* 0xffffffff140d7890 */ /* 0x001fc6000fffe00f */
[----:B------:R-:W-:Y:S01]  /*13a0*/  FFMA R3, R0, 1.925963033500011079e-08, R3 ;  /* 0x32a5706000037823 */ /* 0x000fe20000000003 */
[----:B------:R-:W-:-:S05]  /*13b0*/  UISETP.GT.U32.AND UP1, UPT, UR20, UR13, UPT ;  /* 0x0000000d1400728c */ /* 0x000fca000bf24070 */
[----:B------:R-:W0:Y:S02]  /*13c0*/  MUFU.EX2 R3, R3 ;  /* 0x0000000300037308 */ /* 0x000e240000000800 */
[----:B0-----:R-:W-:-:S05]  /*13d0*/  FMUL R2, R2, R3 ;  /* 0x0000000302027220 */ /* 0x001fca0000400000 */
[----:B------:R-:W-:Y:S01]  /*13e0*/  R2UR UR14, R2 ;  /* 0x00000000020e72ca */ /* 0x000fe200000e0000 */
[----:B------:R-:W-:-:S14]  /*13f0*/  BRA.U UP1, `(.L_x_160) ;  /* 0x0000001501947547 */ /* 0x000fdc000b800000 */
[----:B------:R-:W-:Y:S01]  /*1400*/  UISETP.GE.U32.AND UP1, UPT, UR5, 0x4, UPT ;  /* 0x000000040500788c */ /* 0x000fe2000bf26070 */
[----:B------:R-:W-:-:S08]  /*1410*/  IMAD.MOV.U32 R0, RZ, RZ, RZ ;  /* 0x000000ffff007224 */ /* 0x000fd000078e00ff */
[----:B------:R-:W-:Y:S05]  /*1420*/  BRA.U !UP1, `(.L_x_161) ;  /* 0x0000001109f07547 */ /* 0x000fea000b800000 */
[----:B------:R-:W-:Y:S01]  /*1430*/  UISETP.GT.AND UP1, UPT, UR12, URZ, UPT ;  /* 0x000000ff0c00728c */ /* 0x000fe2000bf24270 */
[----:B------:R-:W-:-:S08]  /*1440*/  MOV R12, RZ ;  /* 0x000000ff000c7202 */ /* 0x000fd00000000f00 */
[----:B------:R-:W-:Y:S05]  /*1450*/  BRA.U !UP1, `(.L_x_162) ;  /* 0x0000001109307547 */ /* 0x000fea000b800000 */
[----:B------:R-:W-:Y:S02]  /*1460*/  IADD3 R2, PT, PT, -R12, UR12, RZ ;  /* 0x0000000c0c027c10 */ /* 0x000fe4000fffe1ff */
[----:B------:R-:W-:Y:S02]  /*1470*/  PLOP3.LUT P0, PT, PT, PT, PT, 0x80, 0x8 ;  /* 0x000000000008781c */ /* 0x000fe40003f0f070 */
[----:B------:R-:W-:-:S13]  /*1480*/  ISETP.GT.AND P1, PT, R2, 0xc, PT ;  /* 0x0000000c0200780c */ /* 0x000fda0003f24270 */
[----:B------:R-:W-:Y:S05]  /*1490*/  @!P1 BRA `(.L_x_163) ;  /* 0x0000000800b49947 */ /* 0x000fea0003800000 */
[----:B------:R-:W-:Y:S01]  /*14a0*/  PLOP3.LUT P0, PT, PT, PT, PT, 0x8, 0x80 ;  /* 0x000000000080781c */ /* 0x000fe20003f0e170 */
[----:B------:R-:W-:-:S12]  /*14b0*/  UIADD3 UR13, UPT, UPT, UR12, -0xc, URZ ;  /* 0xfffffff40c0d7890 */ /* 0x000fd8000fffe0ff */
.L_x_164:
[C---:B------:R-:W-:Y:S01]  /*14c0*/  IMAD.SHL.U32 R0, R12.reuse, 0x4, RZ ;  /* 0x000000040c007824 */ /* 0x040fe200078e00ff */
[----:B------:R-:W-:-:S04]  /*14d0*/  IADD3 R5, PT, PT, R12, 0x4, RZ ;  /* 0x000000040c057810 */ /* 0x000fc80007ffe0ff */
[C---:B------:R-:W-:Y:S01]  /*14e0*/  ISETP.EQ.AND P2, PT, R0.reuse, RZ, PT ;  /* 0x000000ff0000720c */ /* 0x040fe20003f42270 */
[----:B------:R-:W-:Y:S01]  /*14f0*/  IMAD.SHL.U32 R5, R5, 0x4, RZ ;  /* 0x0000000405057824 */ /* 0x000fe200078e00ff */
[C---:B------:R-:W-:Y:S02]  /*1500*/  ISETP.EQ.AND P5, PT, R0.reuse, 0x10, PT ;  /* 0x000000100000780c */ /* 0x040fe40003fa2270 */
[C---:B------:R-:W-:Y:S02]  /*1510*/  ISETP.EQ.AND P4, PT, R0.reuse, 0x20, PT ;  /* 0x000000200000780c */ /* 0x040fe40003f82270 */
[----:B------:R-:W-:Y:S02]  /*1520*/  ISETP.EQ.AND P1, PT, R0, 0x30, PT ;  /* 0x000000300000780c */ /* 0x000fe40003f22270 */
[----:B------:R-:W-:-:S05]  /*1530*/  ISETP.EQ.AND P3, PT, R5, RZ, PT ;  /* 0x000000ff0500720c */ /* 0x000fca0003f62270 */
[----:B------:R-:W-:Y:S01]  /*1540*/  @P2 MOV R3, R8 ;  /* 0x0000000800032202 */ /* 0x000fe20000000f00 */
[----:B------:R-:W-:Y:S01]  /*1550*/  @P2 IMAD.MOV.U32 R0, RZ, RZ, R10 ;  /* 0x000000ffff002224 */ /* 0x000fe200078e000a */
[----:B------:R-:W-:Y:S01]  /*1560*/  @P5 MOV R0, R17 ;  /* 0x0000001100005202 */ /* 0x000fe20000000f00 */
[----:B------:R-:W-:Y:S01]  /*1570*/  @P2 IMAD.MOV.U32 R4, RZ, RZ, R7 ;  /* 0x000000ffff042224 */ /* 0x000fe200078e0007 */
[----:B------:R-:W-:Y:S01]  /*1580*/  @P5 MOV R4, R13 ;  /* 0x0000000d00045202 */ /* 0x000fe20000000f00 */
[----:B------:R-:W-:Y:S02]  /*1590*/  @P2 IMAD.MOV.U32 R2, RZ, RZ, R9 ;  /* 0x000000ffff022224 */ /* 0x000fe400078e0009 */
[----:B------:R-:W-:Y:S02]  /*15a0*/  @P5 IMAD.MOV.U32 R3, RZ, RZ, R15 ;  /* 0x000000ffff035224 */ /* 0x000fe400078e000f */
[----:B------:R-:W-:Y:S01]  /*15b0*/  @P5 IMAD.MOV.U32 R2, RZ, RZ, R16 ;  /* 0x000000ffff025224 */ /* 0x000fe200078e0010 */
[----:B------:R-:W-:Y:S01]  /*15c0*/  @P4 MOV R2, R20 ;  /* 0x0000001400024202 */ /* 0x000fe20000000f00 */
[----:B------:R-:W-:-:S02]  /*15d0*/  @P4 IMAD.MOV.U32 R3, RZ, RZ, R19 ;  /* 0x000000ffff034224 */ /* 0x000fc400078e0013 */
[----:B------:R-:W-:Y:S01]  /*15e0*/  @P4 IMAD.MOV.U32 R0, RZ, RZ, R21 ;  /* 0x000000ffff004224 */ /* 0x000fe200078e0015 */
[----:B------:R-:W-:Y:S01]  /*15f0*/  @P1 MOV R0, R25 ;  /* 0x0000001900001202 */ /* 0x000fe20000000f00 */
[----:B------:R-:W-:Y:S02]  /*1600*/  @P4 IMAD.MOV.U32 R4, RZ, RZ, R18 ;  /* 0x000000ffff044224 */ /* 0x000fe400078e0012 */
[----:B------:R-:W-:Y:S02]  /*1610*/  @P1 IMAD.MOV.U32 R3, RZ, RZ, R23 ;  /* 0x000000ffff031224 */ /* 0x000fe400078e0017 */
[----:B------:R-:W-:Y:S02]  /*1620*/  @P1 IMAD.MOV.U32 R4, RZ, RZ, R22 ;  /* 0x000000ffff041224 */ /* 0x000fe400078e0016 */
[----:B------:R-:W-:Y:S01]  /*1630*/  FMUL R0, R0, UR14 ;  /* 0x0000000e00007c20 */ /* 0x000fe20008400000 */
[----:B------:R-:W-:Y:S02]  /*1640*/  @P1 IMAD.MOV.U32 R2, RZ, RZ, R24 ;  /* 0x000000ffff021224 */ /* 0x000fe400078e0018 */
[----:B------:R-:W-:Y:S01]  /*1650*/  FMUL R3, R3, UR14 ;  /* 0x0000000e03037c20 */ /* 0x000fe20008400000 */
[----:B------:R-:W-:Y:S01]  /*1660*/  FMUL R4, R4, UR14 ;  /* 0x0000000e04047c20 */ /* 0x000fe20008400000 */
[----:B------:R-:W-:-:S02]  /*1670*/  @P2 IMAD.MOV.U32 R10, RZ, RZ, R0 ;  /* 0x000000ffff0a2224 */ /* 0x000fc400078e0000 */
[----:B------:R-:W-:Y:S01]  /*1680*/  FMUL R2, R2, UR14 ;  /* 0x0000000e02027c20 */ /* 0x000fe20008400000 */
[--C-:B------:R-:W-:Y:S01]  /*1690*/  @P5 IMAD.MOV.U32 R15, RZ, RZ, R3.reuse ;  /* 0x000000ffff0f5224 */ /* 0x100fe200078e0003 */
[-C--:B------:R-:W-:Y:S01]  /*16a0*/  @P2 MOV R8, R3.reuse ;  /* 0x0000000300082202 */ /* 0x080fe20000000f00 */
[----:B------:R-:W-:Y:S01]  /*16b0*/  @P2 IMAD.MOV.U32 R7, RZ, RZ, R4 ;  /* 0x000000ffff072224 */ /* 0x000fe200078e0004 */
[----:B------:R-:W-:Y:S01]  /*16c0*/  @P5 MOV R13, R4 ;  /* 0x00000004000d5202 */ /* 0x000fe20000000f00 */
[--C-:B------:R-:W-:Y:S01]  /*16d0*/  @P2 IMAD.MOV.U32 R9, RZ, RZ, R2.reuse ;  /* 0x000000ffff092224 */ /* 0x100fe200078e0002 */
[C---:B------:R-:W-:Y:S01]  /*16e0*/  ISETP.EQ.AND P2, PT, R5.reuse, 0x10, PT ;  /* 0x000000100500780c */ /* 0x040fe20003f42270 */
[----:B------:R-:W-:Y:S01]  /*16f0*/  @P5 IMAD.MOV.U32 R16, RZ, RZ, R2 ;  /* 0x000000ffff105224 */ /* 0x000fe200078e0002 */
[----:B------:R-:W-:Y:S01]  /*1700*/  @P5 MOV R17, R0 ;  /* 0x0000000000115202 */ /* 0x000fe20000000f00 */
[----:B------:R-:W-:Y:S01]  /*1710*/  @P4 IMAD.MOV.U32 R18, RZ, RZ, R4 ;  /* 0x000000ffff124224 */ /* 0x000fe200078e0004 */
[C---:B------:R-:W-:Y:S01]  /*1720*/  ISETP.EQ.AND P5, PT, R5.reuse, 0x20, PT ;  /* 0x000000200500780c */ /* 0x040fe20003fa2270 */
[----:B------:R-:W-:Y:S01]  /*1730*/  @P4 IMAD.MOV.U32 R19, RZ, RZ, R3 ;  /* 0x000000ffff134224 */ /* 0x000fe200078e0003 */
[----:B------:R-:W-:Y:S01]  /*1740*/  @P4 MOV R20, R2 ;  /* 0x0000000200144202 */ /* 0x000fe20000000f00 */
[----:B------:R-:W-:Y:S01]  /*1750*/  @P4 IMAD.MOV.U32 R21, RZ, RZ, R0 ;  /* 0x000000ffff154224 */ /* 0x000fe200078e0000 */
[----:B------:R-:W-:Y:S01]  /*1760*/  ISETP.EQ.AND P4, PT, R5, 0x30, PT ;  /* 0x000000300500780c */ /* 0x000fe20003f82270 */
[----:B------:R-:W-:Y:S01]  /*1770*/  @P1 IMAD.MOV.U32 R22, RZ, RZ, R4 ;  /* 0x000000ffff161224 */ /* 0x000fe200078e0004 */
[----:B------:R-:W-:Y:S01]  /*1780*/  @P1 MOV R23, R3 ;  /* 0x0000000300171202 */ /* 0x000fe20000000f00 */
[----:B------:R-:W-:Y:S01]  /*1790*/  @P1 IMAD.MOV.U32 R24, RZ, RZ, R2 ;  /* 0x000000ffff181224 */ /* 0x000fe200078e0002 */
[----:B------:R-:W-:Y:S01]  /*17a0*/  @P3 MOV R4, R7 ;  /* 0x0000000700043202 */ /* 0x000fe20000000f00 */
[----:B------:R-:W-:Y:S01]  /*17b0*/  @P1 IMAD.MOV.U32 R25, RZ, RZ, R0 ;  /* 0x000000ffff191224 */ /* 0x000fe200078e0000 */
[----:B------:R-:W-:Y:S01]  /*17c0*/  @P3 MOV R0, R10 ;  /* 0x0000000a00003202 */ /* 0x000fe20000000f00 */
[----:B------:R-:W-:Y:S01]  /*17d0*/  @P3 IMAD.MOV.U32 R2, RZ, RZ, R9 ;  /* 0x000000ffff023224 */ /* 0x000fe200078e0009 */
[----:B------:R-:W-:Y:S01]  /*17e0*/  @P2 MOV R2, R16 ;  /* 0x0000001000022202 */ /* 0x000fe20000000f00 */
[----:B------:R-:W-:-:S02]  /*17f0*/  @P2 IMAD.MOV.U32 R4, RZ, RZ, R13 ;  /* 0x000000ffff042224 */ /* 0x000fc400078e000d */
[----:B------:R-:W-:Y:S02]  /*1800*/  @P3 IMAD.MOV.U32 R3, RZ, RZ, R8 ;  /* 0x000000ffff033224 */ /* 0x000fe400078e0008 */
[----:B------:R-:W-:Y:S02]  /*1810*/  @P2 IMAD.MOV.U32 R0, RZ, RZ, R17 ;  /* 0x000000ffff002224 */ /* 0x000fe400078e0011 */
[----:B------:R-:W-:Y:S01]  /*1820*/  @P5 IMAD.MOV.U32 R4, RZ, RZ, R18 ;  /* 0x000000ffff045224 */ /* 0x000fe200078e0012 */
[----:B------:R-:W-:Y:S01]  /*1830*/  @P4 MOV R4, R22 ;  /* 0x0000001600044202 */ /* 0x000fe20000000f00 */
[----:B------:R-:W-:Y:S01]  /*1840*/  @P2 IMAD.MOV.U32 R3, RZ, RZ, R15 ;  /* 0x000000ffff032224 */ /* 0x000fe200078e000f */
[----:B------:R-:W-:Y:S01]  /*1850*/  @P5 MOV R3, R19 ;  /* 0x0000001300035202 */ /* 0x000fe20000000f00 */
[----:B------:R-:W-:Y:S01]  /*1860*/  @P5 IMAD.MOV.U32 R2, RZ, RZ, R20 ;  /* 0x000000ffff025224 */ /* 0x000fe200078e0014 */
[----:B------:R-:W-:Y:S01]  /*1870*/  @P4 MOV R2, R24 ;  /* 0x0000001800024202 */ /* 0x000fe20000000f00 */
[----:B------:R-:W-:-:S02]  /*1880*/  @P5 IMAD.MOV.U32 R0, RZ, RZ, R21 ;  /* 0x000000ffff005224 */ /* 0x000fc400078e0015 */
[----:B------:R-:W-:Y:S01]  /*1890*/  FMUL R4, R4, UR14 ;  /* 0x0000000e04047c20 */ /* 0x000fe20008400000 */
[----:B------:R-:W-:Y:S02]  /*18a0*/  VIADD R5, R12, 0x8 ;  /* 0x000000080c057836 */ /* 0x000fe40000000000 */
[----:B------:R-:W-:Y:S02]  /*18b0*/  @P4 IMAD.MOV.U32 R0, RZ, RZ, R25 ;  /* 0x000000ffff004224 */ /* 0x000fe400078e0019 */
[----:B------:R-:W-:Y:S01]  /*18c0*/  FMUL R2, R2, UR14 ;  /* 0x0000000e02027c20 */ /* 0x000fe20008400000 */
[----:B------:R-:W-:Y:S01]  /*18d0*/  @P4 IMAD.MOV.U32 R3, RZ, RZ, R23 ;  /* 0x000000ffff034224 */ /* 0x000fe200078e0017 */
[----:B------:R-:W-:Y:S01]  /*18e0*/  @P3 MOV R7, R4 ;  /* 0x0000000400073202 */ /* 0x000fe20000000f00 */
[----:B------:R-:W-:Y:S02]  /*18f0*/  IMAD.SHL.U32 R5, R5, 0x4, RZ ;  /* 0x0000000405057824 */ /* 0x000fe400078e00ff */
[----:B------:R-:W-:Y:S01]  /*1900*/  FMUL R0, R0, UR14 ;  /* 0x0000000e00007c20 */ /* 0x000fe20008400000 */
[----:B------:R-:W-:Y:S01]  /*1910*/  FMUL R3, R3, UR14 ;  /* 0x0000000e03037c20 */ /* 0x000fe20008400000 */
[----:B------:R-:W-:Y:S01]  /*1920*/  @P3 IMAD.MOV.U32 R9, RZ, RZ, R2 ;  /* 0x000000ffff093224 */ /* 0x000fe200078e0002 */
[----:B------:R-:W-:Y:S01]  /*1930*/  @P2 MOV R16, R2 ;  /* 0x0000000200102202 */ /* 0x000fe20000000f00 */
[----:B------:R-:W-:Y:S01]  /*1940*/  @P2 IMAD.MOV.U32 R13, RZ, RZ, R4 ;  /* 0x000000ffff0d2224 */ /* 0x000fe200078e0004 */
[C---:B------:R-:W-:Y:S01]  /*1950*/  ISETP.EQ.AND P1, PT, R5.reuse, RZ, PT ;  /* 0x000000ff0500720c */ /* 0x040fe20003f22270 */
[--C-:B------:R-:W-:Y:S01]  /*1960*/  @P3 IMAD.MOV.U32 R8, RZ, RZ, R3.reuse ;  /* 0x000000ffff083224 */ /* 0x100fe200078e0003 */
[----:B------:R-:W-:Y:S01]  /*1970*/  @P3 MOV R10, R0 ;  /* 0x00000000000a3202 */ /* 0x000fe20000000f00 */
[--C-:B------:R-:W-:Y:S01]  /*1980*/  @P2 IMAD.MOV.U32 R15, RZ, RZ, R3.reuse ;  /* 0x000000ffff0f2224 */ /* 0x100fe200078e0003 */
[C---:B------:R-:W-:Y:S01]  /*1990*/  ISETP.EQ.AND P3, PT, R5.reuse, 0x10, PT ;  /* 0x000000100500780c */ /* 0x040fe20003f62270 */
[----:B------:R-:W-:Y:S01]  /*19a0*/  @P2 IMAD.MOV.U32 R17, RZ, RZ, R0 ;  /* 0x000000ffff112224 */ /* 0x000fe200078e0000 */
[C---:B------:R-:W-:Y:S01]  /*19b0*/  ISETP.EQ.AND P2, PT, R5.reuse, 0x20, PT ;  /* 0x000000200500780c */ /* 0x040fe20003f42270 */
[----:B------:R-:W-:Y:S01]  /*19c0*/  @P5 IMAD.MOV.U32 R18, RZ, RZ, R4 ;  /* 0x000000ffff125224 */ /* 0x000fe200078e0004 */
[----:B------:R-:W-:Y:S01]  /*19d0*/  @P5 MOV R19, R3 ;  /* 0x0000000300135202 */ /* 0x000fe20000000f00 */
        /* <DEDUP_REMOVED lines=20> */
[C---:B------:R-:W-:Y:S01]  /*1b20*/  VIADD R5, R12.reuse, 0xc ;  /* 0x0000000c0c057836 */ /* 0x040fe20000000000 */
[----:B------:R-:W-:Y:S01]  /*1b30*/  IADD3 R12, PT, PT, R12, 0x10, RZ ;  /* 0x000000100c0c7810 */ /* 0x000fe20007ffe0ff */
[----:B------:R-:W-:Y:S02]  /*1b40*/  @P5 IMAD.MOV.U32 R2, RZ, RZ, R24 ;  /* 0x000000ffff025224 */ /* 0x000fe400078e0018 */
[----:B------:R-:W-:Y:S01]  /*1b50*/  FMUL R3, R3, UR14 ;  /* 0x0000000e03037c20 */ /* 0x000fe20008400000 */
[----:B------:R-:W-:Y:S01]  /*1b60*/  @P5 IMAD.MOV.U32 R4, RZ, RZ, R22 ;  /* 0x000000ffff045224 */ /* 0x000fe200078e0016 */
[----:B------:R-:W-:Y:S01]  /*1b70*/  SHF.L.U32 R5, R5, 0x2, RZ ;  /* 0x0000000205057819 */ /* 0x000fe200000006ff */
[----:B------:R-:W-:Y:S02]  /*1b80*/  @P5 IMAD.MOV.U32 R0, RZ, RZ, R25 ;  /* 0x000000ffff005224 */ /* 0x000fe400078e0019 */
[----:B------:R-:W-:Y:S01]  /*1b90*/  FMUL R2, R2, UR14 ;  /* 0x0000000e02027c20 */ /* 0x000fe20008400000 */
[----:B------:R-:W-:Y:S01]  /*1ba0*/  FMUL R4, R4, UR14 ;  /* 0x0000000e04047c20 */ /* 0x000fe20008400000 */
[C---:B------:R-:W-:Y:S01]  /*1bb0*/  ISETP.EQ.AND P4, PT, R5.reuse, RZ, PT ;  /* 0x000000ff0500720c */ /* 0x040fe20003f82270 */
[----:B------:R-:W-:Y:S01]  /*1bc0*/  FMUL R0, R0, UR14 ;  /* 0x0000000e00007c20 */ /* 0x000fe20008400000 */
[--C-:B------:R-:W-:Y:S01]  /*1bd0*/  @P1 IMAD.MOV.U32 R8, RZ, RZ, R3.reuse ;  /* 0x000000ffff081224 */ /* 0x100fe200078e0003 */
[----:B------:R-:W-:Y:S01]  /*1be0*/  @P1 MOV R9, R2 ;  /* 0x0000000200091202 */ /* 0x000fe20000000f00 */
[----:B------:R-:W-:Y:S01]  /*1bf0*/  @P1 IMAD.MOV.U32 R7, RZ, RZ, R4 ;  /* 0x000000ffff071224 */ /* 0x000fe200078e0004 */
[-C--:B------:R-:W-:Y:S01]  /*1c00*/  @P3 MOV R15, R3.reuse ;  /* 0x00000003000f3202 */ /* 0x080fe20000000f00 */
[----:B------:R-:W-:Y:S01]  /*1c10*/  @P1 IMAD.MOV.U32 R10, RZ, RZ, R0 ;  /* 0x000000ffff0a1224 */ /* 0x000fe200078e0000 */
[C---:B------:R-:W-:Y:S01]  /*1c20*/  ISETP.EQ.AND P1, PT, R5.reuse, 0x10, PT ;  /* 0x000000100500780c */ /* 0x040fe20003f22270 */
[----:B------:R-:W-:Y:S01]  /*1c30*/  @P3 IMAD.MOV.U32 R13, RZ, RZ, R4 ;  /* 0x000000ffff0d3224 */ /* 0x000fe200078e0004 */
[----:B------:R-:W-:Y:S01]  /*1c40*/  @P2 MOV R18, R4 ;  /* 0x0000000400122202 */ /* 0x000fe20000000f00 */
        /* <DEDUP_REMOVED lines=8> */
[----:B------:R-:W-:-:S02]  /*1cd0*/  @P5 IMAD.MOV.U32 R22, RZ, RZ, R4 ;  /* 0x000000ffff165224 */ /* 0x000fc400078e0004 */
[----:B------:R-:W-:Y:S02]  /*1ce0*/  @P5 IMAD.MOV.U32 R24, RZ, RZ, R2 ;  /* 0x000000ffff185224 */ /* 0x000fe400078e0002 */
[----:B------:R-:W-:Y:S01]  /*1cf0*/  @P5 IMAD.MOV.U32 R25, RZ, RZ, R0 ;  /* 0x000000ffff195224 */ /* 0x000fe200078e0000 */
[----:B------:R-:W-:Y:S01]  /*1d00*/  ISETP.GE.AND P5, PT, R12, UR13, PT ;  /* 0x0000000d0c007c0c */ /* 0x000fe2000bfa6270 */
        /* <DEDUP_REMOVED lines=21> */
[----:B------:R-:W-:Y:S01]  /*1e60*/  @P1 MOV R13, R4 ;  /* 0x00000004000d1202 */ /* 0x000fe20000000f00 */
[--C-:B------:R-:W-:Y:S01]  /*1e70*/  @P3 IMAD.MOV.U32 R18, RZ, RZ, R4.reuse ;  /* 0x000000ffff123224 */ /* 0x100fe200078e0004 */
[----:B------:R-:W-:Y:S01]  /*1e80*/  @P1 MOV R15, R3 ;  /* 0x00000003000f1202 */ /* 0x000fe20000000f00 */
[----:B------:R-:W-:Y:S01]  /*1e90*/  @P2 IMAD.MOV.U32 R22, RZ, RZ, R4 ;  /* 0x000000ffff162224 */ /* 0x000fe200078e0004 */
[-C--:B------:R-:W-:Y:S01]  /*1ea0*/  @P4 MOV R9, R2.reuse ;  /* 0x0000000200094202 */ /* 0x080fe20000000f00 */
[--C-:B------:R-:W-:Y:S01]  /*1eb0*/  @P4 IMAD.MOV.U32 R8, RZ, RZ, R3.reuse ;  /* 0x000000ffff084224 */ /* 0x100fe200078e0003 */
[----:B------:R-:W-:Y:S01]  /*1ec0*/  @P2 MOV R24, R2 ;  /* 0x0000000200182202 */ /* 0x000fe20000000f00 */
[--C-:B------:R-:W-:Y:S01]  /*1ed0*/  @P3 IMAD.MOV.U32 R19, RZ, RZ, R3.reuse ;  /* 0x000000ffff133224 */ /* 0x100fe200078e0003 */
[----:B------:R-:W-:Y:S01]  /*1ee0*/  @P3 MOV R21, R0 ;  /* 0x0000000000153202 */ /* 0x000fe20000000f00 */
[----:B------:R-:W-:-:S02]  /*1ef0*/  @P2 IMAD.MOV.U32 R23, RZ, RZ, R3 ;  /* 0x000000ffff172224 */ /* 0x000fc400078e0003 */
[--C-:B------:R-:W-:Y:S02]  /*1f00*/  @P1 IMAD.MOV.U32 R16, RZ, RZ, R2.reuse ;  /* 0x000000ffff101224 */ /* 0x100fe400078e0002 */
[----:B------:R-:W-:Y:S02]  /*1f10*/  @P3 IMAD.MOV.U32 R20, RZ, RZ, R2 ;  /* 0x000000ffff143224 */ /* 0x000fe400078e0002 */
[--C-:B------:R-:W-:Y:S02]  /*1f20*/  @P4 IMAD.MOV.U32 R10, RZ, RZ, R0.reuse ;  /* 0x000000ffff0a4224 */ /* 0x100fe400078e0000 */
[--C-:B------:R-:W-:Y:S02]  /*1f30*/  @P1 IMAD.MOV.U32 R17, RZ, RZ, R0.reuse ;  /* 0x000000ffff111224 */ /* 0x100fe400078e0000 */
[----:B------:R-:W-:Y:S01]  /*1f40*/  @P2 IMAD.MOV.U32 R25, RZ, RZ, R0 ;  /* 0x000000ffff192224 */ /* 0x000fe200078e0000 */
[----:B------:R-:W-:Y:S06]  /*1f50*/  @!P5 BRA `(.L_x_164) ;  /* 0xfffffff40058d947 */ /* 0x000fec000383ffff */
[----:B------:R-:W-:-:S07]  /*1f60*/  IMAD.U32 R0, RZ, RZ, UR12 ;  /* 0x0000000cff007e24 */ /* 0x000fce000f8e00ff */
.L_x_163:
[----:B------:R-:W-:-:S04]  /*1f70*/  IADD3 R2, PT, PT, -R12, UR12, RZ ;  /* 0x0000000c0c027c10 */ /* 0x000fc8000fffe1ff */
[----:B------:R-:W-:-:S13]  /*1f80*/  ISETP.GT.AND P1, PT, R2, 0x4, PT ;  /* 0x000000040200780c */ /* 0x000fda0003f24270 */
[----:B------:R-:W-:Y:S05]  /*1f90*/  @!P1 BRA `(.L_x_165) ;  /* 0x0000000400589947 */ /* 0x000fea0003800000 */
[C---:B------:R-:W-:Y:S01]  /*1fa0*/  SHF.L.U32 R2, R12.reuse, 0x2, RZ ;  /* 0x000000020c027819 */ /* 0x040fe200000006ff */
[C---:B------:R-:W-:Y:S01]  /*1fb0*/  VIADD R0, R12.reuse, 0x4 ;  /* 0x000000040c007836 */ /* 0x040fe20000000000 */
[----:B------:R-:W-:Y:S02]  /*1fc0*/  IADD3 R12, PT, PT, R12, 0x8, RZ ;  /* 0x000000080c0c7810 */ /* 0x000fe40007ffe0ff */
[----:B------:R-:W-:Y:S01]  /*1fd0*/  ISETP.EQ.AND P3, PT, R2, RZ, PT ;  /* 0x000000ff0200720c */ /* 0x000fe20003f62270 */
[----:B------:R-:W-:Y:S01]  /*1fe0*/  IMAD.SHL.U32 R5, R0, 0x4, RZ ;  /* 0x0000000400057824 */ /* 0x000fe200078e00ff */
[C---:B------:R-:W-:Y:S02]  /*1ff0*/  ISETP.EQ.AND P4, PT, R2.reuse, 0x10, PT ;  /* 0x000000100200780c */ /* 0x040fe40003f82270 */
[C---:B------:R-:W-:Y:S02]  /*2000*/  ISETP.EQ.AND P0, PT, R2.reuse, 0x20, PT ;  /* 0x000000200200780c */ /* 0x040fe40003f02270 */
[----:B------:R-:W-:-:S02]  /*2010*/  ISETP.EQ.AND P5, PT, R2, 0x30, PT ;  /* 0x000000300200780c */ /* 0x000fc40003fa2270 */
[C---:B------:R-:W-:Y:S02]  /*2020*/  ISETP.EQ.AND P1, PT, R5.reuse, RZ, PT ;  /* 0x000000ff0500720c */ /* 0x040fe40003f22270 */
[----:B------:R-:W-:-:S03]  /*2030*/  ISETP.EQ.AND P2, PT, R5, 0x10, PT ;  /* 0x000000100500780c */ /* 0x000fc60003f42270 */
        /* <DEDUP_REMOVED lines=16> */
[----:B------:R-:W-:-:S02]  /*2140*/  FMUL R4, R4, UR14 ;  /* 0x0000000e04047c20 */ /* 0x000fc40008400000 */
[----:B------:R-:W-:Y:S01]  /*2150*/  FMUL R3, R3, UR14 ;  /* 0x0000000e03037c20 */ /* 0x000fe20008400000 */
[----:B------:R-:W-:Y:S01]  /*2160*/  FMUL R2, R2, UR14 ;  /* 0x0000000e02027c20 */ /* 0x000fe20008400000 */
[----:B------:R-:W-:Y:S01]  /*2170*/  FMUL R0, R0, UR14 ;  /* 0x0000000e00007c20 */ /* 0x000fe20008400000 */
[----:B------:R-:W-:Y:S01]  /*2180*/  @P3 IMAD.MOV.U32 R7, RZ, RZ, R4 ;  /* 0x000000ffff073224 */ /* 0x000fe200078e0004 */
[----:B------:R-:W-:Y:S01]  /*2190*/  @P5 MOV R22, R4 ;  /* 0x0000000400165202 */ /* 0x000fe20000000f00 */
[----:B------:R-:W-:Y:S01]  /*21a0*/  @P3 IMAD.MOV.U32 R9, RZ, RZ, R2 ;  /* 0x000000ffff093224 */ /* 0x000fe200078e0002 */
[-C--:B------:R-:W-:Y:S01]  /*21b0*/  @P3 MOV R8, R3.reuse ;  /* 0x0000000300083202 */ /* 0x080fe20000000f00 */
[----:B------:R-:W-:Y:S01]  /*21c0*/  @P4 IMAD.MOV.U32 R13, RZ, RZ, R4 ;  /* 0x000000ffff0d4224 */ /* 0x000fe200078e0004 */
[-C--:B------:R-:W-:Y:S01]  /*21d0*/  @P3 MOV R10, R0.reuse ;  /* 0x00000000000a3202 */ /* 0x080fe20000000f00 */
[----:B------:R-:W-:Y:S01]  /*21e0*/  @P4 IMAD.MOV.U32 R16, RZ, RZ, R2 ;  /* 0x000000ffff104224 */ /* 0x000fe200078e0002 */
[C---:B------:R-:W-:Y:S01]  /*21f0*/  ISETP.EQ.AND P3, PT, R5.reuse, 0x20, PT ;  /* 0x000000200500780c */ /* 0x040fe20003f62270 */
[----:B------:R-:W-:Y:S01]  /*2200*/  @P0 IMAD.MOV.U32 R18, RZ, RZ, R4 ;  /* 0x000000ffff120224 */ /* 0x000fe200078e0004 */
[-C--:B------:R-:W-:Y:S01]  /*2210*/  @P4 MOV R15, R3.reuse ;  /* 0x00000003000f4202 */ /* 0x080fe20000000f00 */
[----:B------:R-:W-:Y:S01]  /*2220*/  @P5 IMAD.MOV.U32 R25, RZ, RZ, R0 ;  /* 0x000000ffff195224 */ /* 0x000fe200078e0000 */
[-C--:B------:R-:W-:Y:S01]  /*2230*/  @P4 MOV R17, R0.reuse ;  /* 0x0000000000114202 */ /* 0x080fe20000000f00 */
        /* <DEDUP_REMOVED lines=17> */
[----:B------:R-:W-:-:S02]  /*2350*/  @P2 MOV R2, R16 ;  /* 0x0000001000022202 */ /* 0x000fc40000000f00 */
[----:B------:R-:W-:Y:S01]  /*2360*/  @P4 MOV R0, R25 ;  /* 0x0000001900004202 */ /* 0x000fe20000000f00 */
[----:B------:R-:W-:Y:S01]  /*2370*/  FMUL R3, R3, UR14 ;  /* 0x0000000e03037c20 */ /* 0x000fe20008400000 */
[----:B------:R-:W-:Y:S02]  /*2380*/  @P4 MOV R4, R22 ;  /* 0x0000001600044202 */ /* 0x000fe40000000f00 */
[----:B------:R-:W-:Y:S01]  /*2390*/  @P3 MOV R2, R20 ;  /* 0x0000001400023202 */ /* 0x000fe20000000f00 */
[----:B------:R-:W-:Y:S02]  /*23a0*/  @P4 IMAD.MOV.U32 R2, RZ, RZ, R24 ;  /* 0x000000ffff024224 */ /* 0x000fe400078e0018 */
[----:B------:R-:W-:Y:S01]  /*23b0*/  FMUL R0, R0, UR14 ;  /* 0x0000000e00007c20 */ /* 0x000fe20008400000 */
[----:B------:R-:W-:Y:S01]  /*23c0*/  FMUL R4, R4, UR14 ;  /* 0x0000000e04047c20 */ /* 0x000fe20008400000 */
[--C-:B------:R-:W-:Y:S02]  /*23d0*/  @P1 IMAD.MOV.U32 R8, RZ, RZ, R3.reuse ;  /* 0x000000ffff081224 */ /* 0x100fe400078e0003 */
[----:B------:R-:W-:Y:S01]  /*23e0*/  FMUL R2, R2, UR14 ;  /* 0x0000000e02027c20 */ /* 0x000fe20008400000 */
[--C-:B------:R-:W-:Y:S01]  /*23f0*/  @P1 IMAD.MOV.U32 R10, RZ, RZ, R0.reuse ;  /* 0x000000ffff0a1224 */ /* 0x100fe200078e0000 */
[-C--:B------:R-:W-:Y:S01]  /*2400*/  @P2 MOV R17, R0.reuse ;  /* 0x0000000000112202 */ /* 0x080fe20000000f00 */
[----:B------:R-:W-:Y:S01]  /*2410*/  @P3 IMAD.MOV.U32 R21, RZ, RZ, R0 ;  /* 0x000000ffff153224 */ /* 0x000fe200078e0000 */
[----:B------:R-:W-:Y:S01]  /*2420*/  @P4 MOV R25, R0 ;  /* 0x0000000000194202 */ /* 0x000fe20000000f00 */
[--C-:B------:R-:W-:Y:S01]  /*2430*/  @P2 IMAD.MOV.U32 R13, RZ, RZ, R4.reuse ;  /* 0x000000ffff0d2224 */ /* 0x100fe200078e0004 */
[-C--:B------:R-:W-:Y:S01]  /*2440*/  @P1 MOV R7, R4.reuse ;  /* 0x0000000400071202 */ /* 0x080fe20000000f00 */
[----:B------:R-:W-:Y:S01]  /*2450*/  @P4 IMAD.MOV.U32 R22, RZ, RZ, R4 ;  /* 0x000000ffff164224 */ /* 0x000fe200078e0004 */
[----:B------:R-:W-:Y:S01]  /*2460*/  @P3 MOV R18, R4 ;  /* 0x0000000400123202 */ /* 0x000fe20000000f00 */
[----:B------:R-:W-:Y:S01]  /*2470*/  @P3 IMAD.MOV.U32 R19, RZ, RZ, R3 ;  /* 0x000000ffff133224 */ /* 0x000fe200078e0003 */
[-C--:B------:R-:W-:Y:S01]  /*2480*/  @P2 MOV R15, R3.reuse ;  /* 0x00000003000f2202 */ /* 0x080fe20000000f00 */
[--C-:B------:R-:W-:Y:S01]  /*2490*/  @P1 IMAD.MOV.U32 R9, RZ, RZ, R2.reuse ;  /* 0x000000ffff091224 */ /* 0x100fe200078e0002 */
[----:B------:R-:W-:Y:S01]  /*24a0*/  @P4 MOV R23, R3 ;  /* 0x0000000300174202 */ /* 0x000fe20000000f00 */
[----:B------:R-:W-:Y:S01]  /*24b0*/  @P3 IMAD.MOV.U32 R20, RZ, RZ, R2 ;  /* 0x000000ffff143224 */ /* 0x000fe200078e0002 */
[-C--:B------:R-:W-:Y:S01]  /*24c0*/  @P2 MOV R16, R2.reuse ;  /* 0x0000000200102202 */ /* 0x080fe20000000f00 */
[----:B------:R-:W-:Y:S01]  /*24d0*/  IMAD.U32 R0, RZ, RZ, UR12 ;  /* 0x0000000cff007e24 */ /* 0x000fe2000f8e00ff */
[----:B------:R-:W-:-:S02]  /*24e0*/  @P4 MOV R24, R2 ;  /* 0x0000000200184202 */ /* 0x000fc40000000f00 */
[----:B------:R-:W-:-:S13]  /*24f0*/  PLOP3.LUT P0, PT, PT, PT, PT, 0x8, 0x80 ;  /* 0x000000000080781c */ /* 0x000fda0003f0e170 */
.L_x_165:
[----:B------:R-:W-:-:S13]  /*2500*/  ISETP.NE.OR P0, PT, R12, UR12, P0 ;  /* 0x0000000c0c007c0c */ /* 0x000fda0008705670 */
[----:B------:R-:W-:Y:S05]  /*2510*/  @!P0 BRA `(.L_x_161) ;  /* 0x0000000000b48947 */ /* 0x000fea0003800000 */
.L_x_162:
[C---:B------:R-:W-:Y:S02]  /*2520*/  IMAD.SHL.U32 R0, R12.reuse, 0x4, RZ ;  /* 0x000000040c007824 */ /* 0x040fe400078e00ff */
[----:B------:R-:W-:-:S03]  /*2530*/  VIADD R12, R12, 0x4 ;  /* 0x000000040c0c7836 */ /* 0x000fc60000000000 */
[C---:B------:R-:W-:Y:S02]  /*2540*/  ISETP.EQ.AND P1, PT, R0.reuse, RZ, PT ;  /* 0x000000ff0000720c */ /* 0x040fe40003f22270 */
[C---:B------:R-:W-:Y:S02]  /*2550*/  ISETP.EQ.AND P2, PT, R0.reuse, 0x10, PT ;  /* 0x000000100000780c */ /* 0x040fe40003f42270 */
[C---:B------:R-:W-:Y:S02]  /*2560*/  ISETP.EQ.AND P3, PT, R0.reuse, 0x20, PT ;  /* 0x000000200000780c */ /* 0x040fe40003f62270 */
[----:B------:R-:W-:Y:S02]  /*2570*/  ISETP.EQ.AND P4, PT, R0, 0x30, PT ;  /* 0x000000300000780c */ /* 0x000fe40003f82270 */
[----:B------:R-:W-:-:S05]  /*2580*/  ISETP.NE.AND P0, PT, R12, UR12, PT ;  /* 0x0000000c0c007c0c */ /* 0x000fca000bf05270 */
        /* <DEDUP_REMOVED lines=12> */
[----:B------:R-:W-:Y:S01]  /*2650*/  FMUL R0, R0, UR14 ;  /* 0x0000000e00007c20 */ /* 0x000fe20008400000 */
[----:B------:R-:W-:Y:S01]  /*2660*/  @P2 MOV R4, R17 ;  /* 0x0000001100042202 */ /* 0x000fe20000000f00 */
        /* <DEDUP_REMOVED lines=9> */
[----:B------:R-:W-:Y:S01]  /*2700*/  @P3 IMAD.MOV.U32 R19, RZ, RZ, R2 ;  /* 0x000000ffff133224 */ /* 0x000fe200078e0002 */
[-C--:B------:R-:W-:Y:S01]  /*2710*/  @P2 MOV R15, R2.reuse ;  /* 0x00000002000f2202 */ /* 0x080fe20000000f00 */
[----:B------:R-:W-:Y:S01]  /*2720*/  FMUL R0, R3, UR14 ;  /* 0x0000000e03007c20 */ /* 0x000fe20008400000 */
[----:B------:R-:W-:Y:S01]  /*2730*/  @P4 MOV R23, R2 ;  /* 0x0000000200174202 */ /* 0x000fe20000000f00 */
[----:B------:R-:W-:-:S02]  /*2740*/  FMUL R2, R4, UR14 ;  /* 0x0000000e04027c20 */ /* 0x000fc40008400000 */
        /* <DEDUP_REMOVED lines=8> */
[----:B------:R-:W-:Y:S06]  /*27d0*/  @P0 BRA `(.L_x_162) ;  /* 0xfffffffc00500947 */ /* 0x000fec000383ffff */
[----:B------:R-:W-:-:S07]  /*27e0*/  IMAD.U32 R0, RZ, RZ, UR12 ;  /* 0x0000000cff007e24 */ /* 0x000fce000f8e00ff */
.L_x_161:
[----:B------:R-:W-:-:S09]  /*27f0*/  UISETP.NE.AND UP1, UPT, UR22, URZ, UPT ;  /* 0x000000ff1600728c */ /* 0x000fd2000bf25270 */
[----:B------:R-:W-:Y:S05]  /*2800*/  BRA.U !UP1, `(.L_x_160) ;  /* 0x0000000109907547 */ /* 0x000fea000b800000 */
[----:B------:R-:W-:Y:S01]  /*2810*/  SHF.L.U32 R0, R0, 0x2, RZ ;  /* 0x0000000200007819 */ /* 0x000fe200000006ff */
[----:B------:R-:W-:-:S03]  /*2820*/  UISETP.NE.AND UP1, UPT, UR22, 0x1, UPT ;  /* 0x000000011600788c */ /* 0x000fc6000bf25270 */
[C---:B------:R-:W-:Y:S02]  /*2830*/  ISETP.EQ.AND P0, PT, R0.reuse, RZ, PT ;  /* 0x000000ff0000720c */ /* 0x040fe40003f02270 */
[C---:B------:R-:W-:Y:S02]  /*2840*/  ISETP.EQ.AND P1, PT, R0.reuse, 0x10, PT ;  /* 0x000000100000780c */ /* 0x040fe40003f22270 */
[C---:B------:R-:W-:Y:S02]  /*2850*/  ISETP.EQ.AND P2, PT, R0.reuse, 0x20, PT ;  /* 0x000000200000780c */ /* 0x040fe40003f42270 */
[----:B------:R-:W-:-:S07]  /*2860*/  ISETP.EQ.AND P3, PT, R0, 0x30, PT ;  /* 0x000000300000780c */ /* 0x000fce0003f62270 */
[----:B------:R-:W-:Y:S02]  /*2870*/  @P0 IMAD.MOV.U32 R0, RZ, RZ, R7 ;  /* 0x000000ffff000224 */ /* 0x000fe400078e0007 */
[----:B------:R-:W-:Y:S02]  /*2880*/  @P1 MOV R0, R13 ;  /* 0x0000000d00001202 */ /* 0x000fe40000000f00 */
[----:B------:R-:W-:Y:S02]  /*2890*/  @P2 IMAD.MOV.U32 R0, RZ, RZ, R18 ;  /* 0x000000ffff002224 */ /* 0x000fe400078e0012 */
[----:B------:R-:W-:-:S05]  /*28a0*/  @P3 MOV R0, R22 ;  /* 0x0000001600003202 */ /* 0x000fca0000000f00 */
[----:B------:R-:W-:-:S04]  /*28b0*/  FMUL R0, R0, UR14 ;  /* 0x0000000e00007c20 */ /* 0x000fc80008400000 */
[--C-:B------:R-:W-:Y:S01]  /*28c0*/  @P0 IMAD.MOV.U32 R7, RZ, RZ, R0.reuse ;  /* 0x000000ffff070224 */ /* 0x100fe200078e0000 */
[-C--:B------:R-:W-:Y:S01]  /*28d0*/  @P1 MOV R13, R0.reuse ;  /* 0x00000000000d1202 */ /* 0x080fe20000000f00 */
[----:B------:R-:W-:Y:S01]  /*28e0*/  @P2 IMAD.MOV.U32 R18, RZ, RZ, R0 ;  /* 0x000000ffff122224 */ /* 0x000fe200078e0000 */
[----:B------:R-:W-:Y:S01]  /*28f0*/  @P3 MOV R22, R0 ;  /* 0x0000000000163202 */ /* 0x000fe20000000f00 */
[----:B------:R-:W-:Y:S06]  /*2900*/  BRA.U !UP1, `(.L_x_160) ;  /* 0x0000000109507547 */ /* 0x000fec000b800000 */
[----:B------:R-:W-:Y:S01]  /*2910*/  @P0 IMAD.MOV.U32 R0, RZ, RZ, R8 ;  /* 0x000000ffff000224 */ /* 0x000fe200078e0008 */
[----:B------:R-:W-:Y:S01]  /*2920*/  @P1 MOV R0, R15 ;  /* 0x0000000f00001202 */ /* 0x000fe20000000f00 */
[----:B------:R-:W-:Y:S01]  /*2930*/  @P2 IMAD.MOV.U32 R0, RZ, RZ, R19 ;  /* 0x000000ffff002224 */ /* 0x000fe200078e0013 */
[----:B------:R-:W-:Y:S01]  /*2940*/  UISETP.NE.AND UP1, UPT, UR22, 0x2, UPT ;  /* 0x000000021600788c */ /* 0x000fe2000bf25270 */
        /* <DEDUP_REMOVED lines=10> */
[----:B------:R-:W-:-:S05]  /*29f0*/  @P3 MOV R0, R24 ;  /* 0x0000001800003202 */ /* 0x000fca0000000f00 */
[----:B------:R-:W-:-:S04]  /*2a00*/  FMUL R0, R0, UR14 ;  /* 0x0000000e00007c20 */ /* 0x000fc80008400000 */
[--C-:B------:R-:W-:Y:S01]  /*2a10*/  @P0 IMAD.MOV.U32 R9, RZ, RZ, R0.reuse ;  /* 0x000000ffff090224 */ /* 0x100fe200078e0000 */
[-C--:B------:R-:W-:Y:S01]  /*2a20*/  @P1 MOV R16, R0.reuse ;  /* 0x0000000000101202 */ /* 0x080fe20000000f00 */
[----:B------:R-:W-:Y:S01]  /*2a30*/  @P2 IMAD.MOV.U32 R20, RZ, RZ, R0 ;  /* 0x000000ffff142224 */ /* 0x000fe200078e0000 */
[----:B------:R-:W-:-:S07]  /*2a40*/  @P3 MOV R24, R0 ;  /* 0x0000000000183202 */ /* 0x000fce0000000f00 */
.L_x_160:
[----:B------:R-:W-:Y:S01]  /*2a50*/  FFMA R11, R11, UR14, R14 ;  /* 0x0000000e0b0b7c23 */ /* 0x000fe2000800000e */
[----:B------:R-:W-:Y:S06]  /*2a60*/  BRA.U !UP0, `(.L_x_166) ;  /* 0xffffffd908d07547 */ /* 0x000fec000b83ffff */
[----:B------:R-:W-:Y:S01]  /*2a70*/  ISETP.NE.AND P0, PT, R27, RZ, PT ;  /* 0x000000ff1b00720c */ /* 0x000fe20003f05270 */
[----:B------:R-:W0:Y:S01]  /*2a80*/  LDCU UR12, c[0x0][0x3b8] ;  /* 0x00007700ff0c77ac */ /* 0x000e220008000800 */
[----:B------:R-:W-:Y:S01]  /*2a90*/  BSSY.RECONVERGENT B0, `(.L_x_167) ;  /* 0x0000042000007945 */ /* 0x000fe20003800200 */
[----:B------:R-:W1:Y:S10]  /*2aa0*/  LDCU.64 UR8, c[0x0][0x380] ;  /* 0x00007000ff0877ac */ /* 0x000e740008000a00 */
[----:B------:R-:W-:Y:S05]  /*2ab0*/  @!P0 BRA `(.L_x_168) ;  /* 0x0000000000fc8947 */ /* 0x000fea0003800000 */
[----:B------:R-:W-:-:S05]  /*2ac0*/  VIADD R0, R11, 0x1800000 ;  /* 0x018000000b007836 */ /* 0x000fca0000000000 */
[----:B------:R-:W-:-:S04]  /*2ad0*/  LOP3.LUT R0, R0, 0x7f800000, RZ, 0xc0, !PT ;  /* 0x7f80000000007812 */ /* 0x000fc800078ec0ff */
[----:B------:R-:W-:-:S13]  /*2ae0*/  ISETP.GT.U32.AND P0, PT, R0, 0x1ffffff, PT ;  /* 0x01ffffff0000780c */ /* 0x000fda0003f04070 */
[----:B------:R-:W-:Y:S05]  /*2af0*/  @P0 BRA `(.L_x_169) ;  /* 0x00000000000c0947 */ /* 0x000fea0003800000 */
[----:B------:R-:W-:-:S07]  /*2b00*/  MOV R2, 0x2b20 ;  /* 0x00002b2000027802 */ /* 0x000fce0000000f00 */
[----:B01----:R-:W-:Y:S05]  /*2b10*/  CALL.REL.NOINC `($__internal_3_$__cuda_sm20_rcp_rn_f32_slowpath) ;  /* 0x0000000400887944 */ /* 0x003fea0003c00000 */
[----:B------:R-:W-:Y:S05]  /*2b20*/  BRA `(.L_x_170) ;  /* 0x0000000000107947 */ /* 0x000fea0003800000 */
.L_x_169:
[----:B------:R-:W2:Y:S02]  /*2b30*/  MUFU.RCP R0, R11 ;  /* 0x0000000b00007308 */ /* 0x000ea40000001000 */
[----:B--2---:R-:W-:-:S04]  /*2b40*/  FFMA R2, R11, R0, -1 ;  /* 0xbf8000000b027423 */ /* 0x004fc80000000000 */
[----:B------:R-:W-:-:S04]  /*2b50*/  FADD.FTZ R3, -R2, -RZ ;  /* 0x800000ff02037221 */ /* 0x000fc80000010100 */
[----:B------:R-:W-:-:S07]  /*2b60*/  FFMA R0, R0, R3, R0 ;  /* 0x0000000300007223 */ /* 0x000fce0000000000 */
.L_x_170:
[----:B------:R-:W-:Y:S02]  /*2b70*/  HFMA2 R4, -RZ, RZ, 0, 0 ;  /* 0x00000000ff047431 */ /* 0x000fe400000001ff */
[----:B------:R-:W-:-:S07]  /*2b80*/  IMAD.MOV.U32 R5, RZ, RZ, R6 ;  /* 0x000000ffff057224 */ /* 0x000fce00078e0006 */
.L_x_171:
[----:B------:R-:W-:Y:S01]  /*2b90*/  SHF.L.U32 R2, R4, 0x2, RZ ;  /* 0x0000000204027819 */ /* 0x000fe200000006ff */
[----:B------:R-:W-:Y:S02]  /*2ba0*/  UIMAD UR4, UR6, UR15, URZ ;  /* 0x0000000f060472a4 */ /* 0x000fe4000f8e02ff */
[----:B------:R-:W-:Y:S01]  /*2bb0*/  UIMAD UR7, UR17, UR15, URZ ;  /* 0x0000000f110772a4 */ /* 0x000fe2000f8e02ff */
[C---:B------:R-:W-:Y:S02]  /*2bc0*/  ISETP.EQ.AND P0, PT, R2.reuse, RZ, PT ;  /* 0x000000ff0200720c */ /* 0x040fe40003f02270 */
[C---:B------:R-:W-:Y:S01]  /*2bd0*/  ISETP.EQ.AND P1, PT, R2.reuse, 0x4, PT ;  /* 0x000000040200780c */ /* 0x040fe20003f22270 */
[----:B------:R-:W-:Y:S01]  /*2be0*/  UIADD3 UR4, UP0, UPT, UR7, UR4, URZ ;  /* 0x0000000407047290 */ /* 0x000fe2000ff1e0ff */
[C---:B------:R-:W-:Y:S02]  /*2bf0*/  ISETP.EQ.AND P2, PT, R2.reuse, 0x8, PT ;  /* 0x000000080200780c */ /* 0x040fe40003f42270 */
[----:B------:R-:W-:Y:S01]  /*2c00*/  ISETP.EQ.AND P3, PT, R2, 0xc, PT ;  /* 0x0000000c0200780c */ /* 0x000fe20003f62270 */
[----:B------:R-:W-:-:S06]  /*2c10*/  UIADD3.X UR7, UPT, UPT, URZ, URZ, URZ, UP0, !UPT ;  /* 0x000000ffff077290 */ /* 0x000fcc00087fe4ff */
[----:B------:R-:W-:Y:S01]  /*2c20*/  @P0 IMAD.MOV.U32 R27, RZ, RZ, R7 ;  /* 0x000000ffff1b0224 */ /* 0x000fe200078e0007 */
[C---:B------:R-:W-:Y:S02]  /*2c30*/  ISETP.EQ.AND P0, PT, R2.reuse, 0x10, PT ;  /* 0x000000100200780c */ /* 0x040fe40003f02270 */
[----:B------:R-:W-:Y:S01]  /*2c40*/  @P1 MOV R27, R8 ;  /* 0x00000008001b1202 */ /* 0x000fe20000000f00 */
[----:B------:R-:W-:Y:S01]  /*2c50*/  @P2 IMAD.MOV.U32 R27, RZ, RZ, R9 ;  /* 0x000000ffff1b2224 */ /* 0x000fe200078e0009 */
[C---:B------:R-:W-:Y:S02]  /*2c60*/  ISETP.EQ.AND P1, PT, R2.reuse, 0x14, PT ;  /* 0x000000140200780c */ /* 0x040fe40003f22270 */
[C---:B------:R-:W-:Y:S02]  /*2c70*/  ISETP.EQ.AND P2, PT, R2.reuse, 0x18, PT ;  /* 0x000000180200780c */ /* 0x040fe40003f42270 */
[----:B------:R-:W-:Y:S02]  /*2c80*/  @P3 MOV R27, R10 ;  /* 0x0000000a001b3202 */ /* 0x000fe40000000f00 */
[----:B------:R-:W-:-:S03]  /*2c90*/  ISETP.EQ.AND P3, PT, R2, 0x1c, PT ;  /* 0x0000001c0200780c */ /* 0x000fc60003f62270 */
[----:B------:R-:W-:Y:S01]  /*2ca0*/  @P0 IMAD.MOV.U32 R27, RZ, RZ, R13 ;  /* 0x000000ffff1b0224 */ /* 0x000fe200078e000d */
[----:B------:R-:W-:-:S03]  /*2cb0*/  ISETP.EQ.AND P0, PT, R2, 0x20, PT ;  /* 0x000000200200780c */ /* 0x000fc60003f02270 */
[----:B------:R-:W-:Y:S02]  /*2cc0*/  @P1 MOV R27, R15 ;  /* 0x0000000f001b1202 */ /* 0x000fe40000000f00 */
[C---:B------:R-:W-:Y:S01]  /*2cd0*/  ISETP.EQ.AND P1, PT, R2.reuse, 0x24, PT ;  /* 0x000000240200780c */ /* 0x040fe20003f22270 */
[----:B------:R-:W-:Y:S01]  /*2ce0*/  @P2 IMAD.MOV.U32 R27, RZ, RZ, R16 ;  /* 0x000000ffff1b2224 */ /* 0x000fe200078e0010 */
[C---:B------:R-:W-:Y:S02]  /*2cf0*/  ISETP.EQ.AND P2, PT, R2.reuse, 0x28, PT ;  /* 0x000000280200780c */ /* 0x040fe40003f42270 */
[----:B------:R-:W-:Y:S02]  /*2d00*/  @P3 MOV R27, R17 ;  /* 0x00000011001b3202 */ /* 0x000fe40000000f00 */
[C---:B------:R-:W-:Y:S02]  /*2d10*/  ISETP.EQ.AND P3, PT, R2.reuse, 0x2c, PT ;  /* 0x0000002c0200780c */ /* 0x040fe40003f62270 */
[----:B------:R-:W-:Y:S01]  /*2d20*/  @P0 IMAD.MOV.U32 R27, RZ, RZ, R18 ;  /* 0x000000ffff1b0224 */ /* 0x000fe200078e0012 */
[----:B------:R-:W-:-:S04]  /*2d30*/  ISETP.EQ.AND P0, PT, R2, 0x30, PT ;  /* 0x000000300200780c */ /* 0x000fc80003f02270 */
[----:B------:R-:W-:Y:S02]  /*2d40*/  @P1 MOV R27, R19 ;  /* 0x00000013001b1202 */ /* 0x000fe40000000f00 */
[C---:B------:R-:W-:Y:S01]  /*2d50*/  ISETP.EQ.AND P1, PT, R2.reuse, 0x34, PT ;  /* 0x000000340200780c */ /* 0x040fe20003f22270 */
[----:B------:R-:W-:Y:S01]  /*2d60*/  @P2 IMAD.MOV.U32 R27, RZ, RZ, R20 ;  /* 0x000000ffff1b2224 */ /* 0x000fe200078e0014 */
[C---:B------:R-:W-:Y:S02]  /*2d70*/  ISETP.EQ.AND P2, PT, R2.reuse, 0x38, PT ;  /* 0x000000380200780c */ /* 0x040fe40003f42270 */
[----:B------:R-:W-:Y:S02]  /*2d80*/  @P3 MOV R27, R21 ;  /* 0x00000015001b3202 */ /* 0x000fe40000000f00 */
[----:B------:R-:W-:Y:S01]  /*2d90*/  ISETP.EQ.AND P3, PT, R2, 0x3c, PT ;  /* 0x0000003c0200780c */ /* 0x000fe20003f62270 */
[----:B------:R-:W-:Y:S01]  /*2da0*/  @P0 IMAD.MOV.U32 R27, RZ, RZ, R22 ;  /* 0x000000ffff1b0224 */ /* 0x000fe200078e0016 */
[----:B------:R-:W-:-:S02]  /*2db0*/  IADD3 R3, P0, PT, R5, UR4, RZ ;  /* 0x0000000405037c10 */ /* 0x000fc4000ff1e0ff */
[----:B------:R-:W-:Y:S02]  /*2dc0*/  MOV R5, UR20 ;  /* 0x0000001400057c02 */ /* 0x000fe40008000f00 */
[----:B------:R-:W-:Y:S02]  /*2dd0*/  IADD3.X R12, PT, PT, RZ, UR7, RZ, P0, !PT ;  /* 0x00000007ff0c7c10 */ /* 0x000fe400087fe4ff */
[----:B------:R-:W-:Y:S01]  /*2de0*/  @P1 MOV R27, R23 ;  /* 0x00000017001b1202 */ /* 0x000fe20000000f00 */
[----:B------:R-:W-:Y:S01]  /*2df0*/  @P2 IMAD.MOV.U32 R27, RZ, RZ, R24 ;  /* 0x000000ffff1b2224 */ /* 0x000fe200078e0018 */
[C---:B-1----:R-:W-:Y:S01]  /*2e00*/  LEA R2, P0, R3.reuse, UR8, 0x2 ;  /* 0x0000000803027c11 */ /* 0x042fe2000f8010ff */
[C---:B------:R-:W-:Y:S02]  /*2e10*/  IMAD R5, R4.reuse, R5, UR20 ;  /* 0x0000001404057e24 */ /* 0x040fe4000f8e0205 */
[----:B------:R-:W-:Y:S01]  /*2e20*/  @P3 IMAD.MOV.U32 R27, RZ, RZ, R25 ;  /* 0x000000ffff1b3224 */ /* 0x000fe200078e0019 */
[----:B------:R-:W-:Y:S01]  /*2e30*/  LEA.HI.X R3, R3, UR9, R12, 0x2, P0 ;  /* 0x0000000903037c11 */ /* 0x000fe200080f140c */
[----:B------:R-:W-:Y:S01]  /*2e40*/  VIADD R4, R4, 0x1 ;  /* 0x0000000104047836 */ /* 0x000fe20000000000 */
[----:B------:R-:W-:Y:S01]  /*2e50*/  IADD3 R5, PT, PT, R5, R6, RZ ;  /* 0x0000000605057210 */ /* 0x000fe20007ffe0ff */
[----:B------:R-:W-:-:S03]  /*2e60*/  FMUL R27, R0, R27 ;  /* 0x0000001b001b7220 */ /* 0x000fc60000400000 */
[----:B------:R-:W-:Y:S02]  /*2e70*/  ISETP.GE.U32.AND P0, PT, R4, UR5, PT ;  /* 0x0000000504007c0c */ /* 0x000fe4000bf06070 */
[----:B------:R2:W-:Y:S01]  /*2e80*/  STG.E desc[UR18][R2.64], R27 ;  /* 0x0000001b02007986 */ /* 0x0005e2000c101912 */
[----:B0-----:R-:W-:-:S13]  /*2e90*/  ISETP.LT.U32.AND P1, PT, R5, UR12, PT ;  /* 0x0000000c05007c0c */ /* 0x001fda000bf21070 */
[----:B--2---:R-:W-:Y:S05]  /*2ea0*/  @!P0 BRA P1, `(.L_x_171) ;  /* 0xfffffffc00388947 */ /* 0x004fea000083ffff */
.L_x_168:
[----:B01----:R-:W-:Y:S05]  /*2eb0*/  BSYNC.RECONVERGENT B0 ;  /* 0x0000000000007941 */ /* 0x003fea0003800200 */
.L_x_167:
[----:B------:R-:W0:Y:S02]  /*2ec0*/  LDCU.64 UR10, c[0x0][0x388] ;  /* 0x00007100ff0a77ac */ /* 0x000e240008000a00 */
[----:B0-----:R-:W-:-:S04]  /*2ed0*/  ISETP.NE.U32.AND P0, PT, RZ, UR10, PT ;  /* 0x0000000aff007c0c */ /* 0x001fc8000bf05070 */
[----:B------:R-:W-:-:S04]  /*2ee0*/  ISETP.NE.AND.EX P0, PT, RZ, UR11, PT, P0 ;  /* 0x0000000bff007c0c */ /* 0x000fc8000bf05300 */
[----:B------:R-:W-:-:S13]  /*2ef0*/  ISETP.NE.OR P0, PT, R6, RZ, !P0 ;  /* 0x000000ff0600720c */ /* 0x000fda0004705670 */
[----:B------:R-:W-:Y:S05]  /*2f00*/  @P0 EXIT ;  /* 0x000000000000094d */ /* 0x000fea0003800000 */
[C---:B------:R-:W-:Y:S01]  /*2f10*/  FMUL R0, R11.reuse, 8388608 ;  /* 0x4b0000000b007820 */ /* 0x040fe20000400000 */
[----:B------:R-:W-:Y:S01]  /*2f20*/  FSETP.GEU.AND P0, PT, R11, 1.175494350822287508e-38, PT ;  /* 0x008000000b00780b */ /* 0x000fe20003f0e000 */
[----:B------:R-:W-:Y:S01]  /*2f30*/  IMAD.MOV.U32 R5, RZ, RZ, 0x3e055027 ;  /* 0x3e055027ff057424 */ /* 0x000fe200078e00ff */
[----:B------:R-:W0:Y:S02]  /*2f40*/  LDCU.64 UR4, c[0x0][0x388] ;  /* 0x00007100ff0477ac */ /* 0x000e240008000a00 */
[----:B------:R-:W-:Y:S01]  /*2f50*/  FSEL R0, R0, R11, !P0 ;  /* 0x0000000b00007208 */ /* 0x000fe20004000000 */
[----:B------:R-:W-:-:S04]  /*2f60*/  UIADD3 UR7, UPT, UPT, UR6, UR17, URZ ;  /* 0x0000001106077290 */ /* 0x000fc8000fffe0ff */
[----:B------:R-:W-:-:S05]  /*2f70*/  VIADD R2, R0, 0xc0d55555 ;  /* 0xc0d5555500027836 */ /* 0x000fca0000000000 */
[----:B------:R-:W-:-:S04]  /*2f80*/  LOP3.LUT R3, R2, 0xff800000, RZ, 0xc0, !PT ;  /* 0xff80000002037812 */ /* 0x000fc800078ec0ff */
[-C--:B------:R-:W-:Y:S02]  /*2f90*/  IADD3 R2, PT, PT, R0, -R3.reuse, RZ ;  /* 0x8000000300027210 */ /* 0x080fe40007ffe0ff */
[----:B------:R-:W-:Y:S01]  /*2fa0*/  I2FP.F32.S32 R3, R3 ;  /* 0x0000000300037245 */ /* 0x000fe20000201400 */
[----:B0-----:R-:W-:Y:S02]  /*2fb0*/  UIMAD.WIDE.U32 UR4, UR7, 0x4, UR4 ;  /* 0x00000004070478a5 */ /* 0x001fe4000f8e0004 */
[----:B------:R-:W-:Y:S01]  /*2fc0*/  FADD R4, R2, -1 ;  /* 0xbf80000002047421 */ /* 0x000fe20000000000 */
[----:B------:R-:W-:Y:S02]  /*2fd0*/  FSEL R2, RZ, -23, P0 ;  /* 0xc1b80000ff027808 */ /* 0x000fe40000000000 */
[----:B------:R-:W-:Y:S01]  /*2fe0*/  ISETP.GT.U32.AND P0, PT, R0, 0x7f7fffff, PT ;  /* 0x7f7fffff0000780c */ /* 0x000fe20003f04070 */
[C---:B------:R-:W-:Y:S02]  /*2ff0*/  FFMA R5, R4.reuse, -R5, 0.14084610342979431152 ;  /* 0x3e1039f604057423 */ /* 0x040fe40000000805 */
[----:B------:R-:W-:Y:S01]  /*3000*/  FFMA R2, R3, 1.1920928955078125e-07, R2 ;  /* 0x3400000003027823 */ /* 0x000fe20000000002 */
[----:B------:R-:W-:Y:S01]  /*3010*/  MOV R3, 0x7f800000 ;  /* 0x7f80000000037802 */ /* 0x000fe20000000f00 */
[----:B------:R-:W-:-:S04]  /*3020*/  FFMA R5, R4, R5, -0.12148627638816833496 ;  /* 0xbdf8cdcc04057423 */ /* 0x000fc80000000005 */
[----:B------:R-:W-:-:S04]  /*3030*/  FFMA R5, R4, R5, 0.13980610668659210205 ;  /* 0x3e0f295504057423 */ /* 0x000fc80000000005 */
[----:B------:R-:W-:-:S04]  /*3040*/  FFMA R5, R4, R5, -0.16684235632419586182 ;  /* 0xbe2ad8b904057423 */ /* 0x000fc80000000005 */
[----:B------:R-:W-:-:S04]  /*3050*/  FFMA R5, R4, R5, 0.20012299716472625732 ;  /* 0x3e4ced0b04057423 */ /* 0x000fc80000000005 */
[----:B------:R-:W-:-:S04]  /*3060*/  FFMA R5, R4, R5, -0.24999669194221496582 ;  /* 0xbe7fff2204057423 */ /* 0x000fc80000000005 */
[----:B------:R-:W-:-:S04]  /*3070*/  FFMA R5, R4, R5, 0.33333182334899902344 ;  /* 0x3eaaaa7804057423 */ /* 0x000fc80000000005 */
[----:B------:R-:W-:-:S04]  /*3080*/  FFMA R5, R4, R5, -0.5 ;  /* 0xbf00000004057423 */ /* 0x000fc80000000005 */
[----:B------:R-:W-:-:S04]  /*3090*/  FMUL R5, R4, R5 ;  /* 0x0000000504057220 */ /* 0x000fc80000400000 */
[----:B------:R-:W-:-:S04]  /*30a0*/  FFMA R5, R4, R5, R4 ;  /* 0x0000000504057223 */ /* 0x000fc80000000004 */
[----:B------:R-:W-:Y:S01]  /*30b0*/  FFMA R2, R2, 0.69314718246459960938, R5 ;  /* 0x3f31721802027823 */ /* 0x000fe20000000005 */
[C---:B------:R-:W-:Y:S01]  /*30c0*/  @P0 FFMA R2, R0.reuse, R3, +INF ;  /* 0x7f80000000020423 */ /* 0x040fe20000000003 */
[----:B------:R-:W-:Y:S02]  /*30d0*/  FSETP.NEU.AND P0, PT, R0, RZ, PT ;  /* 0x000000ff0000720b */ /* 0x000fe40003f0d000 */
[----:B------:R-:W-:Y:S02]  /*30e0*/  MOV R3, UR5 ;  /* 0x0000000500037c02 */ /* 0x000fe40008000f00 */
[----:B------:R-:W-:Y:S01]  /*30f0*/  FSEL R0, R2, -INF , P0 ;  /* 0xff80000002007808 */ /* 0x000fe20000000000 */
[----:B------:R-:W-:-:S04]  /*3100*/  IMAD.U32 R2, RZ, RZ, UR4 ;  /* 0x00000004ff027e24 */ /* 0x000fc8000f8e00ff */
[----:B------:R-:W-:-:S05]  /*3110*/  FADD R5, R0, UR23 ;  /* 0x0000001700057e21 */ /* 0x000fca0008000000 */
[----:B------:R-:W-:Y:S01]  /*3120*/  STG.E desc[UR18][R2.64], R5 ;  /* 0x0000000502007986 */ /* 0x000fe2000c101912 */
[----:B------:R-:W-:Y:S05]  /*3130*/  EXIT ;  /* 0x000000000000794d */ /* 0x000fea0003800000 */
        .weak           $__internal_3_$__cuda_sm20_rcp_rn_f32_slowpath
        .type           $__internal_3_$__cuda_sm20_rcp_rn_f32_slowpath,@function
        .size           $__internal_3_$__cuda_sm20_rcp_rn_f32_slowpath,(.L_x_242 - $__internal_3_$__cuda_sm20_rcp_rn_f32_slowpath)
$__internal_3_$__cuda_sm20_rcp_rn_f32_slowpath:
[----:B------:R-:W-:Y:S01]  /*3140*/  IMAD.SHL.U32 R3, R11, 0x2, RZ ;  /* 0x000000020b037824 */ /* 0x000fe200078e00ff */
[----:B------:R-:W-:-:S04]  /*3150*/  MOV R0, R11 ;  /* 0x0000000b00007202 */ /* 0x000fc80000000f00 */
        /* <DEDUP_REMOVED lines=14> */
.L_x_172:
[----:B------:R-:W-:-:S04]  /*3240*/  IADD3 R29, PT, PT, R3, -0xfd, RZ ;  /* 0xffffff03031d7810 */ /* 0x000fc80007ffe0ff */
[----:B------:R-:W-:-:S13]  /*3250*/  ISETP.GT.U32.AND P0, PT, R29, 0x1, PT ;  /* 0x000000011d00780c */ /* 0x000fda0003f04070 */
[----:B------:R-:W-:Y:S05]  /*3260*/  @P0 BRA `(.L_x_174) ;  /* 0x0000000000780947 */ /* 0x000fea0003800000 */
[----:B------:R-:W-:-:S04]  /*3270*/  LOP3.LUT R4, R0, 0x7fffff, RZ, 0xc0, !PT ;  /* 0x007fffff00047812 */ /* 0x000fc800078ec0ff */
[----:B------:R-:W-:-:S04]  /*3280*/  LOP3.LUT R4, R4, 0x3f800000, RZ, 0xfc, !PT ;  /* 0x3f80000004047812 */ /* 0x000fc800078efcff */
[----:B------:R-:W0:Y:S02]  /*3290*/  MUFU.RCP R5, R4 ;  /* 0x0000000400057308 */ /* 0x000e240000001000 */
[----:B0-----:R-:W-:-:S04]  /*32a0*/  FFMA R12, R4, R5, -1 ;  /* 0xbf800000040c7423 */ /* 0x001fc80000000005 */
[----:B------:R-:W-:-:S04]  /*32b0*/  FADD.FTZ R12, -R12, -RZ ;  /* 0x800000ff0c0c7221 */ /* 0x000fc80000010100 */
[CCC-:B------:R-:W-:Y:S01]  /*32c0*/  FFMA.RM R14, R5.reuse, R12.reuse, R5.reuse ;  /* 0x0000000c050e7223 */ /* 0x1c0fe20000004005 */
[----:B------:R-:W-:Y:S01]  /*32d0*/  FFMA.RP R27, R5, R12, R5 ;  /* 0x0000000c051b7223 */ /* 0x000fe20000008005 */
[----:B------:R-:W-:-:S03]  /*32e0*/  IMAD.MOV.U32 R12, RZ, RZ, 0x3 ;  /* 0x00000003ff0c7424 */ /* 0x000fc600078e00ff */
[C---:B------:R-:W-:Y:S02]  /*32f0*/  LOP3.LUT R5, R14.reuse, 0x7fffff, RZ, 0xc0, !PT ;  /* 0x007fffff0e057812 */ /* 0x040fe400078ec0ff */
[----:B------:R-:W-:Y:S02]  /*3300*/  FSETP.NEU.FTZ.AND P0, PT, R14, R27, PT ;  /* 0x0000001b0e00720b */ /* 0x000fe40003f1d000 */
[----:B------:R-:W-:Y:S02]  /*3310*/  SHF.L.U32 R14, R12, R29, RZ ;  /* 0x0000001d0c0e7219 */ /* 0x000fe400000006ff */
[----:B------:R-:W-:Y:S02]  /*3320*/  LOP3.LUT R5, R5, 0x800000, RZ, 0xfc, !PT ;  /* 0x0080000005057812 */ /* 0x000fe400078efcff */
[----:B------:R-:W-:Y:S02]  /*3330*/  SEL R12, RZ, 0xffffffff, !P0 ;  /* 0xffffffffff0c7807 */ /* 0x000fe40004000000 */
[----:B------:R-:W-:-:S02]  /*3340*/  LOP3.LUT R14, R14, R5, RZ, 0xc0, !PT ;  /* 0x000000050e0e7212 */ /* 0x000fc400078ec0ff */
[----:B------:R-:W-:Y:S02]  /*3350*/  IADD3 R12, PT, PT, -R12, RZ, RZ ;  /* 0x000000ff0c0c7210 */ /* 0x000fe40007ffe1ff */
[-C--:B------:R-:W-:Y:S02]  /*3360*/  SHF.R.U32.HI R14, RZ, R29.reuse, R14 ;  /* 0x0000001dff0e7219 */ /* 0x080fe4000001160e */
        /* <DEDUP_REMOVED lines=10> */
[----:B------:R-:W-:-:S05]  /*3410*/  @!P0 VIADD R3, R3, 0x1 ;  /* 0x0000000103038836 */ /* 0x000fca0000000000 */
[----:B------:R-:W-:-:S04]  /*3420*/  @!P1 SHF.L.U32 R3, R3, 0x1, RZ ;  /* 0x0000000103039819 */ /* 0x000fc800000006ff */
[----:B------:R-:W-:Y:S01]  /*3430*/  LOP3.LUT R3, R3, 0x80000000, R0, 0xf8, !PT ;  /* 0x8000000003037812 */ /* 0x000fe200078ef800 */
[----:B------:R-:W-:Y:S06]  /*3440*/  BRA `(.L_x_173) ;  /* 0x0000000000047947 */ /* 0x000fec0003800000 */
.L_x_174:
[----:B------:R0:W1:Y:S02]  /*3450*/  MUFU.RCP R3, R0 ;  /* 0x0000000000037308 */ /* 0x0000640000001000 */
.L_x_173:
[----:B0123--:R-:W-:Y:S02]  /*3460*/  IMAD.MOV.U32 R0, RZ, RZ, R3 ;  /* 0x000000ffff007224 */ /* 0x00ffe400078e0003 */
[----:B------:R-:W-:-:S04]  /*3470*/  HFMA2 R3, -RZ, RZ, 0, 0 ;  /* 0x00000000ff037431 */ /* 0x000fc800000001ff */
[----:B------:R-:W-:Y:S05]  /*3480*/  RET.REL.NODEC R2 `(lux_sdpa_fused_f32_kernel) ;  /* 0xffffffc802dc7950 */ /* 0x000fea0003c3ffff */
.L_x_175:
        /* <DEDUP_REMOVED lines=15> */
.L_x_242:


//--------------------- .text.lux_sdpa_basic_f32_kernel --------------------------
	.section	.text.lux_sdpa_basic_f32_kernel,"ax",@progbits
	.align	128
        .global         lux_sdpa_basic_f32_kernel
        .type           lux_sdpa_basic_f32_kernel,@function
        .size           lux_sdpa_basic_f32_kernel,(.L_x_243 - lux_sdpa_basic_f32_kernel)
        .other          lux_sdpa_basic_f32_kernel,@"STO_CUDA_ENTRY STV_DEFAULT"
lux_sdpa_basic_f32_kernel:
.text.lux_sdpa_basic_f32_kernel:
[----:B------:R-:W-:Y:S08]  /*0000*/  LDC R1, c[0x0][0x37c] ;  /* 0x0000df00ff017b82 */ /* 0x000ff00000000800 */
[----:B------:R-:W0:Y:S08]  /*0010*/  LDC.64 R6, c[0x0][0x3b0] ;  /* 0x0000ec00ff067b82 */ /* 0x000e300000000a00 */
[----:B------:R-:W1:Y:S08]  /*0020*/  S2UR UR4, SR_CTAID.Z ;  /* 0x00000000000479c3 */ /* 0x000e700000002700 */
[----:B------:R-:W2:Y:S01]  /*0030*/  S2UR UR5, SR_CTAID.Y ;  /* 0x00000000000579c3 */ /* 0x000ea20000002600 */
        /* <DEDUP_REMOVED lines=10> */
[----:B-1----:R-:W-:-:S04]  /*00e0*/  IMAD.HI.U32 R3, R3, UR4, RZ ;  /* 0x0000000403037c27 */ /* 0x002fc8000f8e00ff */
[----:B------:R-:W-:-:S04]  /*00f0*/  IMAD.MOV R5, RZ, RZ, -R3 ;  /* 0x000000ffff057224 */ /* 0x000fc800078e0a03 */
[----:B------:R-:W-:Y:S01]  /*0100*/  IMAD R5, R6, R5, UR4 ;  /* 0x0000000406057e24 */ /* 0x000fe2000f8e0205 */
[----:B------:R-:W0:Y:S04]  /*0110*/  LDCU UR4, c[0x0][0x3ac] ;  /* 0x00007580ff0477ac */ /* 0x000e280008000800 */
[----:B------:R-:W-:-:S13]  /*0120*/  ISETP.GE.U32.AND P0, PT, R5, R6, PT ;  /* 0x000000060500720c */ /* 0x000fda0003f06070 */
[----:B------:R-:W-:Y:S02]  /*0130*/  @P0 IMAD.IADD R5, R5, 0x1, -R6 ;  /* 0x0000000105050824 */ /* 0x000fe400078e0a06 */
[----:B------:R-:W-:-:S03]  /*0140*/  @P0 VIADD R3, R3, 0x1 ;  /* 0x0000000103030836 */ /* 0x000fc60000000000 */
[----:B------:R-:W-:-:S13]  /*0150*/  ISETP.GE.U32.AND P1, PT, R5, R6, PT ;  /* 0x000000060500720c */ /* 0x000fda0003f26070 */
[----:B------:R-:W-:-:S04]  /*0160*/  @P1 IADD3 R3, PT, PT, R3, 0x1, RZ ;  /* 0x0000000103031810 */ /* 0x000fc80007ffe0ff */
[----:B------:R-:W-:-:S04]  /*0170*/  SEL R3, R2, R3, !P2 ;  /* 0x0000000302037207 */ /* 0x000fc80005000000 */
[----:B0-----:R-:W-:-:S04]  /*0180*/  ISETP.GE.U32.AND P0, PT, R3, UR4, PT ;  /* 0x0000000403007c0c */ /* 0x001fc8000bf06070 */
[----:B--2---:R-:W-:-:S13]  /*0190*/  ISETP.LE.U32.OR P0, PT, R7, UR5, P0 ;  /* 0x0000000507007c0c */ /* 0x004fda0008703470 */
[----:B------:R-:W-:Y:S05]  /*01a0*/  @P0 EXIT ;  /* 0x000000000000094d */ /* 0x000fea0003800000 */
[----:B------:R-:W0:Y:S01]  /*01b0*/  S2R R0, SR_TID.X ;  /* 0x0000000000007919 */ /* 0x000e220000002100 */
[----:B------:R-:W1:Y:S01]  /*01c0*/  LDC R8, c[0x0][0x3b8] ;  /* 0x0000ee00ff087b82 */ /* 0x000e620000000800 */
[----:B------:R-:W-:Y:S01]  /*01d0*/  IMAD.IADD R4, R5, 0x1, -R6 ;  /* 0x0000000105047824 */ /* 0x000fe200078e0a06 */
[----:B------:R-:W2:Y:S01]  /*01e0*/  LDCU.64 UR6, c[0x0][0x358] ;  /* 0x00006b00ff0677ac */ /* 0x000ea20008000a00 */
[----:B------:R-:W-:Y:S03]  /*01f0*/  BSSY.RECONVERGENT B0, `(.L_x_176) ;  /* 0x00000f9000007945 */ /* 0x000fe60003800200 */
[----:B------:R-:W-:-:S05]  /*0200*/  @P2 SEL R2, R4, R5, P1 ;  /* 0x0000000504022207 */ /* 0x000fca0000800000 */
[----:B------:R-:W-:Y:S02]  /*0210*/  IMAD R2, R3, R6, R2 ;  /* 0x0000000603027224 */ /* 0x000fe400078e0202 */
[----:B-1----:R-:W-:Y:S02]  /*0220*/  IMAD R5, R7, R8, RZ ;  /* 0x0000000807057224 */ /* 0x002fe400078e02ff */
[----:B------:R-:W-:Y:S02]  /*0230*/  IMAD R3, R8, UR5, RZ ;  /* 0x0000000508037c24 */ /* 0x000fe4000f8e02ff */
[----:B------:R-:W-:Y:S01]  /*0240*/  IMAD R2, R2, R5, RZ ;  /* 0x0000000502027224 */ /* 0x000fe200078e02ff */
[----:B0-----:R-:W-:-:S04]  /*0250*/  ISETP.GE.U32.AND P0, PT, R0, R7, PT ;  /* 0x000000070000720c */ /* 0x001fc80003f06070 */
[----:B------:R-:W-:-:S05]  /*0260*/  IADD3 R3, P1, PT, R3, R2, RZ ;  /* 0x0000000203037210 */ /* 0x000fca0007f3e0ff */
[----:B------:R-:W-:-:S04]  /*0270*/  IMAD.X R4, RZ, RZ, RZ, P1 ;  /* 0x000000ffff047224 */ /* 0x000fc800008e06ff */
[----:B--2---:R-:W-:Y:S05]  /*0280*/  @P0 BRA `(.L_x_177) ;  /* 0x0000000c00bc0947 */ /* 0x004fea0003800000 */
[----:B------:R-:W0:Y:S01]  /*0290*/  LDC R5, c[0x0][0x360] ;  /* 0x0000d800ff057b82 */ /* 0x000e220000000800 */
[----:B------:R-:W-:-:S13]  /*02a0*/  ISETP.NE.AND P0, PT, R8, RZ, PT ;  /* 0x000000ff0800720c */ /* 0x000fda0003f05270 */
[----:B------:R-:W-:Y:S05]  /*02b0*/  @P0 BRA `(.L_x_178) ;  /* 0x0000000000d40947 */ /* 0x000fea0003800000 */
[----:B------:R-:W1:Y:S02]  /*02c0*/  LDCU.64 UR8, c[0x0][0x3a0] ;  /* 0x00007400ff0877ac */ /* 0x000e640008000a00 */
[----:B-1----:R-:W-:-:S04]  /*02d0*/  UISETP.NE.U32.AND UP0, UPT, UR8, URZ, UPT ;  /* 0x000000ff0800728c */ /* 0x002fc8000bf05070 */
[----:B------:R-:W-:-:S09]  /*02e0*/  UISETP.NE.AND.EX UP0, UPT, UR9, URZ, UPT, UP0 ;  /* 0x000000ff0900728c */ /* 0x000fd2000bf05300 */
[----:B------:R-:W-:Y:S05]  /*02f0*/  BRA.U !UP0, `(.L_x_179) ;  /* 0x0000000108707547 */ /* 0x000fea000b800000 */
[----:B------:R-:W1:Y:S01]  /*0300*/  S2R R7, SR_CgaCtaId ;  /* 0x0000000000077919 */ /* 0x000e620000008800 */
[----:B------:R-:W2:Y:S01]  /*0310*/  LDC.U8 R8, c[0x0][0x3bc] ;  /* 0x0000ef00ff087b82 */ /* 0x000ea20000000000 */
[----:B------:R-:W3:Y:S01]  /*0320*/  LDCU UR4, c[0x0][0x3a8] ;  /* 0x00007500ff0477ac */ /* 0x000ee20008000800 */
[----:B------:R-:W-:Y:S01]  /*0330*/  MOV R6, 0x400 ;  /* 0x0000040000067802 */ /* 0x000fe20000000f00 */
[----:B------:R-:W-:Y:S01]  /*0340*/  BSSY.RECONVERGENT B1, `(.L_x_180) ;  /* 0x0000016000017945 */ /* 0x000fe20003800200 */
[----:B------:R-:W-:-:S03]  /*0350*/  IMAD.MOV.U32 R10, RZ, RZ, R0 ;  /* 0x000000ffff0a7224 */ /* 0x000fc600078e0000 */
[----:B------:R-:W-:Y:S01]  /*0360*/  VIADD R6, R6, 0x90 ;  /* 0x0000009006067836 */ /* 0x000fe20000000000 */
[----:B------:R-:W4:Y:S01]  /*0370*/  LDC R15, c[0x0][0x3b4] ;  /* 0x0000ed00ff0f7b82 */ /* 0x000f220000000800 */
[----:B---3--:R-:W-:Y:S01]  /*0380*/  FMUL R14, RZ, UR4 ;  /* 0x00000004ff0e7c20 */ /* 0x008fe20008400000 */
[----:B--2---:R-:W-:Y:S02]  /*0390*/  PRMT R13, R8, 0x8880, RZ ;  /* 0x00008880080d7816 */ /* 0x004fe400000000ff */
[----:B-1----:R-:W-:-:S07]  /*03a0*/  LEA R6, R7, R6, 0x18 ;  /* 0x0000000607067211 */ /* 0x002fce00078ec0ff */
.L_x_181:
[----:B------:R-:W-:-:S04]  /*03b0*/  ISETP.GT.U32.AND P0, PT, R10, UR5, PT ;  /* 0x000000050a007c0c */ /* 0x000fc8000bf04070 */
[----:B------:R-:W-:-:S13]  /*03c0*/  ISETP.NE.AND P0, PT, R13, RZ, P0 ;  /* 0x000000ff0d00720c */ /* 0x000fda0000705270 */
[----:B------:R-:W1:Y:S01]  /*03d0*/  @!P0 LDC.64 R8, c[0x0][0x3a0] ;  /* 0x0000e800ff088b82 */ /* 0x000e620000000a00 */
[----:B----4-:R-:W-:-:S04]  /*03e0*/  @!P0 IMAD R7, R15, UR5, R10 ;  /* 0x000000050f078c24 */ /* 0x010fc8000f8e020a */
[----:B-1----:R-:W-:-:S06]  /*03f0*/  @!P0 IMAD.WIDE.U32 R8, R7, 0x4, R8 ;  /* 0x0000000407088825 */ /* 0x002fcc00078e0008 */
[----:B------:R-:W2:Y:S01]  /*0400*/  @!P0 LDG.E.CONSTANT R8, desc[UR6][R8.64] ;  /* 0x0000000608088981 */ /* 0x000ea2000c1e9900 */
[----:B------:R-:W-:Y:S01]  /*0410*/  IMAD.MOV.U32 R11, RZ, RZ, -0x800000 ;  /* 0xff800000ff0b7424 */ /* 0x000fe200078e00ff */
[----:B------:R-:W-:Y:S01]  /*0420*/  MOV R7, R15 ;  /* 0x0000000f00077202 */ /* 0x000fe20000000f00 */
[----:B------:R-:W-:Y:S02]  /*0430*/  IMAD R12, R10, 0x4, R6 ;  /* 0x000000040a0c7824 */ /* 0x000fe400078e0206 */
[----:B0-----:R-:W-:Y:S01]  /*0440*/  IMAD.IADD R10, R5, 0x1, R10 ;  /* 0x00000001050a7824 */ /* 0x001fe200078e020a */
[----:B--2---:R-:W-:-:S04]  /*0450*/  @!P0 FSETP.NEU.AND P1, PT, R8, RZ, PT ;  /* 0x000000ff0800820b */ /* 0x004fc80003f2d000 */
[----:B------:R-:W-:Y:S02]  /*0460*/  @!P0 FSEL R11, R14, -INF , P1 ;  /* 0xff8000000e0b8808 */ /* 0x000fe40000800000 */
[----:B------:R-:W-:-:S03]  /*0470*/  ISETP.GE.U32.AND P0, PT, R10, R7, PT ;  /* 0x000000070a00720c */ /* 0x000fc60003f06070 */
[----:B------:R1:W-:Y:S10]  /*0480*/  STS [R12], R11 ;  /* 0x0000000b0c007388 */ /* 0x0003f40000000800 */
[----:B-1----:R-:W-:Y:S05]  /*0490*/  @!P0 BRA `(.L_x_181) ;  /* 0xfffffffc00c48947 */ /* 0x002fea000383ffff */
[----:B------:R-:W-:Y:S05]  /*04a0*/  BSYNC.RECONVERGENT B1 ;  /* 0x0000000000017941 */ /* 0x000fea0003800200 */
.L_x_180:
[----:B------:R-:W-:Y:S05]  /*04b0*/  BRA `(.L_x_177) ;  /* 0x0000000c00307947 */ /* 0x000fea0003800000 */
.L_x_179:
[----:B------:R-:W1:Y:S01]  /*04c0*/  S2R R9, SR_CgaCtaId ;  /* 0x0000000000097919 */ /* 0x000e620000008800 */
[----:B------:R-:W2:Y:S01]  /*04d0*/  LDCU.U8 UR4, c[0x0][0x3bc] ;  /* 0x00007780ff0477ac */ /* 0x000ea20008000000 */
[----:B------:R-:W-:Y:S01]  /*04e0*/  MOV R6, 0x400 ;  /* 0x0000040000067802 */ /* 0x000fe20000000f00 */
[----:B------:R-:W-:Y:S01]  /*04f0*/  BSSY.RECONVERGENT B1, `(.L_x_182) ;  /* 0x0000010000017945 */ /* 0x000fe20003800200 */
[----:B------:R-:W3:Y:S03]  /*0500*/  LDCU UR8, c[0x0][0x3a8] ;  /* 0x00007500ff0877ac */ /* 0x000ee60008000800 */
[----:B------:R-:W-:Y:S01]  /*0510*/  VIADD R6, R6, 0x90 ;  /* 0x0000009006067836 */ /* 0x000fe20000000000 */
[----:B--2---:R-:W-:Y:S01]  /*0520*/  UPRMT UR4, UR4, 0x8880, URZ ;  /* 0x0000888004047896 */ /* 0x004fe200080000ff */
[----:B---3--:R-:W-:-:S05]  /*0530*/  FMUL R11, RZ, UR8 ;  /* 0x00000008ff0b7c20 */ /* 0x008fca0008400000 */
[----:B------:R-:W-:Y:S02]  /*0540*/  ISETP.NE.AND P0, PT, RZ, UR4, PT ;  /* 0x00000004ff007c0c */ /* 0x000fe4000bf05270 */
[----:B-1----:R-:W-:Y:S01]  /*0550*/  LEA R13, R9, R6, 0x18 ;  /* 0x00000006090d7211 */ /* 0x002fe200078ec0ff */
[----:B------:R-:W-:-:S10]  /*0560*/  IMAD.MOV.U32 R6, RZ, RZ, R0 ;  /* 0x000000ffff067224 */ /* 0x000fd400078e0000 */
.L_x_183:
[C---:B------:R-:W-:Y:S01]  /*0570*/  ISETP.GT.U32.AND P1, PT, R6.reuse, UR5, PT ;  /* 0x0000000506007c0c */ /* 0x040fe2000bf24070 */
[----:B------:R-:W-:Y:S02]  /*0580*/  IMAD R9, R6, 0x4, R13 ;  /* 0x0000000406097824 */ /* 0x000fe400078e020d */
[----:B0-----:R-:W-:Y:S01]  /*0590*/  IMAD.IADD R6, R5, 0x1, R6 ;  /* 0x0000000105067824 */ /* 0x001fe200078e0206 */
[----:B------:R-:W-:-:S04]  /*05a0*/  FSEL R8, R11, -INF , !P1 ;  /* 0xff8000000b087808 */ /* 0x000fc80004800000 */
[----:B------:R-:W-:Y:S02]  /*05b0*/  FSEL R8, R8, R11, P0 ;  /* 0x0000000b08087208 */ /* 0x000fe40000000000 */
[----:B------:R-:W-:-:S03]  /*05c0*/  ISETP.GE.U32.AND P1, PT, R6, R7, PT ;  /* 0x000000070600720c */ /* 0x000fc60003f26070 */
[----:B------:R1:W-:Y:S10]  /*05d0*/  STS [R9], R8 ;  /* 0x0000000809007388 */ /* 0x0003f40000000800 */
[----:B-1----:R-:W-:Y:S05]  /*05e0*/  @!P1 BRA `(.L_x_183) ;  /* 0xfffffffc00e09947 */ /* 0x002fea000383ffff */
[----:B------:R-:W-:Y:S05]  /*05f0*/  BSYNC.RECONVERGENT B1 ;  /* 0x0000000000017941 */ /* 0x000fea0003800200 */
.L_x_182:
[----:B------:R-:W-:Y:S05]  /*0600*/  BRA `(.L_x_177) ;  /* 0x0000000800dc7947 */ /* 0x000fea0003800000 */
.L_x_178:
[----:B------:R-:W1:Y:S01]  /*0610*/  LDCU.64 UR8, c[0x0][0x3a0] ;  /* 0x00007400ff0877ac */ /* 0x000e620008000a00 */
[----:B------:R-:W-:Y:S01]  /*0620*/  VIADD R9, R8, 0xffffffff ;  /* 0xffffffff08097836 */ /* 0x000fe20000000000 */
[----:B-1----:R-:W-:-:S04]  /*0630*/  UISETP.NE.U32.AND UP0, UPT, UR8, URZ, UPT ;  /* 0x000000ff0800728c */ /* 0x002fc8000bf05070 */
[----:B------:R-:W-:-:S09]  /*0640*/  UISETP.NE.AND.EX UP0, UPT, UR9, URZ, UPT, UP0 ;  /* 0x000000ff0900728c */ /* 0x000fd2000bf05300 */
[----:B------:R-:W-:Y:S05]  /*0650*/  BRA.U UP0, `(.L_x_184) ;  /* 0x00000005005c7547 */ /* 0x000fea000b800000 */
[----:B------:R-:W1:Y:S01]  /*0660*/  S2R R7, SR_CgaCtaId ;  /* 0x0000000000077919 */ /* 0x000e620000008800 */
[----:B------:R-:W-:Y:S01]  /*0670*/  MOV R6, 0x400 ;  /* 0x0000040000067802 */ /* 0x000fe20000000f00 */
[----:B------:R-:W-:Y:S01]  /*0680*/  BSSY.RECONVERGENT B1, `(.L_x_185) ;  /* 0x0000053000017945 */ /* 0x000fe20003800200 */
[----:B------:R-:W-:Y:S01]  /*0690*/  ISETP.GE.U32.AND P0, PT, R9, 0x3, PT ;  /* 0x000000030900780c */ /* 0x000fe20003f06070 */
[----:B------:R-:W-:Y:S01]  /*06a0*/  IMAD.MOV.U32 R12, RZ, RZ, R0 ;  /* 0x000000ffff0c7224 */ /* 0x000fe200078e0000 */
[----:B------:R-:W-:Y:S02]  /*06b0*/  IADD3 R6, PT, PT, R6, 0x90, RZ ;  /* 0x0000009006067810 */ /* 0x000fe40007ffe0ff */
[C---:B------:R-:W-:Y:S02]  /*06c0*/  LOP3.LUT R18, R8.reuse, 0x3, RZ, 0xc0, !PT ;  /* 0x0000000308127812 */ /* 0x040fe400078ec0ff */
[----:B------:R-:W-:Y:S02]  /*06d0*/  LOP3.LUT R11, R8, 0xfffffffc, RZ, 0xc0, !PT ;  /* 0xfffffffc080b7812 */ /* 0x000fe400078ec0ff */
[----:B-1----:R-:W-:-:S07]  /*06e0*/  LEA R10, R7, R6, 0x18 ;  /* 0x00000006070a7211 */ /* 0x002fce00078ec0ff */
.L_x_191:
[----:B------:R-:W1:Y:S01]  /*06f0*/  LDCU.U8 UR4, c[0x0][0x3bc] ;  /* 0x00007780ff0477ac */ /* 0x000e620008000000 */
[----:B------:R-:W-:Y:S01]  /*0700*/  ISETP.GT.U32.AND P1, PT, R12, UR5, PT ;  /* 0x000000050c007c0c */ /* 0x000fe2000bf24070 */
[----:B------:R-:W-:Y:S01]  /*0710*/  BSSY.RECONVERGENT B2, `(.L_x_186) ;  /* 0x0000042000027945 */ /* 0x000fe20003800200 */
[----:B------:R-:W-:Y:S01]  /*0720*/  IMAD.MOV.U32 R13, RZ, RZ, -0x800000 ;  /* 0xff800000ff0d7424 */ /* 0x000fe200078e00ff */
[----:B-1----:R-:W-:-:S06]  /*0730*/  UPRMT UR4, UR4, 0x8880, URZ ;  /* 0x0000888004047896 */ /* 0x002fcc00080000ff */
[----:B------:R-:W-:-:S13]  /*0740*/  ISETP.NE.AND P2, PT, RZ, UR4, PT ;  /* 0x00000004ff007c0c */ /* 0x000fda000bf45270 */
[----:B------:R-:W-:Y:S05]  /*0750*/  @P1 BRA P2, `(.L_x_187) ;  /* 0x0000000000f41947 */ /* 0x000fea0001000000 */
[----:B------:R-:W1:Y:S01]  /*0760*/  LDCU UR4, c[0x0][0x3b8] ;  /* 0x00007700ff0477ac */ /* 0x000e620008000800 */
[----:B------:R-:W-:Y:S02]  /*0770*/  IMAD.MOV.U32 R13, RZ, RZ, RZ ;  /* 0x000000ffff0d7224 */ /* 0x000fe400078e00ff */
[----:B------:R-:W-:Y:S02]  /*0780*/  IMAD.MOV.U32 R8, RZ, RZ, RZ ;  /* 0x000000ffff087224 */ /* 0x000fe400078e00ff */
[----:B-1----:R-:W-:-:S05]  /*0790*/  IMAD R7, R12, UR4, RZ ;  /* 0x000000040c077c24 */ /* 0x002fca000f8e02ff */
[----:B------:R-:W-:-:S05]  /*07a0*/  IADD3 R14, P1, PT, R7, R2, RZ ;  /* 0x00000002070e7210 */ /* 0x000fca0007f3e0ff */
[----:B------:R-:W-:Y:S01]  /*07b0*/  IMAD.X R15, RZ, RZ, RZ, P1 ;  /* 0x000000ffff0f7224 */ /* 0x000fe200008e06ff */
[----:B------:R-:W-:Y:S07]  /*07c0*/  @!P0 BRA `(.L_x_188) ;  /* 0x0000000000708947 */ /* 0x000fee0003800000 */
[----:B------:R-:W-:Y:S01]  /*07d0*/  IMAD.MOV.U32 R13, RZ, RZ, RZ ;  /* 0x000000ffff0d7224 */ /* 0x000fe200078e00ff */
[----:B------:R-:W1:Y:S01]  /*07e0*/  LDCU.64 UR8, c[0x0][0x390] ;  /* 0x00007200ff0877ac */ /* 0x000e620008000a00 */
[----:B------:R-:W-:-:S05]  /*07f0*/  UMOV UR4, URZ ;  /* 0x000000ff00047c82 */ /* 0x000fca0008000000 */
.L_x_189:
[----:B------:R-:W2:Y:S01]  /*0800*/  LDC.64 R6, c[0x0][0x388] ;  /* 0x0000e200ff067b82 */ /* 0x000ea20000000a00 */
[----:B------:R-:W-:Y:S02]  /*0810*/  IADD3 R9, P2, PT, R14, UR4, RZ ;  /* 0x000000040e097c10 */ /* 0x000fe4000ff5e0ff */
[----:B------:R-:W-:-:S03]  /*0820*/  IADD3 R17, P1, PT, R3, UR4, RZ ;  /* 0x0000000403117c10 */ /* 0x000fc6000ff3e0ff */
[----:B------:R-:W-:Y:S01]  /*0830*/  IMAD.X R16, RZ, RZ, R15, P2 ;  /* 0x000000ffff107224 */ /* 0x000fe200010e060f */
[----:B------:R-:W-:Y:S02]  /*0840*/  IADD3.X R20, PT, PT, RZ, R4, RZ, P1, !PT ;  /* 0x00000004ff147210 */ /* 0x000fe40000ffe4ff */
[----:B-1----:R-:W-:-:S04]  /*0850*/  LEA R8, P2, R9, UR8, 0x2 ;  /* 0x0000000809087c11 */ /* 0x002fc8000f8410ff */
[----:B------:R-:W-:-:S05]  /*0860*/  LEA.HI.X R9, R9, UR9, R16, 0x2, P2 ;  /* 0x0000000909097c11 */ /* 0x000fca00090f1410 */
[----:B------:R-:W3:Y:S04]  /*0870*/  LDG.E.CONSTANT R22, desc[UR6][R8.64+0x8] ;  /* 0x0000080608167981 */ /* 0x000ee8000c1e9900 */
[----:B------:R-:W4:Y:S01]  /*0880*/  LDG.E.CONSTANT R24, desc[UR6][R8.64+0xc] ;  /* 0x00000c0608187981 */ /* 0x000f22000c1e9900 */
[----:B--2---:R-:W-:-:S04]  /*0890*/  LEA R6, P1, R17, R6, 0x2 ;  /* 0x0000000611067211 */ /* 0x004fc800078210ff */
[----:B------:R-:W-:Y:S02]  /*08a0*/  LEA.HI.X R7, R17, R7, R20, 0x2, P1 ;  /* 0x0000000711077211 */ /* 0x000fe400008f1414 */
[----:B------:R-:W2:Y:S04]  /*08b0*/  LDG.E.CONSTANT R17, desc[UR6][R8.64] ;  /* 0x0000000608117981 */ /* 0x000ea8000c1e9900 */
[----:B------:R-:W2:Y:S04]  /*08c0*/  LDG.E.CONSTANT R16, desc[UR6][R6.64] ;  /* 0x0000000606107981 */ /* 0x000ea8000c1e9900 */
[----:B------:R-:W5:Y:S04]  /*08d0*/  LDG.E.CONSTANT R20, desc[UR6][R8.64+0x4] ;  /* 0x0000040608147981 */ /* 0x000f68000c1e9900 */
[----:B------:R-:W5:Y:S04]  /*08e0*/  LDG.E.CONSTANT R19, desc[UR6][R6.64+0x4] ;  /* 0x0000040606137981 */ /* 0x000f68000c1e9900 */
[----:B------:R-:W3:Y:S04]  /*08f0*/  LDG.E.CONSTANT R21, desc[UR6][R6.64+0x8] ;  /* 0x0000080606157981 */ /* 0x000ee8000c1e9900 */
[----:B------:R-:W4:Y:S01]  /*0900*/  LDG.E.CONSTANT R23, desc[UR6][R6.64+0xc] ;  /* 0x00000c0606177981 */ /* 0x000f22000c1e9900 */
[----:B------:R-:W-:-:S06]  /*0910*/  UIADD3 UR4, UPT, UPT, UR4, 0x4, URZ ;  /* 0x0000000404047890 */ /* 0x000fcc000fffe0ff */
[----:B------:R-:W-:Y:S01]  /*0920*/  ISETP.NE.AND P1, PT, R11, UR4, PT ;  /* 0x000000040b007c0c */ /* 0x000fe2000bf25270 */
[----:B--2---:R-:W-:-:S04]  /*0930*/  FFMA R16, R16, R17, R13 ;  /* 0x0000001110107223 */ /* 0x004fc8000000000d */
[----:B-----5:R-:W-:-:S04]  /*0940*/  FFMA R16, R19, R20, R16 ;  /* 0x0000001413107223 */ /* 0x020fc80000000010 */
[----:B---3--:R-:W-:-:S04]  /*0950*/  FFMA R16, R21, R22, R16 ;  /* 0x0000001615107223 */ /* 0x008fc80000000010 */
[----:B----4-:R-:W-:Y:S01]  /*0960*/  FFMA R13, R23, R24, R16 ;  /* 0x00000018170d7223 */ /* 0x010fe20000000010 */
[----:B------:R-:W-:Y:S06]  /*0970*/  @P1 BRA `(.L_x_189) ;  /* 0xfffffffc00a01947 */ /* 0x000fec000383ffff */
[----:B------:R-:W-:-:S07]  /*0980*/  IMAD.MOV.U32 R8, RZ, RZ, R11 ;  /* 0x000000ffff087224 */ /* 0x000fce00078e000b */
.L_x_188:
[----:B------:R-:W-:Y:S01]  /*0990*/  ISETP.NE.AND P1, PT, R18, RZ, PT ;  /* 0x000000ff1200720c */ /* 0x000fe20003f25270 */
[----:B------:R-:W1:-:S12]  /*09a0*/  LDCU UR4, c[0x0][0x3a8] ;  /* 0x00007500ff0477ac */ /* 0x000e580008000800 */
[----:B------:R-:W-:Y:S05]  /*09b0*/  @!P1 BRA `(.L_x_190) ;  /* 0x0000000000589947 */ /* 0x000fea0003800000 */
[----:B------:R-:W2:Y:S01]  /*09c0*/  LDC.64 R6, c[0x0][0x388] ;  /* 0x0000e200ff067b82 */ /* 0x000ea20000000a00 */
[----:B------:R-:W3:Y:S01]  /*09d0*/  LDCU.64 UR8, c[0x0][0x390] ;  /* 0x00007200ff0877ac */ /* 0x000ee20008000a00 */
[C---:B------:R-:W-:Y:S02]  /*09e0*/  IADD3 R14, P2, PT, R8.reuse, R14, RZ ;  /* 0x0000000e080e7210 */ /* 0x040fe40007f5e0ff */
[----:B------:R-:W-:-:S03]  /*09f0*/  IADD3 R16, P1, PT, R8, R3, RZ ;  /* 0x0000000308107210 */ /* 0x000fc60007f3e0ff */
[----:B------:R-:W-:Y:S02]  /*0a00*/  IMAD.X R15, RZ, RZ, R15, P2 ;  /* 0x000000ffff0f7224 */ /* 0x000fe400010e060f */
[----:B------:R-:W-:Y:S01]  /*0a10*/  IMAD.X R17, RZ, RZ, R4, P1 ;  /* 0x000000ffff117224 */ /* 0x000fe200008e0604 */
[----:B---3--:R-:W-:-:S04]  /*0a20*/  LEA R8, P2, R14, UR8, 0x2 ;  /* 0x000000080e087c11 */ /* 0x008fc8000f8410ff */
[----:B------:R-:W-:Y:S02]  /*0a30*/  LEA.HI.X R9, R14, UR9, R15, 0x2, P2 ;  /* 0x000000090e097c11 */ /* 0x000fe400090f140f */
[----:B--2---:R-:W-:-:S03]  /*0a40*/  LEA R6, P1, R16, R6, 0x2 ;  /* 0x0000000610067211 */ /* 0x004fc600078210ff */
[----:B------:R-:W2:Y:S01]  /*0a50*/  LDG.E.CONSTANT R15, desc[UR6][R8.64] ;  /* 0x00000006080f7981 */ /* 0x000ea2000c1e9900 */
[----:B------:R-:W-:-:S05]  /*0a60*/  LEA.HI.X R7, R16, R7, R17, 0x2, P1 ;  /* 0x0000000710077211 */ /* 0x000fca00008f1411 */
[----:B------:R-:W2:Y:S01]  /*0a70*/  LDG.E.CONSTANT R14, desc[UR6][R6.64] ;  /* 0x00000006060e7981 */ /* 0x000ea2000c1e9900 */
[----:B------:R-:W-:Y:S01]  /*0a80*/  ISETP.NE.AND P1, PT, R18, 0x1, PT ;  /* 0x000000011200780c */ /* 0x000fe20003f25270 */
[----:B--2---:R-:W-:-:S12]  /*0a90*/  FFMA R13, R14, R15, R13 ;  /* 0x0000000f0e0d7223 */ /* 0x004fd8000000000d */
[----:B------:R-:W-:Y:S05]  /*0aa0*/  @!P1 BRA `(.L_x_190) ;  /* 0x00000000001c9947 */ /* 0x000fea0003800000 */
[----:B------:R-:W-:Y:S01]  /*0ab0*/  ISETP.NE.AND P1, PT, R18, 0x2, PT ;  /* 0x000000021200780c */ /* 0x000fe20003f25270 */
[----:B------:R-:W2:Y:S04]  /*0ac0*/  LDG.E.CONSTANT R14, desc[UR6][R6.64+0x4] ;  /* 0x00000406060e7981 */ /* 0x000ea8000c1e9900 */
[----:B------:R-:W2:Y:S08]  /*0ad0*/  LDG.E.CONSTANT R15, desc[UR6][R8.64+0x4] ;  /* 0x00000406080f7981 */ /* 0x000eb0000c1e9900 */
[----:B------:R-:W3:Y:S04]  /*0ae0*/  @P1 LDG.E.CONSTANT R16, desc[UR6][R6.64+0x8] ;  /* 0x0000080606101981 */ /* 0x000ee8000c1e9900 */
[----:B------:R-:W3:Y:S01]  /*0af0*/  @P1 LDG.E.CONSTANT R17, desc[UR6][R8.64+0x8] ;  /* 0x0000080608111981 */ /* 0x000ee2000c1e9900 */
[----:B--2---:R-:W-:-:S04]  /*0b00*/  FFMA R13, R14, R15, R13 ;  /* 0x0000000f0e0d7223 */ /* 0x004fc8000000000d */
[----:B---3--:R-:W-:-:S07]  /*0b10*/  @P1 FFMA R13, R16, R17, R13 ;  /* 0x00000011100d1223 */ /* 0x008fce000000000d */
.L_x_190:
[----:B-1----:R-:W-:-:S07]  /*0b20*/  FMUL R13, R13, UR4 ;  /* 0x000000040d0d7c20 */ /* 0x002fce0008400000 */
.L_x_187:
[----:B------:R-:W-:Y:S05]  /*0b30*/  BSYNC.RECONVERGENT B2 ;  /* 0x0000000000027941 */ /* 0x000fea0003800200 */
.L_x_186:
[----:B------:R-:W1:Y:S01]  /*0b40*/  LDCU UR4, c[0x0][0x3b4] ;  /* 0x00007680ff0477ac */ /* 0x000e620008000800 */
[----:B------:R-:W-:Y:S02]  /*0b50*/  IMAD R6, R12, 0x4, R10 ;  /* 0x000000040c067824 */ /* 0x000fe400078e020a */
[----:B0-----:R-:W-:-:S03]  /*0b60*/  IMAD.IADD R12, R5, 0x1, R12 ;  /* 0x00000001050c7824 */ /* 0x001fc600078e020c */
[----:B------:R2:W-:Y:S01]  /*0b70*/  STS [R6], R13 ;  /* 0x0000000d06007388 */ /* 0x0005e20000000800 */
[----:B-1----:R-:W-:-:S04]  /*0b80*/  MOV R7, UR4 ;  /* 0x0000000400077c02 */ /* 0x002fc80008000f00 */
[----:B------:R-:W-:-:S13]  /*0b90*/  ISETP.GE.U32.AND P1, PT, R12, R7, PT ;  /* 0x000000070c00720c */ /* 0x000fda0003f26070 */
[----:B--2---:R-:W-:Y:S05]  /*0ba0*/  @!P1 BRA `(.L_x_191) ;  /* 0xfffffff800d09947 */ /* 0x004fea000383ffff */
[----:B------:R-:W-:Y:S05]  /*0bb0*/  BSYNC.RECONVERGENT B1 ;  /* 0x0000000000017941 */ /* 0x000fea0003800200 */
.L_x_185:
[----:B------:R-:W-:Y:S05]  /*0bc0*/  BRA `(.L_x_177) ;  /* 0x00000004006c7947 */ /* 0x000fea0003800000 */
.L_x_184:
[----:B------:R-:W1:Y:S01]  /*0bd0*/  S2R R7, SR_CgaCtaId ;  /* 0x0000000000077919 */ /* 0x000e620000008800 */
[----:B------:R-:W-:Y:S01]  /*0be0*/  MOV R6, 0x400 ;  /* 0x0000040000067802 */ /* 0x000fe20000000f00 */
[----:B------:R-:W-:Y:S01]  /*0bf0*/  IMAD.MOV.U32 R12, RZ, RZ, R0 ;  /* 0x000000ffff0c7224 */ /* 0x000fe200078e0000 */
[----:B------:R-:W-:Y:S02]  /*0c00*/  ISETP.GE.U32.AND P0, PT, R9, 0x3, PT ;  /* 0x000000030900780c */ /* 0x000fe40003f06070 */
[----:B------:R-:W-:Y:S01]  /*0c10*/  LOP3.LUT R17, R8, 0x3, RZ, 0xc0, !PT ;  /* 0x0000000308117812 */ /* 0x000fe200078ec0ff */
[----:B------:R-:W-:Y:S01]  /*0c20*/  VIADD R6, R6, 0x90 ;  /* 0x0000009006067836 */ /* 0x000fe20000000000 */
[----:B------:R-:W-:-:S04]  /*0c30*/  LOP3.LUT R11, R8, 0xfffffffc, RZ, 0xc0, !PT ;  /* 0xfffffffc080b7812 */ /* 0x000fc800078ec0ff */
[----:B-1----:R-:W-:-:S07]  /*0c40*/  LEA R10, R7, R6, 0x18 ;  /* 0x00000006070a7211 */ /* 0x002fce00078ec0ff */
.L_x_197:
        /* <DEDUP_REMOVED lines=14> */
[----:B------:R-:W-:Y:S01]  /*0d30*/  HFMA2 R13, -RZ, RZ, 0, 0 ;  /* 0x00000000ff0d7431 */ /* 0x000fe200000001ff */
[----:B------:R-:W1:Y:S01]  /*0d40*/  LDCU.64 UR8, c[0x0][0x390] ;  /* 0x00007200ff0877ac */ /* 0x000e620008000a00 */
[----:B------:R-:W-:-:S05]  /*0d50*/  UMOV UR4, URZ ;  /* 0x000000ff00047c82 */ /* 0x000fca0008000000 */
.L_x_195:
        /* <DEDUP_REMOVED lines=11> */
[----:B------:R-:W-:-:S03]  /*0e10*/  LEA.HI.X R7, R18, R7, R19, 0x2, P1 ;  /* 0x0000000712077211 */ /* 0x000fc600008f1413 */
[----:B------:R-:W5:Y:S04]  /*0e20*/  LDG.E.CONSTANT R18, desc[UR6][R8.64] ;  /* 0x0000000608127981 */ /* 0x000f68000c1e9900 */
[----:B------:R-:W5:Y:S04]  /*0e30*/  LDG.E.CONSTANT R16, desc[UR6][R6.64] ;  /* 0x0000000606107981 */ /* 0x000f68000c1e9900 */
[----:B------:R-:W3:Y:S04]  /*0e40*/  LDG.E.CONSTANT R19, desc[UR6][R6.64+0x4] ;  /* 0x0000040606137981 */ /* 0x000ee8000c1e9900 */
[----:B------:R-:W4:Y:S04]  /*0e50*/  LDG.E.CONSTANT R21, desc[UR6][R6.64+0x8] ;  /* 0x0000080606157981 */ /* 0x000f28000c1e9900 */
[----:B------:R-:W2:Y:S01]  /*0e60*/  LDG.E.CONSTANT R23, desc[UR6][R6.64+0xc] ;  /* 0x00000c0606177981 */ /* 0x000ea2000c1e9900 */
[----:B------:R-:W-:-:S06]  /*0e70*/  UIADD3 UR4, UPT, UPT, UR4, 0x4, URZ ;  /* 0x0000000404047890 */ /* 0x000fcc000fffe0ff */
[----:B------:R-:W-:Y:S01]  /*0e80*/  ISETP.NE.AND P1, PT, R11, UR4, PT ;  /* 0x000000040b007c0c */ /* 0x000fe2000bf25270 */
[----:B-----5:R-:W-:-:S04]  /*0e90*/  FFMA R16, R16, R18, R13 ;  /* 0x0000001210107223 */ /* 0x020fc8000000000d */
[----:B---3--:R-:W-:-:S04]  /*0ea0*/  FFMA R16, R19, R20, R16 ;  /* 0x0000001413107223 */ /* 0x008fc80000000010 */
[----:B----4-:R-:W-:-:S04]  /*0eb0*/  FFMA R16, R21, R22, R16 ;  /* 0x0000001615107223 */ /* 0x010fc80000000010 */
[----:B--2---:R-:W-:Y:S01]  /*0ec0*/  FFMA R13, R23, R24, R16 ;  /* 0x00000018170d7223 */ /* 0x004fe20000000010 */
[----:B------:R-:W-:Y:S06]  /*0ed0*/  @P1 BRA `(.L_x_195) ;  /* 0xfffffffc00a01947 */ /* 0x000fec000383ffff */
[----:B------:R-:W-:-:S07]  /*0ee0*/  IMAD.MOV.U32 R8, RZ, RZ, R11 ;  /* 0x000000ffff087224 */ /* 0x000fce00078e000b */
.L_x_194:
[----:B------:R-:W1:Y:S01]  /*0ef0*/  LDC R9, c[0x0][0x3b4] ;  /* 0x0000ed00ff097b82 */ /* 0x000e620000000800 */
[----:B------:R-:W2:Y:S07]  /*0f00*/  LDCU UR4, c[0x0][0x3a8] ;  /* 0x00007500ff0477ac */ /* 0x000eae0008000800 */
[----:B------:R-:W3:Y:S01]  /*0f10*/  LDC.64 R6, c[0x0][0x3a0] ;  /* 0x0000e800ff067b82 */ /* 0x000ee20000000a00 */
[----:B-1----:R-:W-:-:S04]  /*0f20*/  IMAD R9, R9, UR5, R12 ;  /* 0x0000000509097c24 */ /* 0x002fc8000f8e020c */
[----:B---3--:R-:W-:-:S05]  /*0f30*/  IMAD.WIDE.U32 R6, R9, 0x4, R6 ;  /* 0x0000000409067825 */ /* 0x008fca00078e0006 */
[----:B------:R1:W5:Y:S01]  /*0f40*/  LDG.E.CONSTANT R16, desc[UR6][R6.64] ;  /* 0x0000000606107981 */ /* 0x000362000c1e9900 */
[----:B------:R-:W-:-:S13]  /*0f50*/  ISETP.NE.AND P1, PT, R17, RZ, PT ;  /* 0x000000ff1100720c */ /* 0x000fda0003f25270 */
[----:B-12---:R-:W-:Y:S05]  /*0f60*/  @!P1 BRA `(.L_x_196) ;  /* 0x0000000000589947 */ /* 0x006fea0003800000 */
        /* <DEDUP_REMOVED lines=22> */
.L_x_196:
[----:B------:R-:W-:Y:S01]  /*10d0*/  FMUL R6, R13, UR4 ;  /* 0x000000040d067c20 */ /* 0x000fe20008400000 */
[----:B-----5:R-:W-:-:S04]  /*10e0*/  FSETP.NEU.AND P1, PT, R16, RZ, PT ;  /* 0x000000ff1000720b */ /* 0x020fc80003f2d000 */
[----:B------:R-:W-:-:S09]  /*10f0*/  FSEL R6, R6, -INF , P1 ;  /* 0xff80000006067808 */ /* 0x000fd20000800000 */
.L_x_193:
[----:B------:R-:W-:Y:S05]  /*1100*/  BSYNC.RECONVERGENT B1 ;  /* 0x0000000000017941 */ /* 0x000fea0003800200 */
.L_x_192:
[----:B------:R-:W1:Y:S01]  /*1110*/  LDCU UR4, c[0x0][0x3b4] ;  /* 0x00007680ff0477ac */ /* 0x000e620008000800 */
[----:B------:R-:W-:Y:S01]  /*1120*/  IMAD R9, R12, 0x4, R10 ;  /* 0x000000040c097824 */ /* 0x000fe200078e020a */
[----:B0-----:R-:W-:-:S04]  /*1130*/  IADD3 R12, PT, PT, R5, R12, RZ ;  /* 0x0000000c050c7210 */ /* 0x001fc80007ffe0ff */
[----:B------:R2:W-:Y:S01]  /*1140*/  STS [R9], R6 ;  /* 0x0000000609007388 */ /* 0x0005e20000000800 */
[----:B-1----:R-:W-:-:S05]  /*1150*/  IMAD.U32 R7, RZ, RZ, UR4 ;  /* 0x00000004ff077e24 */ /* 0x002fca000f8e00ff */
[----:B------:R-:W-:-:S13]  /*1160*/  ISETP.GE.U32.AND P1, PT, R12, R7, PT ;  /* 0x000000070c00720c */ /* 0x000fda0003f26070 */
[----:B--2---:R-:W-:Y:S05]  /*1170*/  @!P1 BRA `(.L_x_197) ;  /* 0xfffffff800b49947 */ /* 0x004fea000383ffff */
.L_x_177:
[----:B------:R-:W-:Y:S05]  /*1180*/  BSYNC.RECONVERGENT B0 ;  /* 0x0000000000007941 */ /* 0x000fea0003800200 */
.L_x_176:
        /* <DEDUP_REMOVED lines=12> */
.L_x_200:
[----:B------:R-:W-:Y:S01]  /*1250*/  IMAD R5, R8, 0x4, R11 ;  /* 0x0000000408057824 */ /* 0x000fe200078e020b */
[----:B-1----:R-:W-:-:S04]  /*1260*/  IADD3 R8, PT, PT, R9, R8, RZ ;  /* 0x0000000809087210 */ /* 0x002fc80007ffe0ff */
[----:B------:R-:W-:Y:S01]  /*1270*/  ISETP.GE.U32.AND P0, PT, R8, R7, PT ;  /* 0x000000070800720c */ /* 0x000fe20003f06070 */
[----:B------:R-:W0:Y:S02]  /*1280*/  LDS R5, [R5] ;  /* 0x0000000005057984 */ /* 0x000e240000000800 */
[----:B0-----:R-:W-:-:S10]  /*1290*/  FMNMX R6, R5, R6, !PT ;  /* 0x0000000605067209 */ /* 0x001fd40007800000 */
[----:B------:R-:W-:Y:S05]  /*12a0*/  @!P0 BRA `(.L_x_200) ;  /* 0xfffffffc00e88947 */ /* 0x000fea000383ffff */
.L_x_199:
[----:B------:R-:W-:Y:S05]  /*12b0*/  BSYNC.RECONVERGENT B0 ;  /* 0x0000000000007941 */ /* 0x000fea0003800200 */
.L_x_198:
[----:B------:R-:W0:Y:S01]  /*12c0*/  SHFL.DOWN PT, R5, R6, 0x10, 0x1f ;  /* 0x0a001f0006057f89 */ /* 0x000e2200000e0000 */
[----:B------:R-:W-:Y:S02]  /*12d0*/  SHF.R.U32.HI R14, RZ, 0x3, R0 ;  /* 0x00000003ff0e7819 */ /* 0x000fe40000011600 */
[----:B0-----:R-:W-:Y:S02]  /*12e0*/  FMNMX R9, R5, R6, !PT ;  /* 0x0000000605097209 */ /* 0x001fe40007800000 */
[----:B------:R-:W-:-:S03]  /*12f0*/  LOP3.LUT P0, R6, R0, 0x1f, RZ, 0xc0, !PT ;  /* 0x0000001f00067812 */ /* 0x000fc6000780c0ff */
[----:B------:R-:W0:Y:S02]  /*1300*/  SHFL.DOWN PT, R8, R9, 0x8, 0x1f ;  /* 0x09001f0009087f89 */ /* 0x000e2400000e0000 */
[----:B0-----:R-:W-:Y:S02]  /*1310*/  FMNMX R10, R9, R8, !PT ;  /* 0x00000008090a7209 */ /* 0x001fe40007800000 */
[----:B------:R-:W-:-:S03]  /*1320*/  LOP3.LUT R9, R14, 0x7c, RZ, 0xc0, !PT ;  /* 0x0000007c0e097812 */ /* 0x000fc600078ec0ff */
[----:B------:R-:W0:Y:S02]  /*1330*/  SHFL.DOWN PT, R5, R10, 0x4, 0x1f ;  /* 0x08801f000a057f89 */ /* 0x000e2400000e0000 */
[----:B0-----:R-:W-:Y:S02]  /*1340*/  FMNMX R11, R10, R5, !PT ;  /* 0x000000050a0b7209 */ /* 0x001fe40007800000 */
[----:B------:R-:W0:Y:S03]  /*1350*/  S2R R5, SR_CgaCtaId ;  /* 0x0000000000057919 */ /* 0x000e260000008800 */
        /* <DEDUP_REMOVED lines=30> */
.L_x_228:
[----:B--2---:R-:W-:Y:S02]  /*1540*/  FMNMX R16, R15, R16, !PT ;  /* 0x000000100f107209 */ /* 0x004fe40007800000 */
[----:B------:R-:W-:-:S05]  /*1550*/  @!P0 LEA R11, R5, R8, 0x18 ;  /* 0x00000008050b8211 */ /* 0x000fca00078ec0ff */
[----:B------:R2:W-:Y:S02]  /*1560*/  @!P0 STS [R11], R16 ;  /* 0x000000100b008388 */ /* 0x0005e40000000800 */
.L_x_201:
        /* <DEDUP_REMOVED lines=9> */
[----:B------:R-:W-:Y:S02]  /*1600*/  HFMA2 R11, -RZ, RZ, 0, 0 ;  /* 0x00000000ff0b7431 */ /* 0x000fe400000001ff */
[----:B------:R-:W-:Y:S01]  /*1610*/  IMAD.MOV.U32 R14, RZ, RZ, R0 ;  /* 0x000000ffff0e7224 */ /* 0x000fe200078e0000 */
[----:B------:R-:W3:Y:S01]  /*1620*/  LDS R12, [R12] ;  /* 0x000000000c0c7984 */ /* 0x000ee20000000800 */
[----:B------:R-:W-:Y:S01]  /*1630*/  IMAD.MOV.U32 R20, RZ, RZ, 0x3bbb989d ;  /* 0x3bbb989dff147424 */ /* 0x000fe200078e00ff */
[----:B------:R-:W-:Y:S01]  /*1640*/  LEA R21, R5, R16, 0x18 ;  /* 0x0000001005157211 */ /* 0x000fe200078ec0ff */
[----:B------:R-:W-:-:S07]  /*1650*/  IMAD.MOV.U32 R19, RZ, RZ, 0x437c0000 ;  /* 0x437c0000ff137424 */ /* 0x000fce00078e00ff */
.L_x_205:
[----:B----4-:R-:W-:Y:S02]  /*1660*/  IMAD R13, R14, 0x4, R21 ;  /* 0x000000040e0d7824 */ /* 0x010fe400078e0215 */
[----:B--2---:R-:W-:-:S03]  /*1670*/  IMAD.IADD R14, R17, 0x1, R14 ;  /* 0x00000001110e7824 */ /* 0x004fc600078e020e */
[----:B-1----:R-:W3:Y:S02]  /*1680*/  LDS R15, [R13] ;  /* 0x000000000d0f7984 */ /* 0x002ee40000000800 */
[----:B------:R-:W-:Y:S01]  /*1690*/  ISETP.GE.U32.AND P0, PT, R14, R7, PT ;  /* 0x000000070e00720c */ /* 0x000fe20003f06070 */
[----:B---3--:R-:W-:-:S04]  /*16a0*/  FADD R15, -R12, R15 ;  /* 0x0000000f0c0f7221 */ /* 0x008fc80000000100 */
        /* <DEDUP_REMOVED lines=11> */
.L_x_204:
[----:B------:R-:W-:Y:S05]  /*1760*/  BSYNC.RECONVERGENT B0 ;  /* 0x0000000000007941 */ /* 0x000fea0003800200 */
.L_x_203:
[----:B------:R-:W2:Y:S01]  /*1770*/  SHFL.DOWN PT, R12, R11, 0x10, 0x1f ;  /* 0x0a001f000b0c7f89 */ /* 0x000ea200000e0000 */
[----:B------:R-:W-:Y:S02]  /*1780*/  ISETP.NE.AND P1, PT, R6, RZ, PT ;  /* 0x000000ff0600720c */ /* 0x000fe40003f25270 */
[----:B------:R-:W-:Y:S01]  /*1790*/  ISETP.GT.U32.AND P0, PT, R0, 0x1f, PT ;  /* 0x0000001f0000780c */ /* 0x000fe20003f04070 */
[----:B--2---:R-:W-:-:S05]  /*17a0*/  FADD R12, R12, R11 ;  /* 0x0000000b0c0c7221 */ /* 0x004fca0000000000 */
[----:B----4-:R-:W2:Y:S02]  /*17b0*/  SHFL.DOWN PT, R13, R12, 0x8, 0x1f ;  /* 0x09001f000c0d7f89 */ /* 0x010ea400000e0000 */
        /* <DEDUP_REMOVED lines=13> */
[----:B------:R-:W-:Y:S01]  /*1890*/  UMOV UR4, 0xffffffff ;  /* 0xffffffff00047882 */ /* 0x000fe20000000000 */
[----:B------:R-:W-:-:S11]  /*18a0*/  MOV R6, RZ ;  /* 0x000000ff00067202 */ /* 0x000fd60000000f00 */
[----:B------:R2:W3:Y:S01]  /*18b0*/  @!P0 LDS R6, [R10] ;  /* 0x000000000a068984 */ /* 0x0004e20000000800 */
[----:B------:R-:W-:Y:S05]  /*18c0*/  BRA.DIV UR4, `(.L_x_207) ;  /* 0x0000001204707947 */ /* 0x000fea000b800000 */
[----:B-1-3--:R-:W1:Y:S02]  /*18d0*/  SHFL.DOWN PT, R9, R6, 0x10, 0x1f ;  /* 0x0a001f0006097f89 */ /* 0x00ae6400000e0000 */
[----:B-1----:R-:W-:-:S05]  /*18e0*/  FADD R9, R9, R6 ;  /* 0x0000000609097221 */ /* 0x002fca0000000000 */
[----:B0-2---:R-:W0:Y:S02]  /*18f0*/  SHFL.DOWN PT, R10, R9, 0x8, 0x1f ;  /* 0x09001f00090a7f89 */ /* 0x005e2400000e0000 */
[----:B0-----:R-:W-:-:S05]  /*1900*/  FADD R10, R9, R10 ;  /* 0x0000000a090a7221 */ /* 0x001fca0000000000 */
[----:B------:R-:W0:Y:S02]  /*1910*/  SHFL.DOWN PT, R11, R10, 0x4, 0x1f ;  /* 0x08801f000a0b7f89 */ /* 0x000e2400000e0000 */
[----:B0-----:R-:W-:-:S05]  /*1920*/  FADD R11, R10, R11 ;  /* 0x0000000b0a0b7221 */ /* 0x001fca0000000000 */
[----:B------:R-:W0:Y:S02]  /*1930*/  SHFL.DOWN PT, R12, R11, 0x2, 0x1f ;  /* 0x08401f000b0c7f89 */ /* 0x000e2400000e0000 */
[----:B0-----:R-:W-:-:S05]  /*1940*/  FADD R12, R11, R12 ;  /* 0x0000000c0b0c7221 */ /* 0x001fca0000000000 */
[----:B------:R0:W1:Y:S02]  /*1950*/  SHFL.DOWN PT, R13, R12, 0x1, 0x1f ;  /* 0x08201f000c0d7f89 */ /* 0x00006400000e0000 */
.L_x_234:
[----:B-1----:R-:W-:Y:S01]  /*1960*/  FADD R13, R12, R13 ;  /* 0x0000000d0c0d7221 */ /* 0x002fe20000000000 */
[----:B------:R-:W-:-:S05]  /*1970*/  @!P1 LEA R6, R5, R8, 0x18 ;  /* 0x0000000805069211 */ /* 0x000fca00078ec0ff */
[----:B------:R2:W-:Y:S02]  /*1980*/  @!P1 STS [R6+0x84], R13 ;  /* 0x0000840d06009388 */ /* 0x0005e40000000800 */
.L_x_206:
[----:B------:R-:W-:Y:S01]  /*1990*/  ISETP.GE.U32.AND P0, PT, R0, R7, PT ;  /* 0x000000070000720c */ /* 0x000fe20003f06070 */
[----:B------:R-:W-:Y:S05]  /*19a0*/  WARPSYNC.ALL ;  /* 0x0000000000007948 */ /* 0x000fea0003800000 */
[----:B------:R-:W-:Y:S06]  /*19b0*/  BAR.SYNC.DEFER_BLOCKING 0x0 ;  /* 0x0000000000007b1d */ /* 0x000fec0000010000 */
[----:B------:R-:W-:Y:S04]  /*19c0*/  BSSY.RECONVERGENT B0, `(.L_x_208) ;  /* 0x000001f000007945 */ /* 0x000fe80003800200 */
[----:B------:R-:W-:Y:S05]  /*19d0*/  @P0 BRA `(.L_x_209) ;  /* 0x0000000000740947 */ /* 0x000fea0003800000 */
[----:B------:R-:W-:Y:S01]  /*19e0*/  LEA R5, R5, R8, 0x18 ;  /* 0x0000000805057211 */ /* 0x000fe200078ec0ff */
[----:B--2---:R-:W2:Y:S05]  /*19f0*/  LDC R6, c[0x0][0x360] ;  /* 0x0000d800ff067b82 */ /* 0x004eaa0000000800 */
[----:B------:R-:W3:Y:S02]  /*1a00*/  LDS R5, [R5+0x84] ;  /* 0x0000840005057984 */ /* 0x000ee40000000800 */
[----:B---3--:R-:W-:-:S05]  /*1a10*/  VIADD R7, R5, 0x1800000 ;  /* 0x0180000005077836 */ /* 0x008fca0000000000 */
[----:B------:R-:W-:-:S04]  /*1a20*/  LOP3.LUT R7, R7, 0x7f800000, RZ, 0xc0, !PT ;  /* 0x7f80000007077812 */ /* 0x000fc800078ec0ff */
[----:B------:R-:W-:-:S13]  /*1a30*/  ISETP.GT.U32.AND P0, PT, R7, 0x1ffffff, PT ;  /* 0x01ffffff0700780c */ /* 0x000fda0003f04070 */
[----:B--2---:R-:W-:Y:S05]  /*1a40*/  @P0 BRA `(.L_x_210) ;  /* 0x0000000000100947 */ /* 0x004fea0003800000 */
[----:B------:R-:W-:-:S07]  /*1a50*/  MOV R8, 0x1a70 ;  /* 0x00001a7000087802 */ /* 0x000fce0000000f00 */
[----:B01----:R-:W-:Y:S05]  /*1a60*/  CALL.REL.NOINC `($__internal_4_$__cuda_sm20_rcp_rn_f32_slowpath) ;  /* 0x00000010009c7944 */ /* 0x003fea0003c00000 */
[----:B------:R-:W-:Y:S01]  /*1a70*/  IMAD.MOV.U32 R8, RZ, RZ, R7 ;  /* 0x000000ffff087224 */ /* 0x000fe200078e0007 */
[----:B------:R-:W-:Y:S06]  /*1a80*/  BRA `(.L_x_211) ;  /* 0x0000000000107947 */ /* 0x000fec0003800000 */
.L_x_210:
[----:B------:R-:W2:Y:S02]  /*1a90*/  MUFU.RCP R8, R5 ;  /* 0x0000000500087308 */ /* 0x000ea40000001000 */
[----:B--2---:R-:W-:-:S04]  /*1aa0*/  FFMA R7, R5, R8, -1 ;  /* 0xbf80000005077423 */ /* 0x004fc80000000008 */
[----:B------:R-:W-:-:S04]  /*1ab0*/  FADD.FTZ R7, -R7, -RZ ;  /* 0x800000ff07077221 */ /* 0x000fc80000010100 */
[----:B------:R-:W-:-:S07]  /*1ac0*/  FFMA R8, R8, R7, R8 ;  /* 0x0000000708087223 */ /* 0x000fce0000000008 */
.L_x_211:
[----:B0-----:R-:W0:Y:S01]  /*1ad0*/  S2R R10, SR_CgaCtaId ;  /* 0x00000000000a7919 */ /* 0x001e220000008800 */
[----:B------:R-:W2:Y:S01]  /*1ae0*/  LDC R11, c[0x0][0x3b4] ;  /* 0x0000ed00ff0b7b82 */ /* 0x000ea20000000800 */
[----:B------:R-:W-:-:S05]  /*1af0*/  MOV R5, 0x400 ;  /* 0x0000040000057802 */ /* 0x000fca0000000f00 */
[----:B------:R-:W-:Y:S02]  /*1b00*/  VIADD R7, R5, 0x90 ;  /* 0x0000009005077836 */ /* 0x000fe40000000000 */
[----:B------:R-:W-:-:S03]  /*1b10*/  IMAD.MOV.U32 R5, RZ, RZ, R0 ;  /* 0x000000ffff057224 */ /* 0x000fc600078e0000 */
[----:B0-----:R-:W-:-:S07]  /*1b20*/  LEA R12, R10, R7, 0x18 ;  /* 0x000000070a0c7211 */ /* 0x001fce00078ec0ff */
.L_x_212:
[----:B-1----:R-:W-:Y:S02]  /*1b30*/  IMAD R9, R5, 0x4, R12 ;  /* 0x0000000405097824 */ /* 0x002fe400078e020c */
[----:B------:R-:W-:-:S03]  /*1b40*/  IMAD.IADD R5, R6, 0x1, R5 ;  /* 0x0000000106057824 */ /* 0x000fc600078e0205 */
[----:B------:R-:W0:Y:S02]  /*1b50*/  LDS R7, [R9] ;  /* 0x0000000009077984 */ /* 0x000e240000000800 */
[----:B0-----:R-:W-:Y:S01]  /*1b60*/  FMUL R10, R7, R8 ;  /* 0x00000008070a7220 */ /* 0x001fe20000400000 */
[----:B--2---:R-:W-:-:S04]  /*1b70*/  MOV R7, R11 ;  /* 0x0000000b00077202 */ /* 0x004fc80000000f00 */
[----:B------:R3:W-:Y:S01]  /*1b80*/  STS [R9], R10 ;  /* 0x0000000a09007388 */ /* 0x0007e20000000800 */
[----:B------:R-:W-:-:S13]  /*1b90*/  ISETP.GE.U32.AND P0, PT, R5, R7, PT ;  /* 0x000000070500720c */ /* 0x000fda0003f06070 */
[----:B---3--:R-:W-:Y:S05]  /*1ba0*/  @!P0 BRA `(.L_x_212) ;  /* 0xfffffffc00e08947 */ /* 0x008fea000383ffff */
.L_x_209:
[----:B------:R-:W-:Y:S05]  /*1bb0*/  BSYNC.RECONVERGENT B0 ;  /* 0x0000000000007941 */ /* 0x000fea0003800200 */
.L_x_208:
[----:B------:R-:W3:Y:S01]  /*1bc0*/  LDCU UR4, c[0x0][0x3b8] ;  /* 0x00007700ff0477ac */ /* 0x000ee20008000800 */
[----:B------:R-:W-:Y:S01]  /*1bd0*/  BAR.SYNC.DEFER_BLOCKING 0x0 ;  /* 0x0000000000007b1d */ /* 0x000fe20000010000 */
[----:B---3--:R-:W-:-:S13]  /*1be0*/  ISETP.GE.U32.AND P0, PT, R0, UR4, PT ;  /* 0x0000000400007c0c */ /* 0x008fda000bf06070 */
[----:B------:R-:W-:Y:S05]  /*1bf0*/  @P0 EXIT ;  /* 0x000000000000094d */ /* 0x000fea0003800000 */
[C---:B------:R-:W-:Y:S01]  /*1c00*/  LOP3.LUT R5, R7.reuse, 0x7, RZ, 0xc0, !PT ;  /* 0x0000000707057812 */ /* 0x040fe200078ec0ff */
[----:B------:R-:W3:Y:S01]  /*1c10*/  LDCU.64 UR8, c[0x0][0x398] ;  /* 0x00007300ff0877ac */ /* 0x000ee20008000a00 */
[C---:B--2---:R-:W-:Y:S02]  /*1c20*/  LOP3.LUT R6, R7.reuse, 0x3, RZ, 0xc0, !PT ;  /* 0x0000000307067812 */ /* 0x044fe400078ec0ff */
[----:B------:R-:W-:-:S07]  /*1c30*/  LOP3.LUT R7, R7, 0xfffffff8, RZ, 0xc0, !PT ;  /* 0xfffffff807077812 */ /* 0x000fce00078ec0ff */
.L_x_222:
[----:B------:R-:W2:Y:S01]  /*1c40*/  LDCU UR4, c[0x0][0x3b4] ;  /* 0x00007680ff0477ac */ /* 0x000ea20008000800 */
[----:B------:R-:W-:Y:S02]  /*1c50*/  IMAD.MOV.U32 R23, RZ, RZ, RZ ;  /* 0x000000ffff177224 */ /* 0x000fe400078e00ff */
[----:B-1----:R-:W-:Y:S01]  /*1c60*/  IMAD.MOV.U32 R9, RZ, RZ, RZ ;  /* 0x000000ffff097224 */ /* 0x002fe200078e00ff */
[----:B--2---:R-:W-:-:S09]  /*1c70*/  UISETP.GE.U32.AND UP0, UPT, UR4, 0x8, UPT ;  /* 0x000000080400788c */ /* 0x004fd2000bf06070 */
[----:B------:R-:W-:Y:S05]  /*1c80*/  BRA.U !UP0, `(.L_x_213) ;  /* 0x0000000508487547 */ /* 0x000fea000b800000 */
[----:B------:R-:W1:Y:S01]  /*1c90*/  S2UR UR5, SR_CgaCtaId ;  /* 0x00000000000579c3 */ /* 0x000e620000008800 */
[----:B------:R-:W-:Y:S01]  /*1ca0*/  UMOV UR4, 0x400 ;  /* 0x0000040000047882 */ /* 0x000fe20000000000 */
[----:B------:R-:W-:Y:S01]  /*1cb0*/  BSSY.RECONVERGENT B0, `(.L_x_214) ;  /* 0x000004e000007945 */ /* 0x000fe20003800200 */
[----:B------:R-:W-:Y:S01]  /*1cc0*/  UIADD3 UR4, UPT, UPT, UR4, 0x90, URZ ;  /* 0x0000009004047890 */ /* 0x000fe2000fffe0ff */
[----:B------:R-:W-:Y:S01]  /*1cd0*/  IMAD.MOV R16, RZ, RZ, -R7 ;  /* 0x000000ffff107224 */ /* 0x000fe200078e0a07 */
[----:B------:R-:W-:Y:S01]  /*1ce0*/  MOV R22, R0 ;  /* 0x0000000000167202 */ /* 0x000fe20000000f00 */
[----:B------:R-:W-:Y:S02]  /*1cf0*/  IMAD.MOV.U32 R23, RZ, RZ, RZ ;  /* 0x000000ffff177224 */ /* 0x000fe400078e00ff */
[----:B------:R-:W0:Y:S01]  /*1d00*/  LDC R15, c[0x0][0x3b8] ;  /* 0x0000ee00ff0f7b82 */ /* 0x000e220000000800 */
[----:B-1----:R-:W-:-:S04]  /*1d10*/  ULEA UR4, UR5, UR4, 0x18 ;  /* 0x0000000405047291 */ /* 0x002fc8000f8ec0ff */
[----:B------:R-:W-:Y:S01]  /*1d20*/  UIADD3 UR4, UPT, UPT, UR4, 0x10, URZ ;  /* 0x0000001004047890 */ /* 0x000fe2000fffe0ff */
[----:B0-----:R-:W-:Y:S02]  /*1d30*/  IMAD.IADD R12, R0, 0x1, R15 ;  /* 0x00000001000c7824 */ /* 0x001fe400078e020f */
[C-C-:B------:R-:W-:Y:S02]  /*1d40*/  IMAD R13, R15.reuse, 0x2, R0.reuse ;  /* 0x000000020f0d7824 */ /* 0x140fe400078e0200 */
[C-C-:B------:R-:W-:Y:S02]  /*1d50*/  IMAD R17, R15.reuse, 0x3, R0.reuse ;  /* 0x000000030f117824 */ /* 0x140fe400078e0200 */
[C-C-:B------:R-:W-:Y:S02]  /*1d60*/  IMAD R18, R15.reuse, 0x4, R0.reuse ;  /* 0x000000040f127824 */ /* 0x140fe400078e0200 */
[C-C-:B------:R-:W-:Y:S02]  /*1d70*/  IMAD R19, R15.reuse, 0x5, R0.reuse ;  /* 0x000000050f137824 */ /* 0x140fe400078e0200 */
[----:B------:R-:W-:-:S02]  /*1d80*/  IMAD R20, R15, 0x6, R0 ;  /* 0x000000060f147824 */ /* 0x000fc400078e0200 */
[----:B------:R-:W-:Y:S02]  /*1d90*/  IMAD R21, R15, 0x7, R0 ;  /* 0x000000070f157824 */ /* 0x000fe400078e0200 */
[----:B------:R-:W-:-:S07]  /*1da0*/  IMAD.U32 R14, RZ, RZ, UR4 ;  /* 0x00000004ff0e7e24 */ /* 0x000fce000f8e00ff */
.L_x_215:
[----:B------:R-:W-:-:S05]  /*1db0*/  IADD3 R8, P0, PT, R2, R22, RZ ;  /* 0x0000001602087210 */ /* 0x000fca0007f1e0ff */
[----:B------:R-:W-:Y:S01]  /*1dc0*/  IMAD.X R9, RZ, RZ, RZ, P0 ;  /* 0x000000ffff097224 */ /* 0x000fe200000e06ff */
[----:B---3--:R-:W-:-:S04]  /*1dd0*/  LEA R28, P0, R8, UR8, 0x2 ;  /* 0x00000008081c7c11 */ /* 0x008fc8000f8010ff */
[----:B------:R-:W-:-:S05]  /*1de0*/  LEA.HI.X R29, R8, UR9, R9, 0x2, P0 ;  /* 0x00000009081d7c11 */ /* 0x000fca00080f1409 */
[----:B------:R-:W2:Y:S01]  /*1df0*/  LDG.E.CONSTANT R28, desc[UR6][R28.64] ;  /* 0x000000061c1c7981 */ /* 0x000ea2000c1e9900 */
[----:B------:R-:W-:-:S04]  /*1e00*/  IADD3 R8, P0, PT, R2, R12, RZ ;  /* 0x0000000c02087210 */ /* 0x000fc80007f1e0ff */
[----:B------:R-:W-:Y:S02]  /*1e10*/  IADD3.X R9, PT, PT, RZ, RZ, RZ, P0, !PT ;  /* 0x000000ffff097210 */ /* 0x000fe400007fe4ff */
        /* <DEDUP_REMOVED lines=13> */
[----:B------:R-:W-:-:S04]  /*1ef0*/  LEA R8, P0, R28, UR8, 0x2 ;  /* 0x000000081c087c11 */ /* 0x000fc8000f8010ff */
[----:B------:R-:W-:-:S05]  /*1f00*/  LEA.HI.X R9, R28, UR9, R9, 0x2, P0 ;  /* 0x000000091c097c11 */ /* 0x000fca00080f1409 */
[----:B------:R-:W3:Y:S01]  /*1f10*/  LDG.E.CONSTANT R8, desc[UR6][R8.64] ;  /* 0x0000000608087981 */ /* 0x000ee2000c1e9900 */
[----:B------:R-:W-:-:S05]  /*1f20*/  IADD3 R26, P0, PT, R2, R18, RZ ;  /* 0x00000012021a7210 */ /* 0x000fca0007f1e0ff */
[----:B------:R-:W-:Y:S01]  /*1f30*/  IMAD.X R27, RZ, RZ, RZ, P0 ;  /* 0x000000ffff1b7224 */ /* 0x000fe200000e06ff */
[----:B------:R-:W-:-:S04]  /*1f40*/  LEA R28, P0, R26, UR8, 0x2 ;  /* 0x000000081a1c7c11 */ /* 0x000fc8000f8010ff */
[----:B------:R-:W-:-:S06]  /*1f50*/  LEA.HI.X R29, R26, UR9, R27, 0x2, P0 ;  /* 0x000000091a1d7c11 */ /* 0x000fcc00080f141b */
[----:B------:R-:W4:Y:S01]  /*1f60*/  LDG.E.CONSTANT R29, desc[UR6][R28.64] ;  /* 0x000000061c1d7981 */ /* 0x000f22000c1e9900 */
[----:B--2---:R-:W-:Y:S01]  /*1f70*/  FFMA R10, R10, R25, R23 ;  /* 0x000000190a0a7223 */ /* 0x004fe20000000017 */
[----:B------:R-:W-:-:S04]  /*1f80*/  IADD3 R23, P1, PT, R2, R19, RZ ;  /* 0x0000001302177210 */ /* 0x000fc80007f3e0ff */
[----:B------:R-:W-:Y:S01]  /*1f90*/  LEA R26, P0, R23, UR8, 0x2 ;  /* 0x00000008171a7c11 */ /* 0x000fe2000f8010ff */
[----:B------:R-:W-:-:S05]  /*1fa0*/  IMAD.X R24, RZ, RZ, RZ, P1 ;  /* 0x000000ffff187224 */ /* 0x000fca00008e06ff */
[----:B------:R-:W-:-:S05]  /*1fb0*/  LEA.HI.X R27, R23, UR9, R24, 0x2, P0 ;  /* 0x00000009171b7c11 */ /* 0x000fca00080f1418 */
[----:B------:R-:W2:Y:S01]  /*1fc0*/  LDG.E.CONSTANT R26, desc[UR6][R26.64] ;  /* 0x000000061a1a7981 */ /* 0x000ea2000c1e9900 */
[----:B---3--:R-:W-:-:S03]  /*1fd0*/  FFMA R23, R11, R8, R10 ;  /* 0x000000080b177223 */ /* 0x008fc6000000000a */
[----:B------:R-:W4:Y:S01]  /*1fe0*/  LDS.128 R8, [R14] ;  /* 0x000000000e087984 */ /* 0x000f220000000c00 */
[----:B------:R-:W-:Y:S01]  /*1ff0*/  IADD3 R25, P0, PT, R2, R20, RZ ;  /* 0x0000001402197210 */ /* 0x000fe20007f1e0ff */
[----:B----4-:R-:W-:-:S04]  /*2000*/  FFMA R8, R8, R29, R23 ;  /* 0x0000001d08087223 */ /* 0x010fc80000000017 */
[----:B--2---:R-:W-:Y:S01]  /*2010*/  FFMA R23, R9, R26, R8 ;  /* 0x0000001a09177223 */ /* 0x004fe20000000008 */
[----:B------:R-:W-:Y:S01]  /*2020*/  IMAD.X R8, RZ, RZ, RZ, P0 ;  /* 0x000000ffff087224 */ /* 0x000fe200000e06ff */
[C---:B------:R-:W-:Y:S02]  /*2030*/  LEA R24, P0, R25.reuse, UR8, 0x2 ;  /* 0x0000000819187c11 */ /* 0x040fe4000f8010ff */
[----:B------:R-:W-:Y:S02]  /*2040*/  IADD3 R9, P1, PT, R2, R21, RZ ;  /* 0x0000001502097210 */ /* 0x000fe40007f3e0ff */
[----:B------:R-:W-:Y:S02]  /*2050*/  LEA.HI.X R25, R25, UR9, R8, 0x2, P0 ;  /* 0x0000000919197c11 */ /* 0x000fe400080f1408 */
[----:B------:R-:W-:Y:S02]  /*2060*/  IADD3.X R28, PT, PT, RZ, RZ, RZ, P1, !PT ;  /* 0x000000ffff1c7210 */ /* 0x000fe40000ffe4ff */
[C---:B------:R-:W-:Y:S01]  /*2070*/  LEA R8, P0, R9.reuse, UR8, 0x2 ;  /* 0x0000000809087c11 */ /* 0x040fe2000f8010ff */
[----:B------:R-:W2:Y:S03]  /*2080*/  LDG.E.CONSTANT R24, desc[UR6][R24.64] ;  /* 0x0000000618187981 */ /* 0x000ea6000c1e9900 */
[----:B------:R-:W-:-:S05]  /*2090*/  LEA.HI.X R9, R9, UR9, R28, 0x2, P0 ;  /* 0x0000000909097c11 */ /* 0x000fca00080f141c */
[----:B------:R-:W3:Y:S01]  /*20a0*/  LDG.E.CONSTANT R8, desc[UR6][R8.64] ;  /* 0x0000000608087981 */ /* 0x000ee2000c1e9900 */
[----:B------:R-:W-:-:S05]  /*20b0*/  VIADD R16, R16, 0x8 ;  /* 0x0000000810107836 */ /* 0x000fca0000000000 */
[----:B------:R-:W-:Y:S01]  /*20c0*/  ISETP.NE.AND P0, PT, R16, RZ, PT ;  /* 0x000000ff1000720c */ /* 0x000fe20003f05270 */
[C---:B------:R-:W-:Y:S01]  /*20d0*/  IMAD R12, R15.reuse, 0x8, R12 ;  /* 0x000000080f0c7824 */ /* 0x040fe200078e020c */
[C---:B------:R-:W-:Y:S01]  /*20e0*/  LEA R19, R15.reuse, R19, 0x3 ;  /* 0x000000130f137211 */ /* 0x040fe200078e18ff */
[C---:B------:R-:W-:Y:S02]  /*20f0*/  IMAD R13, R15.reuse, 0x8, R13 ;  /* 0x000000080f0d7824 */ /* 0x040fe400078e020d */
[C---:B------:R-:W-:Y:S02]  /*2100*/  IMAD R17, R15.reuse, 0x8, R17 ;  /* 0x000000080f117824 */ /* 0x040fe400078e0211 */
[C---:B------:R-:W-:Y:S02]  /*2110*/  IMAD R18, R15.reuse, 0x8, R18 ;  /* 0x000000080f127824 */ /* 0x040fe400078e0212 */
[C---:B------:R-:W-:Y:S02]  /*2120*/  IMAD R20, R15.reuse, 0x8, R20 ;  /* 0x000000080f147824 */ /* 0x040fe400078e0214 */
[----:B------:R-:W-:-:S02]  /*2130*/  IMAD R21, R15, 0x8, R21 ;  /* 0x000000080f157824 */ /* 0x000fc400078e0215 */
[----:B------:R-:W-:Y:S02]  /*2140*/  IMAD R22, R15, 0x8, R22 ;  /* 0x000000080f167824 */ /* 0x000fe400078e0216 */
[----:B------:R-:W-:Y:S02]  /*2150*/  VIADD R14, R14, 0x20 ;  /* 0x000000200e0e7836 */ /* 0x000fe40000000000 */
[----:B--2---:R-:W-:-:S04]  /*2160*/  FFMA R10, R10, R24, R23 ;  /* 0x000000180a0a7223 */ /* 0x004fc80000000017 */
[----:B---3--:R-:W-:Y:S01]  /*2170*/  FFMA R23, R11, R8, R10 ;  /* 0x000000080b177223 */ /* 0x008fe2000000000a */
[----:B------:R-:W-:Y:S06]  /*2180*/  @P0 BRA `(.L_x_215) ;  /* 0xfffffffc00080947 */ /* 0x000fec000383ffff */
[----:B------:R-:W-:Y:S05]  /*2190*/  BSYNC.RECONVERGENT B0 ;  /* 0x0000000000007941 */ /* 0x000fea0003800200 */
.L_x_214:
[----:B------:R-:W-:-:S07]  /*21a0*/  IMAD.MOV.U32 R9, RZ, RZ, R7 ;  /* 0x000000ffff097224 */ /* 0x000fce00078e0007 */
.L_x_213:
[----:B------:R-:W-:Y:S01]  /*21b0*/  ISETP.NE.AND P0, PT, R5, RZ, PT ;  /* 0x000000ff0500720c */ /* 0x000fe20003f05270 */
[----:B------:R-:W-:-:S12]  /*21c0*/  BSSY.RECONVERGENT B0, `(.L_x_216) ;  /* 0x000005c000007945 */ /* 0x000fd80003800200 */
[----:B------:R-:W-:Y:S05]  /*21d0*/  @!P0 BRA `(.L_x_217) ;  /* 0x0000000400688947 */ /* 0x000fea0003800000 */
[----:B------:R-:W-:Y:S01]  /*21e0*/  IADD3 R8, PT, PT, R5, -0x1, RZ ;  /* 0xffffffff05087810 */ /* 0x000fe20007ffe0ff */
[----:B------:R-:W-:Y:S01]  /*21f0*/  BSSY.RECONVERGENT B1, `(.L_x_218) ;  /* 0x000002a000017945 */ /* 0x000fe20003800200 */
[----:B------:R-:W-:Y:S02]  /*2200*/  ISETP.NE.AND P0, PT, R6, RZ, PT ;  /* 0x000000ff0600720c */ /* 0x000fe40003f05270 */
[----:B------:R-:W-:-:S13]  /*2210*/  ISETP.GE.U32.AND P1, PT, R8, 0x3, PT ;  /* 0x000000030800780c */ /* 0x000fda0003f26070 */
[----:B------:R-:W-:Y:S05]  /*2220*/  @!P1 BRA `(.L_x_219) ;  /* 0x0000000000989947 */ /* 0x000fea0003800000 */
[----:B------:R-:W1:Y:S01]  /*2230*/  LDCU UR4, c[0x0][0x3b8] ;  /* 0x00007700ff0477ac */ /* 0x000e620008000800 */
[----:B------:R-:W2:Y:S01]  /*2240*/  LDCU.64 UR10, c[0x0][0x398] ;  /* 0x00007300ff0a77ac */ /* 0x000ea20008000a00 */
[----:B-1----:R-:W-:-:S04]  /*2250*/  IMAD R11, R9, UR4, R0 ;  /* 0x00000004090b7c24 */ /* 0x002fc8000f8e0200 */
[----:B------:R-:W-:Y:S01]  /*2260*/  VIADD R13, R11, UR4 ;  /* 0x000000040b0d7c36 */ /* 0x000fe20008000000 */
[----:B0-----:R-:W-:-:S03]  /*2270*/  IADD3 R10, P1, PT, R2, R11, RZ ;  /* 0x0000000b020a7210 */ /* 0x001fc60007f3e0ff */
[----:B------:R-:W-:Y:S01]  /*2280*/  VIADD R11, R13, UR4 ;  /* 0x000000040d0b7c36 */ /* 0x000fe20008000000 */
[----:B------:R-:W-:Y:S01]  /*2290*/  IADD3 R8, P2, PT, R2, R13, RZ ;  /* 0x0000000d02087210 */ /* 0x000fe20007f5e0ff */
[----:B------:R-:W-:Y:S01]  /*22a0*/  IMAD.X R13, RZ, RZ, RZ, P1 ;  /* 0x000000ffff0d7224 */ /* 0x000fe200008e06ff */
[----:B--2---:R-:W-:Y:S02]  /*22b0*/  LEA R12, P1, R10, UR10, 0x2 ;  /* 0x0000000a0a0c7c11 */ /* 0x004fe4000f8210ff */
[----:B------:R-:W-:Y:S01]  /*22c0*/  IADD3 R14, P3, PT, R2, R11, RZ ;  /* 0x0000000b020e7210 */ /* 0x000fe20007f7e0ff */
[----:B------:R-:W-:Y:S01]  /*22d0*/  IMAD.X R15, RZ, RZ, RZ, P2 ;  /* 0x000000ffff0f7224 */ /* 0x000fe200010e06ff */
[----:B------:R-:W-:Y:S01]  /*22e0*/  LEA R16, P2, R8, UR10, 0x2 ;  /* 0x0000000a08107c11 */ /* 0x000fe2000f8410ff */
[----:B------:R-:W-:Y:S01]  /*22f0*/  VIADD R11, R11, UR4 ;  /* 0x000000040b0b7c36 */ /* 0x000fe20008000000 */
[----:B------:R-:W-:Y:S02]  /*2300*/  LEA.HI.X R13, R10, UR11, R13, 0x2, P1 ;  /* 0x0000000b0a0d7c11 */ /* 0x000fe400088f140d */
[----:B------:R-:W-:-:S02]  /*2310*/  LEA.HI.X R17, R8, UR11, R15, 0x2, P2 ;  /* 0x0000000b08117c11 */ /* 0x000fc400090f140f */
[----:B------:R-:W-:Y:S01]  /*2320*/  IADD3.X R15, PT, PT, RZ, RZ, RZ, P3, !PT ;  /* 0x000000ffff0f7210 */ /* 0x000fe20001ffe4ff */
[----:B------:R0:W2:Y:S01]  /*2330*/  LDG.E.CONSTANT R20, desc[UR6][R12.64] ;  /* 0x000000060c147981 */ /* 0x0000a2000c1e9900 */
[----:B------:R-:W-:Y:S02]  /*2340*/  LEA R10, P1, R14, UR10, 0x2 ;  /* 0x0000000a0e0a7c11 */ /* 0x000fe4000f8210ff */
[----:B------:R-:W-:Y:S01]  /*2350*/  IADD3 R8, P2, PT, R2, R11, RZ ;  /* 0x0000000b02087210 */ /* 0x000fe20007f5e0ff */
[----:B------:R-:W4:Y:S01]  /*2360*/  LDG.E.CONSTANT R17, desc[UR6][R16.64] ;  /* 0x0000000610117981 */ /* 0x000f22000c1e9900 */
[----:B------:R-:W-:Y:S02]  /*2370*/  LEA.HI.X R11, R14, UR11, R15, 0x2, P1 ;  /* 0x0000000b0e0b7c11 */ /* 0x000fe400088f140f */
[C---:B------:R-:W-:Y:S01]  /*2380*/  LEA R18, P1, R8.reuse, UR10, 0x2 ;  /* 0x0000000a08127c11 */ /* 0x040fe2000f8210ff */
[----:B------:R-:W-:Y:S02]  /*2390*/  IMAD.X R15, RZ, RZ, RZ, P2 ;  /* 0x000000ffff0f7224 */ /* 0x000fe400010e06ff */
[----:B------:R-:W5:Y:S03]  /*23a0*/  LDG.E.CONSTANT R10, desc[UR6][R10.64] ;  /* 0x000000060a0a7981 */ /* 0x000f66000c1e9900 */
[----:B------:R-:W-:-:S06]  /*23b0*/  LEA.HI.X R19, R8, UR11, R15, 0x2, P1 ;  /* 0x0000000b08137c11 */ /* 0x000fcc00088f140f */
        /* <DEDUP_REMOVED lines=13> */
.L_x_219:
[----:B---3--:R-:W-:Y:S05]  /*2490*/  BSYNC.RECONVERGENT B1 ;  /* 0x0000000000017941 */ /* 0x008fea0003800200 */
.L_x_218:
[----:B------:R-:W-:Y:S05]  /*24a0*/  @!P0 BRA `(.L_x_217) ;  /* 0x0000000000b48947 */ /* 0x000fea0003800000 */
[----:B------:R-:W-:Y:S01]  /*24b0*/  ISETP.NE.AND P0, PT, R6, 0x1, PT ;  /* 0x000000010600780c */ /* 0x000fe20003f05270 */
[----:B------:R-:W-:-:S12]  /*24c0*/  BSSY.RECONVERGENT B1, `(.L_x_220) ;  /* 0x0000019000017945 */ /* 0x000fd80003800200 */
[----:B------:R-:W-:Y:S05]  /*24d0*/  @!P0 BRA `(.L_x_221) ;  /* 0x00000000005c8947 */ /* 0x000fea0003800000 */
[----:B------:R-:W1:Y:S01]  /*24e0*/  LDCU UR4, c[0x0][0x3b8] ;  /* 0x00007700ff0477ac */ /* 0x000e620008000800 */
[----:B------:R-:W0:Y:S01]  /*24f0*/  LDCU.64 UR10, c[0x0][0x398] ;  /* 0x00007300ff0a77ac */ /* 0x000e220008000a00 */
[----:B-1----:R-:W-:-:S04]  /*2500*/  IMAD R11, R9, UR4, R0 ;  /* 0x00000004090b7c24 */ /* 0x002fc8000f8e0200 */
[----:B------:R-:W-:Y:S01]  /*2510*/  VIADD R13, R11, UR4 ;  /* 0x000000040b0d7c36 */ /* 0x000fe20008000000 */
[----:B------:R-:W-:-:S04]  /*2520*/  IADD3 R8, P0, PT, R2, R11, RZ ;  /* 0x0000000b02087210 */ /* 0x000fc80007f1e0ff */
[----:B------:R-:W-:Y:S01]  /*2530*/  IADD3 R13, P1, PT, R2, R13, RZ ;  /* 0x0000000d020d7210 */ /* 0x000fe20007f3e0ff */
[----:B------:R-:W-:Y:S01]  /*2540*/  IMAD.X R11, RZ, RZ, RZ, P0 ;  /* 0x000000ffff0b7224 */ /* 0x000fe200000e06ff */
[----:B0-----:R-:W-:-:S04]  /*2550*/  LEA R10, P0, R8, UR10, 0x2 ;  /* 0x0000000a080a7c11 */ /* 0x001fc8000f8010ff */
[----:B------:R-:W-:Y:S01]  /*2560*/  LEA.HI.X R11, R8, UR11, R11, 0x2, P0 ;  /* 0x0000000b080b7c11 */ /* 0x000fe200080f140b */
[----:B------:R-:W-:Y:S01]  /*2570*/  IMAD.X R8, RZ, RZ, RZ, P1 ;  /* 0x000000ffff087224 */ /* 0x000fe200008e06ff */
[----:B------:R-:W-:-:S03]  /*2580*/  LEA R12, P0, R13, UR10, 0x2 ;  /* 0x0000000a0d0c7c11 */ /* 0x000fc6000f8010ff */
[----:B------:R-:W2:Y:S01]  /*2590*/  LDG.E.CONSTANT R10, desc[UR6][R10.64] ;  /* 0x000000060a0a7981 */ /* 0x000ea2000c1e9900 */
[----:B------:R-:W-:-:S06]  /*25a0*/  LEA.HI.X R13, R13, UR11, R8, 0x2, P0 ;  /* 0x0000000b0d0d7c11 */ /* 0x000fcc00080f1408 */
[----:B------:R-:W3:Y:S01]  /*25b0*/  LDG.E.CONSTANT R13, desc[UR6][R12.64] ;  /* 0x000000060c0d7981 */ /* 0x000ee2000c1e9900 */
[----:B------:R-:W0:Y:S01]  /*25c0*/  S2UR UR5, SR_CgaCtaId ;  /* 0x00000000000579c3 */ /* 0x000e220000008800 */
[----:B------:R-:W-:Y:S02]  /*25d0*/  UMOV UR4, 0x400 ;  /* 0x0000040000047882 */ /* 0x000fe40000000000 */
[----:B------:R-:W-:-:S04]  /*25e0*/  UIADD3 UR4, UPT, UPT, UR4, 0x90, URZ ;  /* 0x0000009004047890 */ /* 0x000fc8000fffe0ff */
[----:B0-----:R-:W-:-:S06]  /*25f0*/  ULEA UR4, UR5, UR4, 0x18 ;  /* 0x0000000405047291 */ /* 0x001fcc000f8ec0ff */
[----:B------:R-:W-:-:S05]  /*2600*/  LEA R8, R9, UR4, 0x2 ;  /* 0x0000000409087c11 */ /* 0x000fca000f8e10ff */
[----:B------:R-:W2:Y:S01]  /*2610*/  LDS.64 R14, [R8] ;  /* 0x00000000080e7984 */ /* 0x000ea20000000a00 */
[----:B------:R-:W-:Y:S01]  /*2620*/  IADD3 R9, PT, PT, R9, 0x2, RZ ;  /* 0x0000000209097810 */ /* 0x000fe20007ffe0ff */
[----:B--2---:R-:W-:-:S04]  /*2630*/  FFMA R14, R14, R10, R23 ;  /* 0x0000000a0e0e7223 */ /* 0x004fc80000000017 */
[----:B---3--:R-:W-:-:S07]  /*2640*/  FFMA R23, R13, R15, R14 ;  /* 0x0000000f0d177223 */ /* 0x008fce000000000e */
.L_x_221:
[----:B------:R-:W-:Y:S05]  /*2650*/  BSYNC.RECONVERGENT B1 ;  /* 0x0000000000017941 */ /* 0x000fea0003800200 */
.L_x_220:
[----:B------:R-:W1:Y:S02]  /*2660*/  LDCU UR4, c[0x0][0x3b4] ;  /* 0x00007680ff0477ac */ /* 0x000e640008000800 */
[----:B-1----:R-:W-:-:S09]  /*2670*/  ULOP3.LUT UP0, URZ, UR4, 0x1, URZ, 0xc0, !UPT ;  /* 0x0000000104ff7892 */ /* 0x002fd2000f80c0ff */
[----:B------:R-:W-:Y:S05]  /*2680*/  BRA.U !UP0, `(.L_x_217) ;  /* 0x00000001083c7547 */ /* 0x000fea000b800000 */
[----:B------:R-:W1:Y:S01]  /*2690*/  LDCU UR4, c[0x0][0x3b8] ;  /* 0x00007700ff0477ac */ /* 0x000e620008000800 */
[----:B------:R-:W0:Y:S01]  /*26a0*/  LDCU.64 UR10, c[0x0][0x398] ;  /* 0x00007300ff0a77ac */ /* 0x000e220008000a00 */
[----:B-1----:R-:W-:-:S05]  /*26b0*/  IMAD R11, R9, UR4, R0 ;  /* 0x00000004090b7c24 */ /* 0x002fca000f8e0200 */
[----:B------:R-:W-:-:S05]  /*26c0*/  IADD3 R11, P0, PT, R2, R11, RZ ;  /* 0x0000000b020b7210 */ /* 0x000fca0007f1e0ff */
[----:B------:R-:W-:Y:S01]  /*26d0*/  IMAD.X R8, RZ, RZ, RZ, P0 ;  /* 0x000000ffff087224 */ /* 0x000fe200000e06ff */
[----:B0-----:R-:W-:-:S04]  /*26e0*/  LEA R10, P0, R11, UR10, 0x2 ;  /* 0x0000000a0b0a7c11 */ /* 0x001fc8000f8010ff */
[----:B------:R-:W-:-:S05]  /*26f0*/  LEA.HI.X R11, R11, UR11, R8, 0x2, P0 ;  /* 0x0000000b0b0b7c11 */ /* 0x000fca00080f1408 */
[----:B------:R-:W2:Y:S01]  /*2700*/  LDG.E.CONSTANT R10, desc[UR6][R10.64] ;  /* 0x000000060a0a7981 */ /* 0x000ea2000c1e9900 */
[----:B------:R-:W0:Y:S01]  /*2710*/  S2UR UR5, SR_CgaCtaId ;  /* 0x00000000000579c3 */ /* 0x000e220000008800 */
[----:B------:R-:W-:Y:S02]  /*2720*/  UMOV UR4, 0x400 ;  /* 0x0000040000047882 */ /* 0x000fe40000000000 */
[----:B------:R-:W-:-:S04]  /*2730*/  UIADD3 UR4, UPT, UPT, UR4, 0x90, URZ ;  /* 0x0000009004047890 */ /* 0x000fc8000fffe0ff */
[----:B0-----:R-:W-:-:S06]  /*2740*/  ULEA UR4, UR5, UR4, 0x18 ;  /* 0x0000000405047291 */ /* 0x001fcc000f8ec0ff */
[----:B------:R-:W-:-:S06]  /*2750*/  LEA R8, R9, UR4, 0x2 ;  /* 0x0000000409087c11 */ /* 0x000fcc000f8e10ff */
[----:B------:R-:W2:Y:S02]  /*2760*/  LDS R8, [R8] ;  /* 0x0000000008087984 */ /* 0x000ea40000000800 */
[----:B--2---:R-:W-:-:S07]  /*2770*/  FFMA R23, R8, R10, R23 ;  /* 0x0000000a08177223 */ /* 0x004fce0000000017 */
.L_x_217:
[----:B---3--:R-:W-:Y:S05]  /*2780*/  BSYNC.RECONVERGENT B0 ;  /* 0x0000000000007941 */ /* 0x008fea0003800200 */
.L_x_216:
[----:B------:R-:W1:Y:S01]  /*2790*/  LDCU.64 UR10, c[0x0][0x380] ;  /* 0x00007000ff0a77ac */ /* 0x000e620008000a00 */
[----:B------:R-:W-:Y:S01]  /*27a0*/  IADD3 R9, P0, PT, R0, R3, RZ ;  /* 0x0000000300097210 */ /* 0x000fe20007f1e0ff */
[----:B------:R-:W2:Y:S04]  /*27b0*/  LDCU UR4, c[0x0][0x360] ;  /* 0x00006c00ff0477ac */ /* 0x000ea80008000800 */
[----:B0-----:R-:W-:Y:S01]  /*27c0*/  IMAD.X R10, RZ, RZ, R4, P0 ;  /* 0x000000ffff0a7224 */ /* 0x001fe200000e0604 */
[----:B------:R-:W0:Y:S01]  /*27d0*/  LDCU UR5, c[0x0][0x3b8] ;  /* 0x00007700ff0577ac */ /* 0x000e220008000800 */
[----:B-1----:R-:W-:-:S04]  /*27e0*/  LEA R8, P0, R9, UR10, 0x2 ;  /* 0x0000000a09087c11 */ /* 0x002fc8000f8010ff */
[----:B------:R-:W-:Y:S01]  /*27f0*/  LEA.HI.X R9, R9, UR11, R10, 0x2, P0 ;  /* 0x0000000b09097c11 */ /* 0x000fe200080f140a */
[----:B--2---:R-:W-:-:S04]  /*2800*/  VIADD R0, R0, UR4 ;  /* 0x0000000400007c36 */ /* 0x004fc80008000000 */
[----:B------:R2:W-:Y:S01]  /*2810*/  STG.E desc[UR6][R8.64], R23 ;  /* 0x0000001708007986 */ /* 0x0005e2000c101906 */
[----:B0-----:R-:W-:-:S13]  /*2820*/  ISETP.GE.U32.AND P0, PT, R0, UR5, PT ;  /* 0x0000000500007c0c */ /* 0x001fda000bf06070 */
[----:B--2---:R-:W-:Y:S05]  /*2830*/  @!P0 BRA `(.L_x_222) ;  /* 0xfffffff400008947 */ /* 0x004fea000383ffff */
[----:B------:R-:W-:Y:S05]  /*2840*/  EXIT ;  /* 0x000000000000794d */ /* 0x000fea0003800000 */
.L_x_202:
[----:B------:R-:W-:Y:S02]  /*2850*/  HFMA2 R20, -RZ, RZ, 0, 1.847743988037109375e-06 ;  /* 0x0000001fff147431 */ /* 0x000fe400000001ff */
[----:B-1----:R-:W-:Y:S02]  /*2860*/  IMAD.MOV.U32 R18, RZ, RZ, R11 ;  /* 0x000000ffff127224 */ /* 0x002fe400078e000b */
[----:B------:R-:W-:Y:S02]  /*2870*/  IMAD.MOV.U32 R19, RZ, RZ, 0x10 ;  /* 0x00000010ff137424 */ /* 0x000fe400078e00ff */
[----:B------:R-:W-:-:S07]  /*2880*/  IMAD.MOV.U32 R17, RZ, RZ, -0x1 ;  /* 0xffffffffff117424 */ /* 0x000fce00078e00ff */
[----:B0-----:R-:W-:Y:S05]  /*2890*/  WARPSYNC.COLLECTIVE R17, `(.L_x_223) ;  /* 0x0000000011087348 */ /* 0x001fea0003c00000 */
[----:B------:R1:W2:Y:S02]  /*28a0*/  SHFL.DOWN P2, R16, R18, R19, R20 ;  /* 0x0800001312107389 */ /* 0x0002a40000040014 */
[----:B012---:R-:W-:Y:S05]  /*28b0*/  ENDCOLLECTIVE ;  /* 0x000000000000791b */ /* 0x007fea0003800000 */
.L_x_223:
[----:B------:R-:W-:Y:S02]  /*28c0*/  IMAD.MOV.U32 R19, RZ, RZ, 0x8 ;  /* 0x00000008ff137424 */ /* 0x000fe400078e00ff */
[----:B------:R-:W-:-:S05]  /*28d0*/  IMAD.MOV.U32 R12, RZ, RZ, R16 ;  /* 0x000000ffff0c7224 */ /* 0x000fca00078e0010 */
[----:B------:R-:W-:-:S05]  /*28e0*/  FMNMX R12, R12, R11, !PT ;  /* 0x0000000b0c0c7209 */ /* 0x000fca0007800000 */
[----:B------:R-:W-:-:S07]  /*28f0*/  IMAD.MOV.U32 R18, RZ, RZ, R12 ;  /* 0x000000ffff127224 */ /* 0x000fce00078e000c */
[----:B------:R-:W-:Y:S05]  /*2900*/  WARPSYNC.COLLECTIVE R17, `(.L_x_224) ;  /* 0x0000000011087348 */ /* 0x000fea0003c00000 */
[----:B------:R0:W1:Y:S02]  /*2910*/  SHFL.DOWN P2, R16, R18, R19, R20 ;  /* 0x0800001312107389 */ /* 0x0000640000040014 */
[----:B01----:R-:W-:Y:S05]  /*2920*/  ENDCOLLECTIVE ;  /* 0x000000000000791b */ /* 0x003fea0003800000 */
.L_x_224:
[----:B------:R-:W-:Y:S02]  /*2930*/  IMAD.MOV.U32 R19, RZ, RZ, 0x4 ;  /* 0x00000004ff137424 */ /* 0x000fe400078e00ff */
[----:B------:R-:W-:-:S05]  /*2940*/  IMAD.MOV.U32 R13, RZ, RZ, R16 ;  /* 0x000000ffff0d7224 */ /* 0x000fca00078e0010 */
[----:B------:R-:W-:-:S04]  /*2950*/  FMNMX R13, R12, R13, !PT ;  /* 0x0000000d0c0d7209 */ /* 0x000fc80007800000 */
[----:B------:R-:W-:-:S07]  /*2960*/  MOV R18, R13 ;  /* 0x0000000d00127202 */ /* 0x000fce0000000f00 */
[----:B------:R-:W-:Y:S05]  /*2970*/  WARPSYNC.COLLECTIVE R17, `(.L_x_225) ;  /* 0x0000000011087348 */ /* 0x000fea0003c00000 */
[----:B------:R0:W1:Y:S02]  /*2980*/  SHFL.DOWN P2, R16, R18, R19, R20 ;  /* 0x0800001312107389 */ /* 0x0000640000040014 */
[----:B01----:R-:W-:Y:S05]  /*2990*/  ENDCOLLECTIVE ;  /* 0x000000000000791b */ /* 0x003fea0003800000 */
.L_x_225:
[----:B------:R-:W-:Y:S02]  /*29a0*/  IMAD.MOV.U32 R19, RZ, RZ, 0x2 ;  /* 0x00000002ff137424 */ /* 0x000fe400078e00ff */
[----:B------:R-:W-:-:S05]  /*29b0*/  IMAD.MOV.U32 R14, RZ, RZ, R16 ;  /* 0x000000ffff0e7224 */ /* 0x000fca00078e0010 */
[----:B------:R-:W-:-:S05]  /*29c0*/  FMNMX R14, R13, R14, !PT ;  /* 0x0000000e0d0e7209 */ /* 0x000fca0007800000 */
[----:B------:R-:W-:-:S07]  /*29d0*/  IMAD.MOV.U32 R18, RZ, RZ, R14 ;  /* 0x000000ffff127224 */ /* 0x000fce00078e000e */
[----:B------:R-:W-:Y:S05]  /*29e0*/  WARPSYNC.COLLECTIVE R17, `(.L_x_226) ;  /* 0x0000000011087348 */ /* 0x000fea0003c00000 */
[----:B------:R0:W1:Y:S02]  /*29f0*/  SHFL.DOWN P2, R16, R18, R19, R20 ;  /* 0x0800001312107389 */ /* 0x0000640000040014 */
[----:B01----:R-:W-:Y:S05]  /*2a00*/  ENDCOLLECTIVE ;  /* 0x000000000000791b */ /* 0x003fea0003800000 */
.L_x_226:
[----:B------:R-:W-:Y:S02]  /*2a10*/  IMAD.MOV.U32 R19, RZ, RZ, 0x1 ;  /* 0x00000001ff137424 */ /* 0x000fe400078e00ff */
[----:B------:R-:W-:-:S05]  /*2a20*/  IMAD.MOV.U32 R15, RZ, RZ, R16 ;  /* 0x000000ffff0f7224 */ /* 0x000fca00078e0010 */
[----:B------:R-:W-:-:S04]  /*2a30*/  FMNMX R15, R14, R15, !PT ;  /* 0x0000000f0e0f7209 */ /* 0x000fc80007800000 */
[----:B------:R-:W-:-:S07]  /*2a40*/  MOV R18, R15 ;  /* 0x0000000f00127202 */ /* 0x000fce0000000f00 */
[----:B------:R-:W-:Y:S05]  /*2a50*/  WARPSYNC.COLLECTIVE R17, `(.L_x_227) ;  /* 0x0000000011087348 */ /* 0x000fea0003c00000 */
[----:B------:R0:W1:Y:S02]  /*2a60*/  SHFL.DOWN P2, R16, R18, R19, R20 ;  /* 0x0800001312107389 */ /* 0x0000640000040014 */
[----:B01----:R-:W-:Y:S05]  /*2a70*/  ENDCOLLECTIVE ;  /* 0x000000000000791b */ /* 0x003fea0003800000 */
.L_x_227:
[----:B------:R-:W-:Y:S05]  /*2a80*/  BRA `(.L_x_228) ;  /* 0xffffffe800ac7947 */ /* 0x000fea000383ffff */
.L_x_207:
[----:B---3--:R-:W-:Y:S02]  /*2a90*/  IMAD.MOV.U32 R18, RZ, RZ, R6 ;  /* 0x000000ffff127224 */ /* 0x008fe400078e0006 */
[----:B------:R-:W-:Y:S02]  /*2aa0*/  IMAD.MOV.U32 R19, RZ, RZ, 0x10 ;  /* 0x00000010ff137424 */ /* 0x000fe400078e00ff */
[----:B------:R-:W-:Y:S02]  /*2ab0*/  IMAD.MOV.U32 R20, RZ, RZ, 0x1f ;  /* 0x0000001fff147424 */ /* 0x000fe400078e00ff */
[----:B------:R-:W-:-:S07]  /*2ac0*/  IMAD.MOV.U32 R17, RZ, RZ, -0x1 ;  /* 0xffffffffff117424 */ /* 0x000fce00078e00ff */
[----:B012---:R-:W-:Y:S05]  /*2ad0*/  WARPSYNC.COLLECTIVE R17, `(.L_x_229) ;  /* 0x0000000011087348 */ /* 0x007fea0003c00000 */
[----:B-1----:R1:W3:Y:S02]  /*2ae0*/  SHFL.DOWN P2, R16, R18, R19, R20 ;  /* 0x0800001312107389 */ /* 0x0022e40000040014 */
[----:B0123--:R-:W-:Y:S05]  /*2af0*/  ENDCOLLECTIVE ;  /* 0x000000000000791b */ /* 0x00ffea0003800000 */
.L_x_229:
[----:B------:R-:W-:Y:S01]  /*2b00*/  IMAD.MOV.U32 R19, RZ, RZ, 0x8 ;  /* 0x00000008ff137424 */ /* 0x000fe200078e00ff */
[----:B------:R-:W-:-:S05]  /*2b10*/  MOV R9, R16 ;  /* 0x0000001000097202 */ /* 0x000fca0000000f00 */
[----:B------:R-:W-:-:S04]  /*2b20*/  FADD R9, R9, R6 ;  /* 0x0000000609097221 */ /* 0x000fc80000000000 */
[----:B------:R-:W-:-:S07]  /*2b30*/  IMAD.MOV.U32 R18, RZ, RZ, R9 ;  /* 0x000000ffff127224 */ /* 0x000fce00078e0009 */
[----:B------:R-:W-:Y:S05]  /*2b40*/  WARPSYNC.COLLECTIVE R17, `(.L_x_230) ;  /* 0x0000000011087348 */ /* 0x000fea0003c00000 */
[----:B------:R0:W1:Y:S02]  /*2b50*/  SHFL.DOWN P2, R16, R18, R19, R20 ;  /* 0x0800001312107389 */ /* 0x0000640000040014 */
[----:B01----:R-:W-:Y:S05]  /*2b60*/  ENDCOLLECTIVE ;  /* 0x000000000000791b */ /* 0x003fea0003800000 */
.L_x_230:
[----:B------:R-:W-:Y:S02]  /*2b70*/  IMAD.MOV.U32 R19, RZ, RZ, 0x4 ;  /* 0x00000004ff137424 */ /* 0x000fe400078e00ff */
[----:B------:R-:W-:-:S04]  /*2b80*/  IMAD.MOV.U32 R10, RZ, RZ, R16 ;  /* 0x000000ffff0a7224 */ /* 0x000fc800078e0010 */
[----:B------:R-:W-:-:S04]  /*2b90*/  FADD R10, R9, R10 ;  /* 0x0000000a090a7221 */ /* 0x000fc80000000000 */
[----:B------:R-:W-:-:S07]  /*2ba0*/  IMAD.MOV.U32 R18, RZ, RZ, R10 ;  /* 0x000000ffff127224 */ /* 0x000fce00078e000a */
[----:B------:R-:W-:Y:S05]  /*2bb0*/  WARPSYNC.COLLECTIVE R17, `(.L_x_231) ;  /* 0x0000000011087348 */ /* 0x000fea0003c00000 */
[----:B------:R0:W1:Y:S02]  /*2bc0*/  SHFL.DOWN P2, R16, R18, R19, R20 ;  /* 0x0800001312107389 */ /* 0x0000640000040014 */
[----:B01----:R-:W-:Y:S05]  /*2bd0*/  ENDCOLLECTIVE ;  /* 0x000000000000791b */ /* 0x003fea0003800000 */
.L_x_231:
[----:B------:R-:W-:Y:S01]  /*2be0*/  IMAD.MOV.U32 R19, RZ, RZ, 0x2 ;  /* 0x00000002ff137424 */ /* 0x000fe200078e00ff */
[----:B------:R-:W-:-:S05]  /*2bf0*/  MOV R11, R16 ;  /* 0x00000010000b7202 */ /* 0x000fca0000000f00 */
[----:B------:R-:W-:-:S04]  /*2c00*/  FADD R11, R10, R11 ;  /* 0x0000000b0a0b7221 */ /* 0x000fc80000000000 */
[----:B------:R-:W-:-:S07]  /*2c10*/  IMAD.MOV.U32 R18, RZ, RZ, R11 ;  /* 0x000000ffff127224 */ /* 0x000fce00078e000b */
[----:B------:R-:W-:Y:S05]  /*2c20*/  WARPSYNC.COLLECTIVE R17, `(.L_x_232) ;  /* 0x0000000011087348 */ /* 0x000fea0003c00000 */
[----:B------:R0:W1:Y:S02]  /*2c30*/  SHFL.DOWN P2, R16, R18, R19, R20 ;  /* 0x0800001312107389 */ /* 0x0000640000040014 */
[----:B01----:R-:W-:Y:S05]  /*2c40*/  ENDCOLLECTIVE ;  /* 0x000000000000791b */ /* 0x003fea0003800000 */
.L_x_232:
[----:B------:R-:W-:Y:S02]  /*2c50*/  IMAD.MOV.U32 R19, RZ, RZ, 0x1 ;  /* 0x00000001ff137424 */ /* 0x000fe400078e00ff */
[----:B------:R-:W-:-:S04]  /*2c60*/  IMAD.MOV.U32 R12, RZ, RZ, R16 ;  /* 0x000000ffff0c7224 */ /* 0x000fc800078e0010 */
[----:B------:R-:W-:-:S04]  /*2c70*/  FADD R12, R11, R12 ;  /* 0x0000000c0b0c7221 */ /* 0x000fc80000000000 */
[----:B------:R-:W-:-:S07]  /*2c80*/  IMAD.MOV.U32 R18, RZ, RZ, R12 ;  /* 0x000000ffff127224 */ /* 0x000fce00078e000c */
[----:B------:R-:W-:Y:S05]  /*2c90*/  WARPSYNC.COLLECTIVE R17, `(.L_x_233) ;  /* 0x0000000011087348 */ /* 0x000fea0003c00000 */
[----:B------:R0:W1:Y:S02]  /*2ca0*/  SHFL.DOWN P2, R16, R18, R19, R20 ;  /* 0x0800001312107389 */ /* 0x0000640000040014 */
[----:B01----:R-:W-:Y:S05]  /*2cb0*/  ENDCOLLECTIVE ;  /* 0x000000000000791b */ /* 0x003fea0003800000 */
.L_x_233:
[----:B------:R-:W-:Y:S01]  /*2cc0*/  MOV R13, R16 ;  /* 0x00000010000d7202 */ /* 0x000fe20000000f00 */
[----:B------:R-:W-:Y:S06]  /*2cd0*/  BRA `(.L_x_234) ;  /* 0xffffffec00207947 */ /* 0x000fec000383ffff */
        .weak           $__internal_4_$__cuda_sm20_rcp_rn_f32_slowpath
        .type           $__internal_4_$__cuda_sm20_rcp_rn_f32_slowpath,@function
        .size           $__internal_4_$__cuda_sm20_rcp_rn_f32_slowpath,(.L_x_243 - $__internal_4_$__cuda_sm20_rcp_rn_f32_slowpath)
$__internal_4_$__cuda_sm20_rcp_rn_f32_slowpath:
        /* <DEDUP_REMOVED lines=9> */
[----:B------:R-:W2:Y:S02]  /*2d70*/  MUFU.RCP R10, R9 ;  /* 0x00000009000a7308 */ /* 0x000ea40000001000 */
[----:B--2---:R-:W-:-:S04]  /*2d80*/  FFMA R5, R9, R10, -1 ;  /* 0xbf80000009057423 */ /* 0x004fc8000000000a */
[----:B------:R-:W-:-:S04]  /*2d90*/  FADD.FTZ R5, -R5, -RZ ;  /* 0x800000ff05057221 */ /* 0x000fc80000010100 */
[----:B------:R-:W-:-:S04]  /*2da0*/  FFMA R5, R10, R5, R10 ;  /* 0x000000050a057223 */ /* 0x000fc8000000000a */
[----:B---3--:R-:W-:Y:S01]  /*2db0*/  FFMA R7, R5, 1.84467440737095516160e+19, RZ ;  /* 0x5f80000005077823 */ /* 0x008fe200000000ff */
[----:B------:R-:W-:Y:S06]  /*2dc0*/  BRA `(.L_x_236) ;  /* 0x0000000000887947 */ /* 0x000fec0003800000 */
.L_x_235:
[----:B------:R-:W-:-:S05]  /*2dd0*/  VIADD R9, R7, 0xffffff03 ;  /* 0xffffff0307097836 */ /* 0x000fca0000000000 */
[----:B------:R-:W-:-:S13]  /*2de0*/  ISETP.GT.U32.AND P0, PT, R9, 0x1, PT ;  /* 0x000000010900780c */ /* 0x000fda0003f04070 */
[----:B------:R-:W-:Y:S05]  /*2df0*/  @P0 BRA `(.L_x_237) ;  /* 0x0000000000780947 */ /* 0x000fea0003800000 */
[----:B------:R-:W-:Y:S01]  /*2e00*/  LOP3.LUT R10, R5, 0x7fffff, RZ, 0xc0, !PT ;  /* 0x007fffff050a7812 */ /* 0x000fe200078ec0ff */
[----:B------:R-:W-:Y:S02]  /*2e10*/  IMAD.MOV.U32 R14, RZ, RZ, 0x3 ;  /* 0x00000003ff0e7424 */ /* 0x000fe400078e00ff */
[----:B------:R-:W-:Y:S01]  /*2e20*/  VIADD R7, R7, 0xffffff04 ;  /* 0xffffff0407077836 */ /* 0x000fe20000000000 */
        /* <DEDUP_REMOVED lines=14> */
[--C-:B------:R-:W-:Y:S02]  /*2f10*/  LOP3.LUT P1, RZ, R11, R9, R12.reuse, 0xf8, !PT ;  /* 0x000000090bff7212 */ /* 0x100fe4000782f80c */
[C---:B------:R-:W-:Y:S02]  /*2f20*/  LOP3.LUT P0, RZ, R10.reuse, 0x1, RZ, 0xc0, !PT ;  /* 0x000000010aff7812 */ /* 0x040fe4000780c0ff */
[----:B------:R-:W-:Y:S02]  /*2f30*/  LOP3.LUT P2, RZ, R10, 0x2, RZ, 0xc0, !PT ;  /* 0x000000020aff7812 */ /* 0x000fe4000784c0ff */
[----:B------:R-:W-:Y:S02]  /*2f40*/  SHF.R.U32.HI R12, RZ, R7, R12 ;  /* 0x00000007ff0c7219 */ /* 0x000fe4000001160c */
[----:B------:R-:W-:Y:S02]  /*2f50*/  PLOP3.LUT P0, PT, P0, P1, P2, 0xe0, 0x0 ;  /* 0x000000000000781c */ /* 0x000fe40000703c20 */
[----:B------:R-:W-:-:S02]  /*2f60*/  LOP3.LUT P1, RZ, R5, 0x7fffff, RZ, 0xc0, !PT ;  /* 0x007fffff05ff7812 */ /* 0x000fc4000782c0ff */
[----:B------:R-:W-:-:S04]  /*2f70*/  SEL R9, RZ, 0x1, !P0 ;  /* 0x00000001ff097807 */ /* 0x000fc80004000000 */
[----:B------:R-:W-:-:S04]  /*2f80*/  IADD3 R9, PT, PT, -R9, RZ, RZ ;  /* 0x000000ff09097210 */ /* 0x000fc80007ffe1ff */
[----:B------:R-:W-:-:S13]  /*2f90*/  ISETP.GE.AND P0, PT, R9, RZ, PT ;  /* 0x000000ff0900720c */ /* 0x000fda0003f06270 */
[----:B------:R-:W-:-:S04]  /*2fa0*/  @!P0 VIADD R12, R12, 0x1 ;  /* 0x000000010c0c8836 */ /* 0x000fc80000000000 */
[----:B------:R-:W-:-:S05]  /*2fb0*/  @!P1 IMAD.SHL.U32 R12, R12, 0x2, RZ ;  /* 0x000000020c0c9824 */ /* 0x000fca00078e00ff */
[----:B------:R-:W-:Y:S01]  /*2fc0*/  LOP3.LUT R7, R12, 0x80000000, R5, 0xf8, !PT ;  /* 0x800000000c077812 */ /* 0x000fe200078ef805 */
[----:B------:R-:W-:Y:S06]  /*2fd0*/  BRA `(.L_x_236) ;  /* 0x0000000000047947 */ /* 0x000fec0003800000 */
.L_x_237:
[----:B------:R0:W1:Y:S02]  /*2fe0*/  MUFU.RCP R7, R5 ;  /* 0x0000000500077308 */ /* 0x0000640000001000 */
.L_x_236:
[----:B------:R-:W-:-:S04]  /*2ff0*/  IMAD.MOV.U32 R9, RZ, RZ, 0x0 ;  /* 0x00000000ff097424 */ /* 0x000fc800078e00ff */
[----:B0123--:R-:W-:Y:S05]  /*3000*/  RET.REL.NODEC R8 `(lux_sdpa_basic_f32_kernel) ;  /* 0xffffffcc08fc7950 */ /* 0x00ffea0003c3ffff */
.L_x_238:
        /* <DEDUP_REMOVED lines=15> */
.L_x_243:


//--------------------- .nv.shared.lux_sdpa_dropout_f32_kernel --------------------------
	.section	.nv.shared.lux_sdpa_dropout_f32_kernel,"aw",@nobits
	.sectionflags	@""
	.align	16
.nv.shared.lux_sdpa_dropout_f32_kernel:
	.zero		1168


//--------------------- .nv.shared.reserved.0     --------------------------
	.section	.nv.shared.reserved.0,"aw",@nobits
	.weak		__nv_reservedSMEM_offset_0_alias
	.size		__nv_reservedSMEM_offset_0_alias, 0, 64
	.other		__nv_reservedSMEM_offset_0_alias,@"STO_CUDA_RESERVED_SHARED STV_DEFAULT"
__nv_reservedSMEM_offset_0_alias:
	.zero		0
	.zero		64


//--------------------- .nv.shared.lux_sdpa_f16_kernel --------------------------
	.section	.nv.shared.lux_sdpa_f16_kernel,"aw",@nobits
	.sectionflags	@""
	.align	16
.nv.shared.lux_sdpa_f16_kernel:
	.zero		1168


//--------------------- .nv.shared.lux_sdpa_gqa_f32_kernel --------------------------
	.section	.nv.shared.lux_sdpa_gqa_f32_kernel,"aw",@nobits
	.sectionflags	@""
	.align	16
.nv.shared.lux_sdpa_gqa_f32_kernel:
	.zero		1168


//--------------------- .nv.shared.lux_sdpa_fused_f32_kernel --------------------------
	.section	.nv.shared.lux_sdpa_fused_f32_kernel,"aw",@nobits
	.sectionflags	@""
	.align	16
.nv.shared.lux_sdpa_fused_f32_kernel:
	.zero		1040


//--------------------- .nv.shared.lux_sdpa_basic_f32_kernel --------------------------
	.section	.nv.shared.lux_sdpa_basic_f32_kernel,"aw",@nobits
	.sectionflags	@""
	.align	16
.nv.shared.lux_sdpa_basic_f32_kernel:
	.zero		1168


//--------------------- .nv.constant0.lux_sdpa_dropout_f32_kernel --------------------------
	.section	.nv.constant0.lux_sdpa_dropout_f32_kernel,"a",@progbits
	.sectionflags	@""
	.align	4
.nv.constant0.lux_sdpa_dropout_f32_kernel:
	.zero		969


//--------------------- .nv.constant0.lux_sdpa_f16_kernel --------------------------
	.section	.nv.constant0.lux_sdpa_f16_kernel,"a",@progbits
	.sectionflags	@""
	.align	4
.nv.constant0.lux_sdpa_f16_kernel:
	.zero		949


//--------------------- .nv.constant0.lux_sdpa_gqa_f32_kernel --------------------------
	.section	.nv.constant0.lux_sdpa_gqa_f32_kernel,"a",@progbits
	.sectionflags	@""
	.align	4
.nv.constant0.lux_sdpa_gqa_f32_kernel:
	.zero		953


//--------------------- .nv.constant0.lux_sdpa_fused_f32_kernel --------------------------
	.section	.nv.constant0.lux_sdpa_fused_f32_kernel,"a",@progbits
	.sectionflags	@""
	.align	4
.nv.constant0.lux_sdpa_fused_f32_kernel:
	.zero		957


//--------------------- .nv.constant0.lux_sdpa_basic_f32_kernel --------------------------
	.section	.nv.constant0.lux_sdpa_basic_f32_kernel,"a",@progbits
	.sectionflags	@""
	.align	4
.nv.constant0.lux_sdpa_basic_f32_kernel:
	.zero		957


//--------------------- SYMBOLS --------------------------

	.type		.nv.reservedSmem.offset0,@object
	.size		.nv.reservedSmem.offset0,0x4
	.type		.nv.reservedSmem.cap,@object
	.size		.nv.reservedSmem.cap,0x4
